def matmul_kernel(
    a_ptr,
    b_ptr,
    c_ptr,
    M,
    N,
    K,
    stride_am,
    stride_ak,
    stride_bk,
    stride_bn,
    stride_cm,
    stride_cn,
    BLOCK_M: tl.constexpr,
    BLOCK_N: tl.constexpr,
    BLOCK_K: tl.constexpr,
    GROUP_M: tl.constexpr,
):
    pid = tl.program_id(axis=0)
    num_pid_m = tl.cdiv(M, BLOCK_M)
    num_pid_n = tl.cdiv(N, BLOCK_N)
    num_pid_in_group = GROUP_M * num_pid_n
    group_id = pid // num_pid_in_group
    first_pid_m = group_id * GROUP_M
    group_size_m = min(num_pid_m - first_pid_m, GROUP_M)
    pid_m = first_pid_m + ((pid % num_pid_in_group) % group_size_m)
    pid_n = (pid % num_pid_in_group) // group_size_m

    offs_am = (pid_m * BLOCK_M + tl.arange(0, BLOCK_M)) % M
    offs_bn = (pid_n * BLOCK_N + tl.arange(0, BLOCK_N)) % N
    offs_k = tl.arange(0, BLOCK_K)
    a_ptrs = a_ptr + offs_am[:, None] * stride_am + offs_k[None, :] * stride_ak
    b_ptrs = b_ptr + offs_k[:, None] * stride_bk + offs_bn[None, :] * stride_bn

    acc = tl.zeros((BLOCK_M, BLOCK_N), dtype=tl.float32)
    for kk in range(0, tl.cdiv(K, BLOCK_K)):
        a = tl.load(a_ptrs, mask=offs_k[None, :] < K - kk * BLOCK_K, other=0.0)
        b = tl.load(b_ptrs, mask=offs_k[:, None] < K - kk * BLOCK_K, other=0.0)
        acc = tl.dot(a, b, acc)
        a_ptrs += BLOCK_K * stride_ak
        b_ptrs += BLOCK_K * stride_bk

    c = acc.to(c_ptr.dtype.element_ty)
    offs_cm = pid_m * BLOCK_M + tl.arange(0, BLOCK_M)
    offs_cn = pid_n * BLOCK_N + tl.arange(0, BLOCK_N)
    c_ptrs = c_ptr + offs_cm[:, None] * stride_cm + offs_cn[None, :] * stride_cn
    mask = (offs_cm[:, None] < M) & (offs_cn[None, :] < N)
    tl.store(c_ptrs, c, mask=mask)

# config = {"BLOCK_K": 128, "BLOCK_M": 128, "BLOCK_N": 256, "GROUP_M": 8, "arch": "sm_100", "dtype": "fp8e4m3", "num_ctas": 4, "num_stages": 3, "num_warps": 4}
# arch = sm_100


// ===== COMPILED SASS (sm_100a) =====

	.target	sm_100a

	.elftype	@"ET_EXEC"


//--------------------- .note.nv.tkinfo           --------------------------
	.section	.note.nv.tkinfo,"",@"SHT_NOTE"
	.sectionflags	@"SHF_NOTE_NV_TKINFO"
	.tkinfo
        /*0018*/ 	.word	0x00000081
        /*0030*/ 	.string	""
        /*0030*/ 	.string	"ptxas-blackwell"
        /*0030*/ 	.string	"Cuda compilation tools, release 12.9, V12.9.86"
        /*0030*/ 	.string	"Build cuda_12.9.r12.9/compiler.36037853_0"
        /*0030*/ 	.string	"-v  -suppress-debug-info  -lineinfo  -arch sm_100a "



//--------------------- .note.nv.cuver            --------------------------
	.section	.note.nv.cuver,"",@"SHT_NOTE"
	.sectionflags	@"SHF_NOTE_NV_CUVER"
        /*0018*/ 	.short	0x0001
        /*001a*/ 	.short	0x0064
        /*001c*/ 	.short	0x0001
        /*001e*/ 	.short	0x0000
        /*0020*/ 	.short	0x0001
        /*0022*/ 	.short	0x0000


//--------------------- .nv.info                  --------------------------
	.section	.nv.info,"",@"SHT_CUDA_INFO"
	.align	4


	//----- nvinfo : EIATTR_REGCOUNT
	.align		4
        /*0000*/ 	.byte	0x04, 0x2f
        /*0002*/ 	.short	(.L_4 - .L_3)
	.align		4
.L_3:
        /*0004*/ 	.word	index@(matmul_kernel)
        /*0008*/ 	.word	0x00000060


	//----- nvinfo : EIATTR_FRAME_SIZE
	.align		4
.L_4:
        /*000c*/ 	.byte	0x04, 0x11
        /*000e*/ 	.short	(.L_6 - .L_5)
	.align		4
.L_5:
        /*0010*/ 	.word	index@($__internal_2_$__cuda_sm10x_tcgen05_guardrail_trap_unallocated_columns_being_dealloced)
        /*0014*/ 	.word	0x000009e0


	//----- nvinfo : EIATTR_FRAME_SIZE
	.align		4
.L_6:
        /*0018*/ 	.byte	0x04, 0x11
        /*001a*/ 	.short	(.L_8 - .L_7)
	.align		4
.L_7:
        /*001c*/ 	.word	index@($__internal_1_$__cuda_sm10x_tcgen05_guardrail_trap_phase_invalid_during_alloc)
        /*0020*/ 	.word	0x000009e0


	//----- nvinfo : EIATTR_FRAME_SIZE
	.align		4
.L_8:
        /*0024*/ 	.byte	0x04, 0x11
        /*0026*/ 	.short	(.L_10 - .L_9)
	.align		4
.L_9:
        /*0028*/ 	.word	index@($__internal_0_$__cuda_sm10x_tcgen05_guardrail_trap_col_being_dealloced_not_returned_by_alloc)
        /*002c*/ 	.word	0x000009e0


	//----- nvinfo : EIATTR_FRAME_SIZE
	.align		4
.L_10:
        /*0030*/ 	.byte	0x04, 0x11
        /*0032*/ 	.short	(.L_12 - .L_11)
	.align		4
.L_11:
        /*0034*/ 	.word	index@(matmul_kernel)
        /*0038*/ 	.word	0x000009e0


	//----- nvinfo : EIATTR_MIN_STACK_SIZE
	.align		4
.L_12:
        /*003c*/ 	.byte	0x04, 0x12
        /*003e*/ 	.short	(.L_14 - .L_13)
	.align		4
.L_13:
        /*0040*/ 	.word	index@(matmul_kernel)
        /*0044*/ 	.word	0x000009e0
.L_14:


//--------------------- .nv.info.matmul_kernel    --------------------------
	.section	.nv.info.matmul_kernel,"",@"SHT_CUDA_INFO"
	.sectionflags	@""
	.align	4


	//----- nvinfo : EIATTR_CUDA_API_VERSION
	.align		4
        /*0000*/ 	.byte	0x04, 0x37
        /*0002*/ 	.short	(.L_16 - .L_15)
.L_15:
        /*0004*/ 	.word	0x00000081


	//----- nvinfo : EIATTR_KPARAM_INFO
	.align		4
.L_16:
        /*0008*/ 	.byte	0x04, 0x17
        /*000a*/ 	.short	(.L_18 - .L_17)
.L_17:
        /*000c*/ 	.word	0x00000000
        /*0010*/ 	.short	0x000d
        /*0012*/ 	.short	0x0048
        /*0014*/ 	.byte	0x00, 0xf4, 0x21, 0x00


	//----- nvinfo : EIATTR_KPARAM_INFO
	.align		4
.L_18:
        /*0018*/ 	.byte	0x04, 0x17
        /*001a*/ 	.short	(.L_20 - .L_19)
.L_19:
        /*001c*/ 	.word	0x00000000
        /*0020*/ 	.short	0x000c
        /*0022*/ 	.short	0x0040
        /*0024*/ 	.byte	0x00, 0xf4, 0x21, 0x00


	//----- nvinfo : EIATTR_KPARAM_INFO
	.align		4
.L_20:
        /*0028*/ 	.byte	0x04, 0x17
        /*002a*/ 	.short	(.L_22 - .L_21)
.L_21:
        /*002c*/ 	.word	0x00000000
        /*0030*/ 	.short	0x000b
        /*0032*/ 	.short	0x0038
        /*0034*/ 	.byte	0x00, 0xf0, 0x11, 0x00


	//----- nvinfo : EIATTR_KPARAM_INFO
	.align		4
.L_22:
        /*0038*/ 	.byte	0x04, 0x17
        /*003a*/ 	.short	(.L_24 - .L_23)
.L_23:
        /*003c*/ 	.word	0x00000000
        /*0040*/ 	.short	0x000a
        /*0042*/ 	.short	0x0034
        /*0044*/ 	.byte	0x00, 0xf0, 0x11, 0x00


	//----- nvinfo : EIATTR_KPARAM_INFO
	.align		4
.L_24:
        /*0048*/ 	.byte	0x04, 0x17
        /*004a*/ 	.short	(.L_26 - .L_25)
.L_25:
        /*004c*/ 	.word	0x00000000
        /*0050*/ 	.short	0x0009
        /*0052*/ 	.short	0x0030
        /*0054*/ 	.byte	0x00, 0xf0, 0x11, 0x00


	//----- nvinfo : EIATTR_KPARAM_INFO
	.align		4
.L_26:
        /*0058*/ 	.byte	0x04, 0x17
        /*005a*/ 	.short	(.L_28 - .L_27)
.L_27:
        /*005c*/ 	.word	0x00000000
        /*0060*/ 	.short	0x0008
        /*0062*/ 	.short	0x002c
        /*0064*/ 	.byte	0x00, 0xf0, 0x11, 0x00


	//----- nvinfo : EIATTR_KPARAM_INFO
	.align		4
.L_28:
        /*0068*/ 	.byte	0x04, 0x17
        /*006a*/ 	.short	(.L_30 - .L_29)
.L_29:
        /*006c*/ 	.word	0x00000000
        /*0070*/ 	.short	0x0007
        /*0072*/ 	.short	0x0028
        /*0074*/ 	.byte	0x00, 0xf0, 0x11, 0x00


	//----- nvinfo : EIATTR_KPARAM_INFO
	.align		4
.L_30:
        /*0078*/ 	.byte	0x04, 0x17
        /*007a*/ 	.short	(.L_32 - .L_31)
.L_31:
        /*007c*/ 	.word	0x00000000
        /*0080*/ 	.short	0x0006
        /*0082*/ 	.short	0x0024
        /*0084*/ 	.byte	0x00, 0xf0, 0x11, 0x00


	//----- nvinfo : EIATTR_KPARAM_INFO
	.align		4
.L_32:
        /*0088*/ 	.byte	0x04, 0x17
        /*008a*/ 	.short	(.L_34 - .L_33)
.L_33:
        /*008c*/ 	.word	0x00000000
        /*0090*/ 	.short	0x0005
        /*0092*/ 	.short	0x0020
        /*0094*/ 	.byte	0x00, 0xf0, 0x11, 0x00


	//----- nvinfo : EIATTR_KPARAM_INFO
	.align		4
.L_34:
        /*0098*/ 	.byte	0x04, 0x17
        /*009a*/ 	.short	(.L_36 - .L_35)
.L_35:
        /*009c*/ 	.word	0x00000000
        /*00a0*/ 	.short	0x0004
        /*00a2*/ 	.short	0x001c
        /*00a4*/ 	.byte	0x00, 0xf0, 0x11, 0x00


	//----- nvinfo : EIATTR_KPARAM_INFO
	.align		4
.L_36:
        /*00a8*/ 	.byte	0x04, 0x17
        /*00aa*/ 	.short	(.L_38 - .L_37)
.L_37:
        /*00ac*/ 	.word	0x00000000
        /*00b0*/ 	.short	0x0003
        /*00b2*/ 	.short	0x0018
        /*00b4*/ 	.byte	0x00, 0xf0, 0x11, 0x00


	//----- nvinfo : EIATTR_KPARAM_INFO
	.align		4
.L_38:
        /*00b8*/ 	.byte	0x04, 0x17
        /*00ba*/ 	.short	(.L_40 - .L_39)
.L_39:
        /*00bc*/ 	.word	0x00000000
        /*00c0*/ 	.short	0x0002
        /*00c2*/ 	.short	0x0010
        /*00c4*/ 	.byte	0x00, 0xf4, 0x21, 0x00


	//----- nvinfo : EIATTR_KPARAM_INFO
	.align		4
.L_40:
        /*00c8*/ 	.byte	0x04, 0x17
        /*00ca*/ 	.short	(.L_42 - .L_41)
.L_41:
        /*00cc*/ 	.word	0x00000000
        /*00d0*/ 	.short	0x0001
        /*00d2*/ 	.short	0x0008
        /*00d4*/ 	.byte	0x00, 0xf4, 0x21, 0x00


	//----- nvinfo : EIATTR_KPARAM_INFO
	.align		4
.L_42:
        /*00d8*/ 	.byte	0x04, 0x17
        /*00da*/ 	.short	(.L_44 - .L_43)
.L_43:
        /*00dc*/ 	.word	0x00000000
        /*00e0*/ 	.short	0x0000
        /*00e2*/ 	.short	0x0000
        /*00e4*/ 	.byte	0x00, 0xf4, 0x21, 0x00


	//----- nvinfo : EIATTR_EXPLICIT_CLUSTER
	.align		4
.L_44:
        /*00e8*/ 	.byte	0x01, 0x3e
	.zero		2


	//----- nvinfo : EIATTR_CTA_PER_CLUSTER
	.align		4
        /*00ec*/ 	.byte	0x04, 0x3d
        /*00ee*/ 	.short	(.L_46 - .L_45)
.L_45:
        /*00f0*/ 	.word	0x00000004
        /*00f4*/ 	.word	0x00000001
        /*00f8*/ 	.word	0x00000001


	//----- nvinfo : EIATTR_AT_ENTRY_FRAGMENTS
	.align		4
.L_46:
        /*00fc*/ 	.byte	0x04, 0x4f
        /*00fe*/ 	.short	(.L_48 - .L_47)


	//   ....[0]....
.L_47:
        /*0100*/ 	.word	0x00000004


	//----- nvinfo : EIATTR_RESERVED_SMEM_USED
	.align		4
.L_48:
        /*0104*/ 	.byte	0x01, 0x41
	.zero		2


	//----- nvinfo : EIATTR_SPARSE_MMA_MASK
	.align		4
        /*0108*/ 	.byte	0x03, 0x50
        /*010a*/ 	.short	0x0000


	//----- nvinfo : EIATTR_TCGEN05_1CTA_USED
	.align		4
        /*010c*/ 	.byte	0x01, 0x51
	.zero		2


	//----- nvinfo : EIATTR_MAXREG_COUNT
	.align		4
        /*0110*/ 	.byte	0x03, 0x1b
        /*0112*/ 	.short	0x00ff


	//----- nvinfo : EIATTR_NUM_BARRIERS
	.align		4
        /*0114*/ 	.byte	0x02, 0x4c
        /*0116*/ 	.byte	0x01
	.zero		1


	//----- nvinfo : EIATTR_ANNOTATIONS
	.align		4
        /*0118*/ 	.byte	0x04, 0x55
        /*011a*/ 	.short	(.L_50 - .L_49)


	//   ....[0]....
.L_49:
        /*011c*/ 	.word	0x00000001
        /*0120*/ 	.byte	0x90, 0x09, 0x00, 0x00, 0x01, 0x00, 0x00, 0x00, 0x50, 0x0a, 0x00, 0x00, 0x01, 0x00, 0x00, 0x00
        /* <DEDUP_REMOVED lines=1028> */
        /*4170*/ 	.byte	0x30, 0xb7, 0x01, 0x00, 0x01, 0x00, 0x00, 0x00, 0x50, 0xb7, 0x01, 0x00


	//----- nvinfo : EIATTR_INT_WARP_WIDE_INSTR_OFFSETS
	.align		4
.L_50:
        /*417c*/ 	.byte	0x04, 0x31
        /*417e*/ 	.short	(.L_52 - .L_51)


	//   ....[0]....
.L_51:
        /*4180*/ 	.word	0x00001de0


	//   ....[1]....
        /*4184*/ 	.word	0x00001e10


	//   ....[2]....
        /*4188*/ 	.word	0x0000a890


	//   ....[3]....
        /*418c*/ 	.word	0x0001bca0


	//   ....[4]....
        /*4190*/ 	.word	0x0001bcf0


	//----- nvinfo : EIATTR_COOP_GROUP_MASK_REGIDS
	.align		4
.L_52:
        /*4194*/ 	.byte	0x04, 0x29
        /*4196*/ 	.short	(.L_54 - .L_53)


	//   ....[0]....
.L_53:
        /*4198*/ 	.word	0xffffffff


	//   ....[1]....
        /*419c*/ 	.word	0xffffffff


	//   ....[2]....
        /*41a0*/ 	.word	0xffffffff


	//   ....[3]....
        /*41a4*/ 	.word	0xffffffff


	//----- nvinfo : EIATTR_COOP_GROUP_INSTR_OFFSETS
	.align		4
.L_54:
        /*41a8*/ 	.byte	0x04, 0x28
        /*41aa*/ 	.short	(.L_56 - .L_55)


	//   ....[0]....
.L_55:
        /*41ac*/ 	.word	0x00000070


	//   ....[1]....
        /*41b0*/ 	.word	0x00000330


	//   ....[2]....
        /*41b4*/ 	.word	0x0001bb30


	//   ....[3]....
        /*41b8*/ 	.word	0x0001bda0


	//----- nvinfo : EIATTR_VRC_CTA_INIT_COUNT
	.align		4
.L_56:
        /*41bc*/ 	.byte	0x02, 0x4a
        /*41be*/ 	.byte	0x80
	.zero		1


	//----- nvinfo : EIATTR_MBARRIER_INSTR_OFFSETS
	.align		4
        /*41c0*/ 	.byte	0x04, 0x39
        /*41c2*/ 	.short	(.L_58 - .L_57)


	//   ....[0]....
.L_57:
        /*41c4*/ 	.word	0x00001fd0
        /*41c8*/ 	.word	0x000000ff
        /*41cc*/ 	.word	0x00000000
        /*41d0*/ 	.short	0x0100
        /*41d2*/ 	.byte	0x06
	.zero		1


	//   ....[1]....
        /*41d4*/ 	.word	0x0000a910
        /*41d8*/ 	.word	0x000000ff
        /*41dc*/ 	.word	0x0000c008
        /*41e0*/ 	.short	0x0100
        /*41e2*/ 	.byte	0x09
	.zero		1


	//   ....[2]....
        /*41e4*/ 	.word	0x0000fa30
        /*41e8*/ 	.word	0x000000ff
        /*41ec*/ 	.word	0x00000000
        /*41f0*/ 	.short	0x010a
        /*41f2*/ 	.byte	0x06
	.zero		1


	//   ....[3]....
        /*41f4*/ 	.word	0x00019be0
        /*41f8*/ 	.word	0x000000ff
        /*41fc*/ 	.word	0x00000000
        /*4200*/ 	.short	0x010a
        /*4202*/ 	.byte	0x06
	.zero		1


	//   ....[4]....
        /*4204*/ 	.word	0x00019c60
        /*4208*/ 	.word	0x000000ff
        /*420c*/ 	.word	0x0000c000
        /*4210*/ 	.short	0x0108
        /*4212*/ 	.byte	0x09
	.zero		1


	//   ....[5]....
        /*4214*/ 	.word	0x00019cb0
        /*4218*/ 	.word	0x000000ff
        /*421c*/ 	.word	0x0000c008
        /*4220*/ 	.short	0x0108
        /*4222*/ 	.byte	0x09
	.zero		1


	//   ....[6]....
        /*4224*/ 	.word	0x0001bdc0
        /*4228*/ 	.word	0x000000ff
        /*422c*/ 	.word	0x00000000
        /*4230*/ 	.short	0x010a
        /*4232*/ 	.byte	0x06
	.zero		1


	//   ....[7]....
        /*4234*/ 	.word	0x0001bdf0
        /*4238*/ 	.word	0x000000ff
        /*423c*/ 	.word	0x00000000
        /*4240*/ 	.short	0x010a
        /*4242*/ 	.byte	0x06
	.zero		1


	//----- nvinfo : EIATTR_NUM_MBARRIERS
	.align		4
.L_58:
        /*4244*/ 	.byte	0x03, 0x38
        /*4246*/ 	.short	0x0002


	//----- nvinfo : EIATTR_EXIT_INSTR_OFFSETS
	.align		4
        /*4248*/ 	.byte	0x04, 0x1c
        /*424a*/ 	.short	(.L_60 - .L_59)


	//   ....[0]....
.L_59:
        /*424c*/ 	.word	0x0001bdb0


	//----- nvinfo : EIATTR_REQNTID
	.align		4
.L_60:
        /*4250*/ 	.byte	0x04, 0x10
        /*4252*/ 	.short	(.L_62 - .L_61)
.L_61:
        /*4254*/ 	.word	0x00000080
        /*4258*/ 	.word	0x00000001
        /*425c*/ 	.word	0x00000001


	//----- nvinfo : EIATTR_CRS_STACK_SIZE
	.align		4
.L_62:
        /*4260*/ 	.byte	0x04, 0x1e
        /*4262*/ 	.short	(.L_64 - .L_63)
.L_63:
        /*4264*/ 	.word	0x00000000


	//----- nvinfo : EIATTR_CBANK_PARAM_SIZE
	.align		4
.L_64:
        /*4268*/ 	.byte	0x03, 0x19
        /*426a*/ 	.short	0x0050


	//----- nvinfo : EIATTR_PARAM_CBANK
	.align		4
        /*426c*/ 	.byte	0x04, 0x0a
        /*426e*/ 	.short	(.L_66 - .L_65)
	.align		4
.L_65:
        /*4270*/ 	.word	index@(.nv.constant0.matmul_kernel)
        /*4274*/ 	.short	0x0380
        /*4276*/ 	.short	0x0050


	//----- nvinfo : EIATTR_SW_WAR
	.align		4
.L_66:
        /*4278*/ 	.byte	0x04, 0x36
        /*427a*/ 	.short	(.L_68 - .L_67)
.L_67:
        /*427c*/ 	.word	0x00000008
.L_68:


//--------------------- .nv.compat                --------------------------
	.section	.nv.compat,"",@"SHT_CUDA_COMPAT_INFO"
	.align	4
        /*0000*/ 	.byte	0x02, 0x02, 0x02, 0x00, 0x02, 0x05, 0x05, 0x00, 0x02, 0x03, 0x00, 0x00, 0x02, 0x06, 0x01, 0x00


//--------------------- .nv.callgraph             --------------------------
	.section	.nv.callgraph,"",@"SHT_CUDA_CALLGRAPH"
	.align	4
	.sectionentsize	8
	.align		4
        /*0000*/ 	.word	0x00000000
	.align		4
        /*0004*/ 	.word	0xffffffff
	.align		4
        /*0008*/ 	.word	0x00000000
	.align		4
        /*000c*/ 	.word	0xfffffffe
	.align		4
        /*0010*/ 	.word	0x00000000
	.align		4
        /*0014*/ 	.word	0xfffffffd
	.align		4
        /*0018*/ 	.word	0x00000000
	.align		4
        /*001c*/ 	.word	0xfffffffc


//--------------------- .text.matmul_kernel       --------------------------
	.section	.text.matmul_kernel,"ax",@progbits
	.align	128
        .global         matmul_kernel
        .type           matmul_kernel,@function
        .size           matmul_kernel,(.L_x_20 - matmul_kernel)
        .other          matmul_kernel,@"STO_CUDA_ENTRY STV_DEFAULT"
matmul_kernel:
.text.matmul_kernel:
[----:B------:R-:W0:Y:S01]  /*0000*/  LDC R1, c[0x0][0x37c] ;  /* 0x0000df00ff017b82 */ /* 0x000e220000000800 */
[----:B------:R-:W1:Y:S01]  /*0010*/  S2R R5, SR_TID.X ;  /* 0x0000000000057919 */ /* 0x000e620000002100 */
[----:B0-----:R-:W-:Y:S01]  /*0020*/  VIADD R1, R1, 0xfffff620 ;  /* 0xfffff62001017836 */ /* 0x001fe20000000000 */
[----:B-1----:R-:W-:-:S13]  /*0030*/  ISETP.GE.U32.AND P0, PT, R5, 0x20, PT ;  /* 0x000000200500780c */ /* 0x002fda0003f06070 */
[----:B------:R-:W-:Y:S02]  /*0040*/  VOTEU.ANY UP0, P0 ;  /* 0x0000000000ff7886 */ /* 0x000fe40000000100 */
[----:B------:R-:W-:Y:S05]  /*0050*/  BRA.U UP0, `(.L_x_0) ;  /* 0x0000000100b87547 */ /* 0x000fea000b800000 */
[----:B------:R-:W0:Y:S01]  /*0060*/  S2UR UR6, SR_CgaCtaId ;  /* 0x00000000000679c3 */ /* 0x000e220000008800 */
[----:B------:R-:W-:Y:S01]  /*0070*/  NOP ;  /* 0x0000000000007918 */ /* 0x000fe20000000000 */
[----:B------:R-:W-:Y:S02]  /*0080*/  UMOV UR4, 0x40 ;  /* 0x0000004000047882 */ /* 0x000fe40000000000 */
[----:B0-----:R-:W-:-:S09]  /*0090*/  ULEA UR4, UR6, UR4, 0x18 ;  /* 0x0000000406047291 */ /* 0x001fd2000f8ec0ff */
[----:B------:R-:W0:Y:S01]  /*00a0*/  LDS.U8 R0, [UR4] ;  /* 0x00000004ff007984 */ /* 0x000e220008000000 */
[----:B------:R-:W-:Y:S02]  /*00b0*/  UMOV UR4, 0x400 ;  /* 0x0000040000047882 */ /* 0x000fe40000000000 */
[----:B------:R-:W-:Y:S01]  /*00c0*/  ULEA UR4, UR6, UR4, 0x18 ;  /* 0x0000000406047291 */ /* 0x000fe2000f8ec0ff */
[----:B0-----:R-:W-:-:S13]  /*00d0*/  ISETP.NE.AND P0, PT, R0, RZ, PT ;  /* 0x000000ff0000720c */ /* 0x001fda0003f05270 */
[----:B------:R-:W-:Y:S05]  /*00e0*/  @P0 BRA `(.L_x_1) ;  /* 0x00000000007c0947 */ /* 0x000fea0003800000 */
[----:B------:R-:W-:-:S13]  /*00f0*/  ELECT P0, URZ, PT ;  /* 0x0000000000ff782f */ /* 0x000fda0003800000 */
[----:B------:R-:W-:Y:S05]  /*0100*/  @!P0 BRA `(.L_x_2) ;  /* 0x0000000000848947 */ /* 0x000fea0003800000 */
[----:B------:R-:W-:Y:S01]  /*0110*/  UMOV UR5, 0x2 ;  /* 0x0000000200057882 */ /* 0x000fe20000000000 */
[----:B------:R-:W-:Y:S02]  /*0120*/  IMAD.MOV.U32 R4, RZ, RZ, 0x1 ;  /* 0x00000001ff047424 */ /* 0x000fe400078e00ff */
[----:B------:R-:W-:Y:S02]  /*0130*/  IMAD.MOV.U32 R7, RZ, RZ, 0x3 ;  /* 0x00000003ff077424 */ /* 0x000fe400078e00ff */
[----:B------:R-:W-:Y:S04]  /*0140*/  DEPBAR.LE SB0, 0x36 ;  /* 0x00008d800000791a */ /* 0x000fe80000000000 */
[----:B------:R-:W0:Y:S02]  /*0150*/  UTCATOMSWS.FIND_AND_SET.ALIGN UP1, UR5, UR5 ;  /* 0x00000005000575e3 */ /* 0x000e240008020800 */
[----:B0-----:R-:W-:-:S04]  /*0160*/  PLOP3.LUT P0, PT, PT, PT, UP1, 0x80, 0x8 ;  /* 0x000000000008781c */ /* 0x001fc80003f0f018 */
[----:B------:R-:W-:-:S04]  /*0170*/  SEL R0, RZ, 0xffffffff, !P0 ;  /* 0xffffffffff007807 */ /* 0x000fc80004000000 */
[----:B------:R-:W-:Y:S01]  /*0180*/  ISETP.NE.AND P0, PT, R0, RZ, PT ;  /* 0x000000ff0000720c */ /* 0x000fe20003f05270 */
[----:B------:R-:W-:-:S12]  /*0190*/  IMAD.U32 R0, RZ, RZ, UR5 ;  /* 0x00000005ff007e24 */ /* 0x000fd8000f8e00ff */
[----:B------:R-:W-:Y:S05]  /*01a0*/  @P0 BRA `(.L_x_3) ;  /* 0x0000000000240947 */ /* 0x000fea0003800000 */
.L_x_4:
[----:B------:R-:W-:Y:S05]  /*01b0*/  NANOSLEEP 0x64 ;  /* 0x000000640000795d */ /* 0x000fea0003800000 */
[----:B------:R-:W-:-:S05]  /*01c0*/  UMOV UR5, 0x2 ;  /* 0x0000000200057882 */ /* 0x000fca0000000000 */
[----:B------:R-:W-:Y:S04]  /*01d0*/  DEPBAR.LE SB0, 0x36 ;  /* 0x00008d800000791a */ /* 0x000fe80000000000 */
[----:B------:R-:W0:Y:S02]  /*01e0*/  UTCATOMSWS.FIND_AND_SET.ALIGN UP1, UR5, UR5 ;  /* 0x00000005000575e3 */ /* 0x000e240008020800 */
[----:B0-----:R-:W-:-:S04]  /*01f0*/  PLOP3.LUT P0, PT, PT, PT, UP1, 0x80, 0x8 ;  /* 0x000000000008781c */ /* 0x001fc80003f0f018 */
[----:B------:R-:W-:-:S04]  /*0200*/  SEL R0, RZ, 0xffffffff, !P0 ;  /* 0xffffffffff007807 */ /* 0x000fc80004000000 */
[----:B------:R-:W-:Y:S01]  /*0210*/  ISETP.NE.AND P0, PT, R0, RZ, PT ;  /* 0x000000ff0000720c */ /* 0x000fe20003f05270 */
[----:B------:R-:W-:-:S12]  /*0220*/  IMAD.U32 R0, RZ, RZ, UR5 ;  /* 0x00000005ff007e24 */ /* 0x000fd8000f8e00ff */
[----:B------:R-:W-:Y:S05]  /*0230*/  @!P0 BRA `(.L_x_4) ;  /* 0xfffffffc00dc8947 */ /* 0x000fea000383ffff */
.L_x_3:
[C---:B------:R-:W-:Y:S01]  /*0240*/  VIADD R3, R0.reuse, 0x10 ;  /* 0x0000001000037836 */ /* 0x040fe20000000000 */
[----:B------:R-:W-:Y:S01]  /*0250*/  UMOV UR5, 0x50 ;  /* 0x0000005000057882 */ /* 0x000fe20000000000 */
[----:B------:R-:W-:Y:S01]  /*0260*/  SHF.L.U32 R2, R7, R0, RZ ;  /* 0x0000000007027219 */ /* 0x000fe200000006ff */
[----:B------:R-:W-:Y:S01]  /*0270*/  ULEA UR5, UR6, UR5, 0x18 ;  /* 0x0000000506057291 */ /* 0x000fe2000f8ec0ff */
[----:B------:R-:W-:Y:S01]  /*0280*/  IMAD.SHL.U32 R0, R0, 0x20, RZ ;  /* 0x0000002000007824 */ /* 0x000fe200078e00ff */
[----:B------:R-:W-:-:S04]  /*0290*/  SHF.L.U32 R3, R4, R3, RZ ;  /* 0x0000000304037219 */ /* 0x000fc800000006ff */
[----:B------:R-:W-:-:S05]  /*02a0*/  LOP3.LUT R2, R3, R2, RZ, 0xfc, !PT ;  /* 0x0000000203027212 */ /* 0x000fca00078efcff */
[----:B------:R0:W-:Y:S04]  /*02b0*/  ATOMS.OR RZ, [UR5], R2 ;  /* 0x00000002ffff798c */ /* 0x0001e8000b000005 */
[----:B------:R0:W-:Y:S01]  /*02c0*/  STS [UR4], R0 ;  /* 0x00000000ff007988 */ /* 0x0001e20008000804 */
[----:B------:R-:W-:Y:S05]  /*02d0*/  BRA `(.L_x_2) ;  /* 0x0000000000107947 */ /* 0x000fea0003800000 */
.L_x_1:
[----:B------:R-:W-:Y:S01]  /*02e0*/  IMAD.MOV.U32 R0, RZ, RZ, -0x1 ;  /* 0xffffffffff007424 */ /* 0x000fe200078e00ff */
[----:B------:R-:W-:-:S04]  /*02f0*/  MOV R2, 0x320 ;  /* 0x0000032000027802 */ /* 0x000fc80000000f00 */
[----:B------:R0:W-:Y:S03]  /*0300*/  STS [UR4], R0 ;  /* 0x00000000ff007988 */ /* 0x0001e60008000804 */
[----:B0-----:R-:W-:Y:S05]  /*0310*/  CALL.REL.NOINC `($__internal_1_$__cuda_sm10x_tcgen05_guardrail_trap_phase_invalid_during_alloc) ;  /* 0x000001b800cc7944 */ /* 0x001fea0003c00000 */
.L_x_2:
[----:B------:R-:W-:Y:S05]  /*0320*/  WARPSYNC.ALL ;  /* 0x0000000000007948 */ /* 0x000fea0003800000 */
[----:B------:R-:W-:Y:S01]  /*0330*/  NOP ;  /* 0x0000000000007918 */ /* 0x000fe20000000000 */
.L_x_0:
[----:B0-----:R-:W0:Y:S08]  /*0340*/  LDC.64 R2, c[0x0][0x398] ;  /* 0x0000e600ff027b82 */ /* 0x001e300000000a00 */
[----:B------:R-:W1:Y:S02]  /*0350*/  S2UR UR5, SR_CgaSize ;  /* 0x00000000000579c3 */ /* 0x000e640000008a00 */
[----:B-1----:R-:W-:-:S12]  /*0360*/  UIMAD UR5, UR5, -0xa0, URZ ;  /* 0xffffff60050578a4 */ /* 0x002fd8000f8e02ff */
[----:B------:R-:W1:Y:S01]  /*0370*/  LDCU UR5, c[0x0][UR5+0x2b0] ;  /* 0x00005600050577ac */ /* 0x000e620008000800 */
[----:B------:R-:W-:Y:S01]  /*0380*/  UMOV UR9, 0x400 ;  /* 0x0000040000097882 */ /* 0x000fe20000000000 */
[----:B------:R-:W2:Y:S01]  /*0390*/  LDCU UR16, c[0x0][0x3a4] ;  /* 0x00007480ff1077ac */ /* 0x000ea20008000800 */
[----:B------:R-:W3:Y:S01]  /*03a0*/  S2UR UR4, SR_CTAID.X ;  /* 0x00000000000479c3 */ /* 0x000ee20000002500 */
[----:B------:R-:W4:Y:S01]  /*03b0*/  LDCU.64 UR18, c[0x0][0x358] ;  /* 0x00006b00ff1277ac */ /* 0x000f220008000a00 */
[----:B------:R-:W1:Y:S01]  /*03c0*/  LDCU.128 UR12, c[0x0][0x380] ;  /* 0x00007000ff0c77ac */ /* 0x000e620008000c00 */
[----:B------:R-:W-:Y:S01]  /*03d0*/  UMOV UR7, 0x1 ;  /* 0x0000000100077882 */ /* 0x000fe20000000000 */
[----:B0-----:R-:W-:Y:S01]  /*03e0*/  VIADD R0, R3, 0xff ;  /* 0x000000ff03007836 */ /* 0x001fe20000000000 */
[----:B------:R-:W-:-:S04]  /*03f0*/  IABS R14, R3 ;  /* 0x00000003000e7213 */ /* 0x000fc80000000000 */
[----:B------:R-:W-:Y:S02]  /*0400*/  SHF.R.S32.HI R7, RZ, 0x1f, R0 ;  /* 0x0000001fff077819 */ /* 0x000fe40000011400 */
[----:B---3--:R-:W-:Y:S02]  /*0410*/  I2FP.F32.U32 R8, UR4 ;  /* 0x0000000400087c45 */ /* 0x008fe40008201000 */
[----:B------:R-:W-:-:S03]  /*0420*/  LEA.HI R7, R7, R0, RZ, 0x8 ;  /* 0x0000000007077211 */ /* 0x000fc600078f40ff */
[----:B-1----:R-:W-:Y:S01]  /*0430*/  FMUL R8, R8, UR5 ;  /* 0x0000000508087c20 */ /* 0x002fe20008400000 */
[----:B------:R-:W-:Y:S01]  /*0440*/  SHF.R.S32.HI R7, RZ, 0x8, R7 ;  /* 0x00000008ff077819 */ /* 0x000fe20000011407 */
[----:B------:R-:W0:Y:S02]  /*0450*/  S2UR UR5, SR_CgaCtaId ;  /* 0x00000000000579c3 */ /* 0x000e240000008800 */
[----:B------:R-:W-:Y:S02]  /*0460*/  F2I.U32.TRUNC.NTZ R9, R8 ;  /* 0x0000000800097305 */ /* 0x000fe4000020f000 */
[----:B------:R-:W-:-:S05]  /*0470*/  IMAD.SHL.U32 R4, R7, 0x8, RZ ;  /* 0x0000000807047824 */ /* 0x000fca00078e00ff */
[----:B------:R-:W-:-:S04]  /*0480*/  IABS R11, R4 ;  /* 0x00000004000b7213 */ /* 0x000fc80000000000 */
[----:B------:R-:W1:Y:S01]  /*0490*/  I2F.RP R0, R11 ;  /* 0x0000000b00007306 */ /* 0x000e620000209400 */
[----:B0-----:R-:W-:Y:S02]  /*04a0*/  ULEA UR9, UR5, UR9, 0x18 ;  /* 0x0000000905097291 */ /* 0x001fe4000f8ec0ff */
[----:B------:R-:W-:-:S05]  /*04b0*/  USHF.L.U32 UR4, UR5, 0x6, URZ ;  /* 0x0000000605047899 */ /* 0x000fca00080006ff */
[----:B-1----:R-:W0:Y:S01]  /*04c0*/  MUFU.RCP R0, R0 ;  /* 0x0000000000007308 */ /* 0x002e220000001000 */
[----:B------:R-:W-:Y:S01]  /*04d0*/  ULOP3.LUT UR4, UR4, 0xc0, URZ, 0xc0, !UPT ;  /* 0x000000c004047892 */ /* 0x000fe2000f8ec0ff */
[----:B0-----:R-:W-:Y:S01]  /*04e0*/  VIADD R6, R0, 0xffffffe ;  /* 0x0ffffffe00067836 */ /* 0x001fe20000000000 */
[----:B------:R-:W-:-:S05]  /*04f0*/  IABS R0, R9 ;  /* 0x0000000900007213 */ /* 0x000fca0000000000 */
[----:B------:R0:W1:Y:S02]  /*0500*/  F2I.FTZ.U32.TRUNC.NTZ R7, R6 ;  /* 0x0000000600077305 */ /* 0x000064000021f000 */
[----:B0-----:R-:W-:Y:S02]  /*0510*/  IMAD.MOV.U32 R6, RZ, RZ, RZ ;  /* 0x000000ffff067224 */ /* 0x001fe400078e00ff */
[----:B-1----:R-:W-:-:S04]  /*0520*/  IMAD.MOV R10, RZ, RZ, -R7 ;  /* 0x000000ffff0a7224 */ /* 0x002fc800078e0a07 */
[----:B------:R-:W-:Y:S01]  /*0530*/  IMAD R13, R10, R11, RZ ;  /* 0x0000000b0a0d7224 */ /* 0x000fe200078e02ff */
[----:B------:R-:W-:-:S03]  /*0540*/  IABS R10, R4 ;  /* 0x00000004000a7213 */ /* 0x000fc60000000000 */
[----:B------:R-:W-:-:S04]  /*0550*/  IMAD.HI.U32 R7, R7, R13, R6 ;  /* 0x0000000d07077227 */ /* 0x000fc800078e0006 */
[----:B------:R-:W-:Y:S02]  /*0560*/  IMAD.MOV R6, RZ, RZ, -R10 ;  /* 0x000000ffff067224 */ /* 0x000fe400078e0a0a */
[----:B------:R-:W-:-:S04]  /*0570*/  IMAD.HI.U32 R7, R7, R0, RZ ;  /* 0x0000000007077227 */ /* 0x000fc800078e00ff */
[----:B------:R-:W-:Y:S01]  /*0580*/  IMAD R0, R7, R6, R0 ;  /* 0x0000000607007224 */ /* 0x000fe200078e0200 */
[----:B------:R-:W-:Y:S04]  /*0590*/  BAR.SYNC.DEFER_BLOCKING 0x0 ;  /* 0x0000000000007b1d */ /* 0x000fe80000010000 */
[----:B------:R-:W-:-:S13]  /*05a0*/  ISETP.GT.U32.AND P1, PT, R11, R0, PT ;  /* 0x000000000b00720c */ /* 0x000fda0003f24070 */
[----:B------:R-:W-:Y:S02]  /*05b0*/  @!P1 IMAD.IADD R0, R0, 0x1, -R11 ;  /* 0x0000000100009824 */ /* 0x000fe400078e0a0b */
[----:B------:R-:W-:Y:S01]  /*05c0*/  @!P1 VIADD R7, R7, 0x1 ;  /* 0x0000000107079836 */ /* 0x000fe20000000000 */
[----:B------:R-:W-:Y:S02]  /*05d0*/  ISETP.NE.AND P1, PT, R4, RZ, PT ;  /* 0x000000ff0400720c */ /* 0x000fe40003f25270 */
[----:B------:R-:W-:Y:S02]  /*05e0*/  ISETP.GE.U32.AND P0, PT, R0, R11, PT ;  /* 0x0000000b0000720c */ /* 0x000fe40003f06070 */
[----:B------:R-:W-:-:S04]  /*05f0*/  LOP3.LUT R0, R9, R4, RZ, 0x3c, !PT ;  /* 0x0000000409007212 */ /* 0x000fc800078e3cff */
[----:B------:R-:W-:Y:S01]  /*0600*/  ISETP.GE.AND P2, PT, R0, RZ, PT ;  /* 0x000000ff0000720c */ /* 0x000fe20003f46270 */
[----:B------:R-:W-:-:S06]  /*0610*/  VIADD R0, R2, 0x7f ;  /* 0x0000007f02007836 */ /* 0x000fcc0000000000 */
[----:B------:R-:W-:-:S04]  /*0620*/  @P0 VIADD R7, R7, 0x1 ;  /* 0x0000000107070836 */ /* 0x000fc80000000000 */
[----:B------:R-:W-:Y:S01]  /*0630*/  IMAD.MOV.U32 R6, RZ, RZ, R7 ;  /* 0x000000ffff067224 */ /* 0x000fe200078e0007 */
[----:B------:R-:W-:-:S03]  /*0640*/  SHF.R.S32.HI R7, RZ, 0x1f, R0 ;  /* 0x0000001fff077819 */ /* 0x000fc60000011400 */
[----:B------:R-:W-:Y:S01]  /*0650*/  @!P2 IMAD.MOV R6, RZ, RZ, -R6 ;  /* 0x000000ffff06a224 */ /* 0x000fe200078e0a06 */
[----:B------:R-:W-:Y:S02]  /*0660*/  @!P1 LOP3.LUT R6, RZ, R4, RZ, 0x33, !PT ;  /* 0x00000004ff069212 */ /* 0x000fe400078e33ff */
[----:B------:R-:W-:-:S03]  /*0670*/  LEA.HI R7, R7, R0, RZ, 0x7 ;  /* 0x0000000007077211 */ /* 0x000fc600078f38ff */
[----:B------:R-:W-:Y:S02]  /*0680*/  IMAD.SHL.U32 R13, R6, 0x8, RZ ;  /* 0x00000008060d7824 */ /* 0x000fe400078e00ff */
[----:B------:R-:W-:-:S03]  /*0690*/  IMAD.MOV R6, RZ, RZ, -R6 ;  /* 0x000000ffff067224 */ /* 0x000fc600078e0a06 */
[----:B------:R-:W-:Y:S01]  /*06a0*/  LEA.HI.SX32 R7, R7, -R13, 0x19 ;  /* 0x8000000d07077211 */ /* 0x000fe200078fcaff */
[----:B------:R-:W-:Y:S02]  /*06b0*/  IMAD R12, R4, R6, R9 ;  /* 0x00000006040c7224 */ /* 0x000fe400078e0209 */
[----:B------:R-:W-:Y:S01]  /*06c0*/  IMAD.MOV.U32 R6, RZ, RZ, RZ ;  /* 0x000000ffff067224 */ /* 0x000fe200078e00ff */
[----:B------:R-:W-:Y:S02]  /*06d0*/  VIMNMX R15, PT, PT, R7, 0x8, PT ;  /* 0x00000008070f7848 */ /* 0x000fe40003fe0100 */
[----:B------:R-:W-:Y:S02]  /*06e0*/  IABS R4, R12 ;  /* 0x0000000c00047213 */ /* 0x000fe40000000000 */
[-C--:B------:R-:W-:Y:S02]  /*06f0*/  IABS R10, R15.reuse ;  /* 0x0000000f000a7213 */ /* 0x080fe40000000000 */
[----:B------:R-:W-:-:S02]  /*0700*/  IABS R8, R15 ;  /* 0x0000000f00087213 */ /* 0x000fc40000000000 */
[----:B------:R-:W0:Y:S08]  /*0710*/  I2F.RP R0, R10 ;  /* 0x0000000a00007306 */ /* 0x000e300000209400 */
[----:B0-----:R-:W0:Y:S02]  /*0720*/  MUFU.RCP R0, R0 ;  /* 0x0000000000007308 */ /* 0x001e240000001000 */
[----:B0-----:R-:W-:-:S06]  /*0730*/  VIADD R7, R0, 0xffffffe ;  /* 0x0ffffffe00077836 */ /* 0x001fcc0000000000 */
[----:B------:R-:W0:Y:S02]  /*0740*/  F2I.FTZ.U32.TRUNC.NTZ R7, R7 ;  /* 0x0000000700077305 */ /* 0x000e24000021f000 */
[----:B0-----:R-:W-:-:S04]  /*0750*/  IMAD.MOV R11, RZ, RZ, -R7 ;  /* 0x000000ffff0b7224 */ /* 0x001fc800078e0a07 */
[----:B------:R-:W-:-:S04]  /*0760*/  IMAD R9, R11, R10, RZ ;  /* 0x0000000a0b097224 */ /* 0x000fc800078e02ff */
[----:B------:R-:W-:-:S04]  /*0770*/  IMAD.HI.U32 R0, R7, R9, R6 ;  /* 0x0000000907007227 */ /* 0x000fc800078e0006 */
[----:B------:R-:W-:Y:S02]  /*0780*/  IMAD.MOV.U32 R6, RZ, RZ, R14 ;  /* 0x000000ffff067224 */ /* 0x000fe400078e000e */
[----:B------:R-:W-:Y:S01]  /*0790*/  IMAD.MOV.U32 R7, RZ, RZ, R4 ;  /* 0x000000ffff077224 */ /* 0x000fe200078e0004 */
[----:B------:R-:W0:Y:S01]  /*07a0*/  LDS R14, [UR9] ;  /* 0x00000009ff0e7984 */ /* 0x000e220008000800 */
[----:B------:R-:W1:Y:S01]  /*07b0*/  I2F.RP R9, R6 ;  /* 0x0000000600097306 */ /* 0x000e620000209400 */
[----:B------:R-:W-:Y:S01]  /*07c0*/  IMAD.MOV R4, RZ, RZ, -R8 ;  /* 0x000000ffff047224 */ /* 0x000fe200078e0a08 */
[----:B------:R-:W-:Y:S01]  /*07d0*/  IABS R8, R2 ;  /* 0x0000000200087213 */ /* 0x000fe20000000000 */
[----:B------:R-:W-:-:S04]  /*07e0*/  IMAD.HI.U32 R0, R0, R7, RZ ;  /* 0x0000000700007227 */ /* 0x000fc800078e00ff */
[----:B------:R-:W-:Y:S02]  /*07f0*/  IMAD R7, R0, R4, R7 ;  /* 0x0000000400077224 */ /* 0x000fe400078e0207 */
[----:B------:R-:W-:Y:S01]  /*0800*/  IMAD.MOV.U32 R4, RZ, RZ, R8 ;  /* 0x000000ffff047224 */ /* 0x000fe200078e0008 */
[----:B------:R-:W-:Y:S02]  /*0810*/  BAR.SYNC.DEFER_BLOCKING 0x0 ;  /* 0x0000000000007b1d */ /* 0x000fe40000010000 */
[----:B------:R-:W-:-:S04]  /*0820*/  ISETP.GT.U32.AND P1, PT, R10, R7, PT ;  /* 0x000000070a00720c */ /* 0x000fc80003f24070 */
[----:B-1----:R-:W1:Y:S08]  /*0830*/  MUFU.RCP R9, R9 ;  /* 0x0000000900097308 */ /* 0x002e700000001000 */
[----:B------:R-:W3:Y:S01]  /*0840*/  I2F.RP R8, R4 ;  /* 0x0000000400087306 */ /* 0x000ee20000209400 */
[----:B------:R-:W-:Y:S02]  /*0850*/  @!P1 IMAD.IADD R7, R7, 0x1, -R10 ;  /* 0x0000000107079824 */ /* 0x000fe400078e0a0a */
[----:B------:R-:W-:Y:S01]  /*0860*/  @!P1 VIADD R0, R0, 0x1 ;  /* 0x0000000100009836 */ /* 0x000fe20000000000 */
[----:B------:R-:W-:-:S02]  /*0870*/  ISETP.NE.AND P1, PT, R15, RZ, PT ;  /* 0x000000ff0f00720c */ /* 0x000fc40003f25270 */
[----:B------:R-:W-:Y:S02]  /*0880*/  ISETP.GE.U32.AND P0, PT, R7, R10, PT ;  /* 0x0000000a0700720c */ /* 0x000fe40003f06070 */
[----:B------:R-:W-:Y:S01]  /*0890*/  LOP3.LUT R7, R12, R15, RZ, 0x3c, !PT ;  /* 0x0000000f0c077212 */ /* 0x000fe200078e3cff */
[----:B-1----:R-:W-:-:S03]  /*08a0*/  VIADD R10, R9, 0xffffffe ;  /* 0x0ffffffe090a7836 */ /* 0x002fc60000000000 */
[----:B------:R-:W-:Y:S01]  /*08b0*/  ISETP.GE.AND P2, PT, R7, RZ, PT ;  /* 0x000000ff0700720c */ /* 0x000fe20003f46270 */
[----:B------:R1:W5:Y:S01]  /*08c0*/  F2I.FTZ.U32.TRUNC.NTZ R11, R10 ;  /* 0x0000000a000b7305 */ /* 0x000362000021f000 */
[----:B0-----:R-:W-:-:S05]  /*08d0*/  R2UR UR8, R14 ;  /* 0x000000000e0872ca */ /* 0x001fca00000e0000 */
[----:B------:R-:W-:Y:S02]  /*08e0*/  @P0 VIADD R0, R0, 0x1 ;  /* 0x0000000100000836 */ /* 0x000fe40000000000 */
[----:B---3--:R-:W0:Y:S01]  /*08f0*/  MUFU.RCP R8, R8 ;  /* 0x0000000800087308 */ /* 0x008e220000001000 */
[----:B-1----:R-:W-:-:S03]  /*0900*/  IMAD.MOV.U32 R10, RZ, RZ, RZ ;  /* 0x000000ffff0a7224 */ /* 0x002fc600078e00ff */
[----:B------:R-:W-:Y:S01]  /*0910*/  @!P2 IMAD.MOV R0, RZ, RZ, -R0 ;  /* 0x000000ffff00a224 */ /* 0x000fe200078e0a00 */
[----:B------:R-:W-:Y:S01]  /*0920*/  @!P1 LOP3.LUT R0, RZ, R15, RZ, 0x33, !PT ;  /* 0x0000000fff009212 */ /* 0x000fe200078e33ff */
[----:B-----5:R-:W-:-:S03]  /*0930*/  IMAD.MOV R7, RZ, RZ, -R11 ;  /* 0x000000ffff077224 */ /* 0x020fc600078e0a0b */
[----:B------:R-:W-:Y:S01]  /*0940*/  LEA R68, R0, UR4, 0x8 ;  /* 0x0000000400447c11 */ /* 0x000fe2000f8e40ff */
[----:B------:R-:W-:-:S03]  /*0950*/  IMAD R7, R7, R6, RZ ;  /* 0x0000000607077224 */ /* 0x000fc600078e02ff */
[----:B------:R-:W-:Y:S01]  /*0960*/  IABS R71, R68 ;  /* 0x0000004400477213 */ /* 0x000fe20000000000 */
[----:B------:R-:W-:Y:S02]  /*0970*/  VIADD R20, R68, 0x1 ;  /* 0x0000000144147836 */ /* 0x000fe40000000000 */
[----:B------:R-:W-:-:S03]  /*0980*/  IMAD.HI.U32 R7, R11, R7, R10 ;  /* 0x000000070b077227 */ /* 0x000fc600078e000a */
[----:B------:R-:W-:Y:S01]  /*0990*/  STL [R1+0x744], R20 ;  /* 0x0007441401007387 */ /* 0x000fe20000100800 */
[----:B0-----:R-:W-:Y:S01]  /*09a0*/  VIADD R8, R8, 0xffffffe ;  /* 0x0ffffffe08087836 */ /* 0x001fe20000000000 */
[----:B------:R-:W-:Y:S01]  /*09b0*/  IABS R70, R20 ;  /* 0x0000001400467213 */ /* 0x000fe20000000000 */
[----:B------:R-:W-:Y:S02]  /*09c0*/  IMAD.MOV R10, RZ, RZ, -R0 ;  /* 0x000000ffff0a7224 */ /* 0x000fe400078e0a00 */
[----:B------:R0:W1:Y:S01]  /*09d0*/  F2I.FTZ.U32.TRUNC.NTZ R9, R8 ;  /* 0x0000000800097305 */ /* 0x000062000021f000 */
[----:B------:R-:W-:Y:S02]  /*09e0*/  VIADD R17, R68, 0x4 ;  /* 0x0000000444117836 */ /* 0x000fe40000000000 */
[----:B------:R-:W-:-:S03]  /*09f0*/  IMAD.HI.U32 R0, R7, R71, RZ ;  /* 0x0000004707007227 */ /* 0x000fc600078e00ff */
[----:B------:R-:W-:Y:S01]  /*0a00*/  IABS R66, R17 ;  /* 0x0000001100427213 */ /* 0x000fe20000000000 */
[C---:B------:R-:W-:Y:S02]  /*0a10*/  VIADD R19, R68.reuse, 0x2 ;  /* 0x0000000244137836 */ /* 0x040fe40000000000 */
[C---:B------:R-:W-:Y:S01]  /*0a20*/  VIADD R18, R68.reuse, 0x3 ;  /* 0x0000000344127836 */ /* 0x040fe20000000000 */
[----:B0-----:R-:W-:Y:S01]  /*0a30*/  SHF.R.U32.HI R8, RZ, 0x5, R5 ;  /* 0x00000005ff087819 */ /* 0x001fe20000011605 */
[----:B------:R-:W-:Y:S01]  /*0a40*/  IMAD R10, R15, R10, R12 ;  /* 0x0000000a0f0a7224 */ /* 0x000fe200078e020c */
[----:B------:R-:W-:Y:S01]  /*0a50*/  STL [R1+0x740], R19 ;  /* 0x0007401301007387 */ /* 0x000fe20000100800 */
[----:B------:R-:W-:Y:S01]  /*0a60*/  VIADD R16, R68, 0x5 ;  /* 0x0000000544107836 */ /* 0x000fe20000000000 */
[----:B------:R-:W-:Y:S01]  /*0a70*/  R2UR UR11, R8 ;  /* 0x00000000080b72ca */ /* 0x000fe200000e0000 */
[----:B-1----:R-:W-:Y:S01]  /*0a80*/  IMAD.MOV R11, RZ, RZ, -R9 ;  /* 0x000000ffff0b7224 */ /* 0x002fe200078e0a09 */
[----:B------:R-:W-:Y:S01]  /*0a90*/  STL [R1+0x748], R18 ;  /* 0x0007481201007387 */ /* 0x000fe20000100800 */
[----:B------:R-:W-:Y:S01]  /*0aa0*/  IMAD.MOV R12, RZ, RZ, -R0 ;  /* 0x000000ffff0c7224 */ /* 0x000fe200078e0a00 */
[----:B------:R-:W-:Y:S01]  /*0ab0*/  IABS R69, R19 ;  /* 0x0000001300457213 */ /* 0x000fe20000000000 */
[----:B------:R-:W-:Y:S01]  /*0ac0*/  IMAD R11, R11, R4, RZ ;  /* 0x000000040b0b7224 */ /* 0x000fe200078e02ff */
[----:B------:R-:W-:Y:S01]  /*0ad0*/  STL [R1+0x750], R17 ;  /* 0x0007501101007387 */ /* 0x000fe20000100800 */
[----:B------:R-:W-:Y:S01]  /*0ae0*/  IMAD.MOV.U32 R8, RZ, RZ, RZ ;  /* 0x000000ffff087224 */ /* 0x000fe200078e00ff */
[----:B------:R-:W-:Y:S01]  /*0af0*/  IABS R65, R16 ;  /* 0x0000001000417213 */ /* 0x000fe20000000000 */
[----:B------:R-:W-:Y:S01]  /*0b00*/  IMAD R71, R6, R12, R71 ;  /* 0x0000000c06477224 */ /* 0x000fe200078e0247 */
[----:B------:R0:W-:Y:S01]  /*0b10*/  STL [R1+0x74c], R16 ;  /* 0x00074c1001007387 */ /* 0x0001e20000100800 */
[----:B------:R-:W-:Y:S01]  /*0b20*/  IMAD.HI.U32 R12, R7, R66, RZ ;  /* 0x00000042070c7227 */ /* 0x000fe200078e00ff */
[----:B------:R-:W-:Y:S01]  /*0b30*/  IABS R67, R18 ;  /* 0x0000001200437213 */ /* 0x000fe20000000000 */
[----:B------:R-:W-:-:S02]  /*0b40*/  USHF.L.U32 UR4, UR11, 0x15, URZ ;  /* 0x000000150b047899 */ /* 0x000fc400080006ff */
[----:B------:R-:W-:Y:S02]  /*0b50*/  IMAD.HI.U32 R0, R9, R11, R8 ;  /* 0x0000000b09007227 */ /* 0x000fe400078e0008 */
[----:B------:R-:W-:Y:S02]  /*0b60*/  ULOP3.LUT UR4, UR4, 0x600000, URZ, 0xc0, !UPT ;  /* 0x0060000004047892 */ /* 0x000fe4000f8ec0ff */
[----:B------:R-:W-:Y:S02]  /*0b70*/  IMAD.IADD R8, R13, 0x1, R10 ;  /* 0x000000010d087824 */ /* 0x000fe400078e020a */
[C---:B0-----:R-:W-:Y:S02]  /*0b80*/  VIADD R16, R68.reuse, 0x9 ;  /* 0x0000000944107836 */ /* 0x041fe40000000000 */
[----:B------:R-:W-:Y:S02]  /*0b90*/  VIADD R18, R68, 0x7 ;  /* 0x0000000744127836 */ /* 0x000fe40000000000 */
[----:B------:R-:W-:Y:S01]  /*0ba0*/  IMAD.HI.U32 R10, R7, R69, RZ ;  /* 0x00000045070a7227 */ /* 0x000fe200078e00ff */
[----:B------:R-:W-:-:S02]  /*0bb0*/  IABS R61, R16 ;  /* 0x00000010003d7213 */ /* 0x000fc40000000000 */
[----:B------:R-:W-:Y:S01]  /*0bc0*/  IABS R63, R18 ;  /* 0x00000012003f7213 */ /* 0x000fe20000000000 */
[----:B------:R-:W-:Y:S02]  /*0bd0*/  IMAD.MOV R15, RZ, RZ, -R12 ;  /* 0x000000ffff0f7224 */ /* 0x000fe400078e0a0c */
[C---:B------:R-:W-:Y:S02]  /*0be0*/  VIADD R19, R68.reuse, 0x6 ;  /* 0x0000000644137836 */ /* 0x040fe40000000000 */
[----:B------:R-:W-:Y:S02]  /*0bf0*/  VIADD R17, R68, 0x8 ;  /* 0x0000000844117836 */ /* 0x000fe40000000000 */
[----:B------:R-:W-:Y:S01]  /*0c00*/  IMAD.MOV R10, RZ, RZ, -R10 ;  /* 0x000000ffff0a7224 */ /* 0x000fe200078e0a0a */
[----:B------:R-:W-:Y:S01]  /*0c10*/  STL [R1+0x754], R19 ;  /* 0x0007541301007387 */ /* 0x000fe20000100800 */
[----:B------:R-:W-:Y:S01]  /*0c20*/  IMAD R66, R6, R15, R66 ;  /* 0x0000000f06427224 */ /* 0x000fe200078e0242 */
[----:B------:R-:W-:Y:S01]  /*0c30*/  IABS R62, R17 ;  /* 0x00000011003e7213 */ /* 0x000fe20000000000 */
[----:B------:R-:W-:Y:S01]  /*0c40*/  VIADD R15, R68, 0xe ;  /* 0x0000000e440f7836 */ /* 0x000fe20000000000 */
[----:B------:R-:W-:Y:S01]  /*0c50*/  STL [R1+0x758], R18 ;  /* 0x0007581201007387 */ /* 0x000fe20000100800 */
[----:B------:R-:W-:Y:S01]  /*0c60*/  IMAD.HI.U32 R12, R7, R61, RZ ;  /* 0x0000003d070c7227 */ /* 0x000fe200078e00ff */
[----:B------:R-:W-:-:S02]  /*0c70*/  IABS R64, R19 ;  /* 0x0000001300407213 */ /* 0x000fc40000000000 */
[----:B------:R0:W-:Y:S01]  /*0c80*/  STL [R1+0x75c], R17 ;  /* 0x00075c1101007387 */ /* 0x0001e20000100800 */
[----:B------:R-:W-:Y:S01]  /*0c90*/  IMAD R69, R6, R10, R69 ;  /* 0x0000000a06457224 */ /* 0x000fe200078e0245 */
[----:B------:R-:W-:Y:S01]  /*0ca0*/  IABS R56, R15 ;  /* 0x0000000f00387213 */ /* 0x000fe20000000000 */
[----:B------:R-:W-:Y:S01]  /*0cb0*/  VIADD R14, R68, 0xa ;  /* 0x0000000a440e7836 */ /* 0x000fe20000000000 */
[----:B------:R1:W-:Y:S01]  /*0cc0*/  STL [R1+0x760], R16 ;  /* 0x0007601001007387 */ /* 0x0003e20000100800 */
[----:B------:R-:W-:-:S03]  /*0cd0*/  IMAD.HI.U32 R10, R7, R63, RZ ;  /* 0x0000003f070a7227 */ /* 0x000fc600078e00ff */
[----:B------:R3:W-:Y:S01]  /*0ce0*/  STL [R1+0x764], R14 ;  /* 0x0007640e01007387 */ /* 0x0007e20000100800 */
[----:B------:R-:W-:Y:S01]  /*0cf0*/  IMAD.MOV R12, RZ, RZ, -R12 ;  /* 0x000000ffff0c7224 */ /* 0x000fe200078e0a0c */
[----:B------:R-:W-:Y:S01]  /*0d00*/  IABS R60, R14 ;  /* 0x0000000e003c7213 */ /* 0x000fe20000000000 */
[C---:B0-----:R-:W-:Y:S02]  /*0d10*/  VIADD R17, R68.reuse, 0xc ;  /* 0x0000000c44117836 */ /* 0x041fe40000000000 */
[C---:B------:R-:W-:Y:S02]  /*0d20*/  VIADD R18, R68.reuse, 0xb ;  /* 0x0000000b44127836 */ /* 0x040fe40000000000 */
[----:B-1----:R-:W-:Y:S01]  /*0d30*/  VIADD R16, R68, 0xd ;  /* 0x0000000d44107836 */ /* 0x002fe20000000000 */
[----:B------:R-:W-:Y:S01]  /*0d40*/  IABS R58, R17 ;  /* 0x00000011003a7213 */ /* 0x000fe20000000000 */
[----:B------:R-:W-:Y:S01]  /*0d50*/  IMAD.MOV R10, RZ, RZ, -R10 ;  /* 0x000000ffff0a7224 */ /* 0x000fe200078e0a0a */
[----:B------:R-:W-:Y:S01]  /*0d60*/  STL [R1+0x76c], R18 ;  /* 0x00076c1201007387 */ /* 0x000fe20000100800 */
[----:B------:R-:W-:Y:S01]  /*0d70*/  IMAD R61, R6, R12, R61 ;  /* 0x0000000c063d7224 */ /* 0x000fe200078e023d */
[----:B------:R-:W-:Y:S01]  /*0d80*/  IABS R57, R16 ;  /* 0x0000001000397213 */ /* 0x000fe20000000000 */
[----:B------:R-:W-:Y:S01]  /*0d90*/  IMAD.HI.U32 R12, R7, R56, RZ ;  /* 0x00000038070c7227 */ /* 0x000fe200078e00ff */
[----:B------:R-:W-:Y:S01]  /*0da0*/  STL [R1+0x77c], R17 ;  /* 0x00077c1101007387 */ /* 0x000fe20000100800 */
[----:B------:R-:W-:-:S02]  /*0db0*/  IABS R59, R18 ;  /* 0x00000012003b7213 */ /* 0x000fc40000000000 */
[----:B------:R-:W-:Y:S01]  /*0dc0*/  VIADD R19, R68, 0x11 ;  /* 0x0000001144137836 */ /* 0x000fe20000000000 */
[----:B------:R0:W-:Y:S01]  /*0dd0*/  STL [R1+0x778], R16 ;  /* 0x0007781001007387 */ /* 0x0001e20000100800 */
[----:B------:R-:W-:Y:S02]  /*0de0*/  IMAD R63, R6, R10, R63 ;  /* 0x0000000a063f7224 */ /* 0x000fe400078e023f */
[C---:B---3--:R-:W-:Y:S01]  /*0df0*/  VIADD R14, R68.reuse, 0xf ;  /* 0x0000000f440e7836 */ /* 0x048fe20000000000 */
[----:B------:R-:W-:Y:S01]  /*0e00*/  IABS R53, R19 ;  /* 0x0000001300357213 */ /* 0x000fe20000000000 */
[----:B------:R-:W-:Y:S01]  /*0e10*/  IMAD.HI.U32 R10, R7, R58, RZ ;  /* 0x0000003a070a7227 */ /* 0x000fe200078e00ff */
[----:B------:R1:W-:Y:S02]  /*0e20*/  STL [R1+0x774], R15 ;  /* 0x0007740f01007387 */ /* 0x0003e40000100800 */
[----:B------:R-:W-:Y:S01]  /*0e30*/  IABS R55, R14 ;  /* 0x0000000e00377213 */ /* 0x000fe20000000000 */
[C---:B------:R-:W-:Y:S01]  /*0e40*/  VIADD R20, R68.reuse, 0x10 ;  /* 0x0000001044147836 */ /* 0x040fe20000000000 */
[----:B------:R3:W-:Y:S01]  /*0e50*/  STL [R1+0x770], R14 ;  /* 0x0007700e01007387 */ /* 0x0007e20000100800 */
[----:B0-----:R-:W-:-:S02]  /*0e60*/  VIADD R16, R68, 0x13 ;  /* 0x0000001344107836 */ /* 0x001fc40000000000 */
[----:B------:R-:W-:Y:S01]  /*0e70*/  IMAD.MOV R17, RZ, RZ, -R12 ;  /* 0x000000ffff117224 */ /* 0x000fe200078e0a0c */
[----:B------:R-:W-:Y:S01]  /*0e80*/  STL [R1+0x768], R20 ;  /* 0x0007681401007387 */ /* 0x000fe20000100800 */
[----:B------:R-:W-:Y:S01]  /*0e90*/  VIADD R18, R68, 0x12 ;  /* 0x0000001244127836 */ /* 0x000fe20000000000 */
[----:B------:R-:W-:Y:S01]  /*0ea0*/  IABS R51, R16 ;  /* 0x0000001000337213 */ /* 0x000fe20000000000 */
[----:B-1----:R-:W-:Y:S01]  /*0eb0*/  IMAD.MOV R15, RZ, RZ, -R10 ;  /* 0x000000ffff0f7224 */ /* 0x002fe200078e0a0a */
[----:B------:R-:W-:Y:S01]  /*0ec0*/  STL [R1+0x780], R19 ;  /* 0x0007801301007387 */ /* 0x000fe20000100800 */
[----:B------:R-:W-:Y:S01]  /*0ed0*/  IMAD R56, R6, R17, R56 ;  /* 0x0000001106387224 */ /* 0x000fe200078e0238 */
[----:B------:R-:W-:Y:S01]  /*0ee0*/  IABS R52, R18 ;  /* 0x0000001200347213 */ /* 0x000fe20000000000 */
[C---:B------:R-:W-:Y:S01]  /*0ef0*/  VIADD R17, R68.reuse, 0x16 ;  /* 0x0000001644117836 */ /* 0x040fe20000000000 */
[----:B------:R0:W-:Y:S01]  /*0f00*/  STL [R1+0x790], R18 ;  /* 0x0007901201007387 */ /* 0x0001e20000100800 */
[----:B---3--:R-:W-:Y:S01]  /*0f10*/  VIADD R14, R68, 0x14 ;  /* 0x00000014440e7836 */ /* 0x008fe20000000000 */
[----:B------:R-:W-:Y:S01]  /*0f20*/  IABS R54, R20 ;  /* 0x0000001400367213 */ /* 0x000fe20000000000 */
[----:B------:R-:W-:Y:S01]  /*0f30*/  IMAD.HI.U32 R10, R7, R53, RZ ;  /* 0x00000035070a7227 */ /* 0x000fe200078e00ff */
[----:B------:R1:W-:Y:S01]  /*0f40*/  STL [R1+0x78c], R16 ;  /* 0x00078c1001007387 */ /* 0x0003e20000100800 */
[----:B------:R-:W-:-:S02]  /*0f50*/  IABS R48, R17 ;  /* 0x0000001100307213 */ /* 0x000fc40000000000 */
[----:B------:R-:W-:Y:S01]  /*0f60*/  IMAD R58, R6, R15, R58 ;  /* 0x0000000f063a7224 */ /* 0x000fe200078e023a */
[----:B------:R-:W-:Y:S01]  /*0f70*/  STL [R1+0x794], R14 ;  /* 0x0007940e01007387 */ /* 0x000fe20000100800 */
[C---:B------:R-:W-:Y:S01]  /*0f80*/  VIADD R15, R68.reuse, 0x18 ;  /* 0x00000018440f7836 */ /* 0x040fe20000000000 */
[----:B------:R-:W-:Y:S01]  /*0f90*/  IABS R50, R14 ;  /* 0x0000000e00327213 */ /* 0x000fe20000000000 */
[C---:B0-----:R-:W-:Y:S02]  /*0fa0*/  VIADD R18, R68.reuse, 0x15 ;  /* 0x0000001544127836 */ /* 0x041fe40000000000 */
[C---:B------:R-:W-:Y:S01]  /*0fb0*/  IMAD.HI.U32 R12, R7.reuse, R51, RZ ;  /* 0x00000033070c7227 */ /* 0x040fe200078e00ff */
[----:B------:R-:W-:Y:S02]  /*0fc0*/  IABS R46, R15 ;  /* 0x0000000f002e7213 */ /* 0x000fe40000000000 */
[----:B------:R-:W-:Y:S01]  /*0fd0*/  STL [R1+0x798], R18 ;  /* 0x0007981201007387 */ /* 0x000fe20000100800 */
[----:B-1----:R-:W-:Y:S01]  /*0fe0*/  VIADD R16, R68, 0x17 ;  /* 0x0000001744107836 */ /* 0x002fe20000000000 */
[----:B------:R-:W-:Y:S01]  /*0ff0*/  IABS R49, R18 ;  /* 0x0000001200317213 */ /* 0x000fe20000000000 */
[----:B------:R-:W-:Y:S01]  /*1000*/  IMAD.MOV R10, RZ, RZ, -R10 ;  /* 0x000000ffff0a7224 */ /* 0x000fe200078e0a0a */
[----:B------:R-:W-:Y:S01]  /*1010*/  STL [R1+0x7a8], R17 ;  /* 0x0007a81101007387 */ /* 0x000fe20000100800 */
[----:B------:R-:W-:Y:S01]  /*1020*/  IMAD.MOV R12, RZ, RZ, -R12 ;  /* 0x000000ffff0c7224 */ /* 0x000fe200078e0a0c */
[----:B------:R-:W-:Y:S01]  /*1030*/  IABS R47, R16 ;  /* 0x00000010002f7213 */ /* 0x000fe20000000000 */
[----:B------:R-:W-:Y:S01]  /*1040*/  IMAD R53, R6, R10, R53 ;  /* 0x0000000a06357224 */ /* 0x000fe200078e0235 */
[----:B------:R0:W-:Y:S01]  /*1050*/  STL [R1+0x7a4], R16 ;  /* 0x0007a41001007387 */ /* 0x0001e20000100800 */
[----:B------:R-:W-:-:S03]  /*1060*/  IMAD.HI.U32 R10, R7, R48, RZ ;  /* 0x00000030070a7227 */ /* 0x000fc600078e00ff */
[----:B------:R1:W-:Y:S01]  /*1070*/  STL [R1+0x7ac], R15 ;  /* 0x0007ac0f01007387 */ /* 0x0003e20000100800 */
[----:B------:R-:W-:-:S04]  /*1080*/  IMAD.HI.U32 R13, R7, R65, RZ ;  /* 0x00000041070d7227 */ /* 0x000fc800078e00ff */
[----:B------:R-:W-:Y:S02]  /*1090*/  IMAD R51, R6, R12, R51 ;  /* 0x0000000c06337224 */ /* 0x000fe400078e0233 */
[C---:B0-----:R-:W-:Y:S02]  /*10a0*/  VIADD R16, R68.reuse, 0x1d ;  /* 0x0000001d44107836 */ /* 0x041fe40000000000 */
[C---:B------:R-:W-:Y:S02]  /*10b0*/  VIADD R14, R68.reuse, 0x19 ;  /* 0x00000019440e7836 */ /* 0x040fe40000000000 */
[----:B------:R-:W-:Y:S01]  /*10c0*/  IMAD.HI.U32 R12, R7, R46, RZ ;  /* 0x0000002e070c7227 */ /* 0x000fe200078e00ff */
[----:B------:R-:W-:Y:S02]  /*10d0*/  IABS R41, R16 ;  /* 0x0000001000297213 */ /* 0x000fe40000000000 */
[----:B------:R0:W-:Y:S01]  /*10e0*/  STL [R1+0x7b0], R14 ;  /* 0x0007b00e01007387 */ /* 0x0001e20000100800 */
[----:B------:R-:W-:Y:S01]  /*10f0*/  VIADD R20, R68, 0x1a ;  /* 0x0000001a44147836 */ /* 0x000fe20000000000 */
[----:B------:R-:W-:Y:S01]  /*1100*/  IABS R45, R14 ;  /* 0x0000000e002d7213 */ /* 0x000fe20000000000 */
[----:B-1----:R-:W-:-:S02]  /*1110*/  IMAD.MOV R15, RZ, RZ, -R10 ;  /* 0x000000ffff0f7224 */ /* 0x002fc400078e0a0a */
[C---:B------:R-:W-:Y:S01]  /*1120*/  VIADD R19, R68.reuse, 0x1b ;  /* 0x0000001b44137836 */ /* 0x040fe20000000000 */
[----:B------:R-:W-:Y:S01]  /*1130*/  STL [R1+0x7c0], R20 ;  /* 0x0007c01401007387 */ /* 0x000fe20000100800 */
[----:B------:R-:W-:Y:S01]  /*1140*/  VIADD R18, R68, 0x1c ;  /* 0x0000001c44127836 */ /* 0x000fe20000000000 */
[----:B------:R-:W-:Y:S01]  /*1150*/  IABS R44, R20 ;  /* 0x00000014002c7213 */ /* 0x000fe20000000000 */
[----:B------:R-:W-:Y:S01]  /*1160*/  IMAD.MOV R13, RZ, RZ, -R13 ;  /* 0x000000ffff0d7224 */ /* 0x000fe200078e0a0d */
[----:B------:R-:W-:Y:S01]  /*1170*/  STL [R1+0x7bc], R19 ;  /* 0x0007bc1301007387 */ /* 0x000fe20000100800 */
[----:B------:R-:W-:Y:S01]  /*1180*/  IMAD.MOV R17, RZ, RZ, -R12 ;  /* 0x000000ffff117224 */ /* 0x000fe200078e0a0c */
[----:B------:R-:W-:Y:S01]  /*1190*/  IABS R42, R18 ;  /* 0x00000012002a7213 */ /* 0x000fe20000000000 */
[----:B------:R-:W-:Y:S01]  /*11a0*/  IMAD R48, R6, R15, R48 ;  /* 0x0000000f06307224 */ /* 0x000fe200078e0230 */
[----:B------:R1:W-:Y:S01]  /*11b0*/  STL [R1+0x7c4], R18 ;  /* 0x0007c41201007387 */ /* 0x0003e20000100800 */
[----:B------:R-:W-:Y:S01]  /*11c0*/  VIADD R15, R68, 0x22 ;  /* 0x00000022440f7836 */ /* 0x000fe20000000000 */
[----:B------:R-:W-:Y:S01]  /*11d0*/  IABS R43, R19 ;  /* 0x00000013002b7213 */ /* 0x000fe20000000000 */
[----:B------:R-:W-:Y:S01]  /*11e0*/  IMAD.HI.U32 R9, R7, R70, RZ ;  /* 0x0000004607097227 */ /* 0x000fe200078e00ff */
[----:B------:R3:W-:Y:S02]  /*11f0*/  STL [R1+0x7c8], R16 ;  /* 0x0007c81001007387 */ /* 0x0007e40000100800 */
[----:B------:R-:W-:Y:S01]  /*1200*/  IABS R36, R15 ;  /* 0x0000000f00247213 */ /* 0x000fe20000000000 */
[----:B------:R-:W-:-:S02]  /*1210*/  IMAD R65, R6, R13, R65 ;  /* 0x0000000d06417224 */ /* 0x000fc400078e0241 */
[----:B0-----:R-:W-:Y:S02]  /*1220*/  VIADD R14, R68, 0x1e ;  /* 0x0000001e440e7836 */ /* 0x001fe40000000000 */
[----:B------:R-:W-:-:S03]  /*1230*/  IMAD.HI.U32 R12, R7, R41, RZ ;  /* 0x00000029070c7227 */ /* 0x000fc600078e00ff */
[----:B------:R-:W-:Y:S01]  /*1240*/  STL [R1+0x7d8], R14 ;  /* 0x0007d80e01007387 */ /* 0x000fe20000100800 */
[----:B------:R-:W-:Y:S01]  /*1250*/  IMAD.HI.U32 R13, R7, R60, RZ ;  /* 0x0000003c070d7227 */ /* 0x000fe200078e00ff */
[----:B------:R-:W-:-:S03]  /*1260*/  IABS R40, R14 ;  /* 0x0000000e00287213 */ /* 0x000fc60000000000 */
[----:B------:R-:W-:Y:S02]  /*1270*/  IMAD R46, R6, R17, R46 ;  /* 0x00000011062e7224 */ /* 0x000fe400078e022e */
[C---:B-1----:R-:W-:Y:S02]  /*1280*/  VIADD R18, R68.reuse, 0x1f ;  /* 0x0000001f44127836 */ /* 0x042fe40000000000 */
[C---:B------:R-:W-:Y:S02]  /*1290*/  VIADD R17, R68.reuse, 0x20 ;  /* 0x0000002044117836 */ /* 0x040fe40000000000 */
[----:B---3--:R-:W-:Y:S01]  /*12a0*/  VIADD R16, R68, 0x21 ;  /* 0x0000002144107836 */ /* 0x008fe20000000000 */
[----:B------:R-:W-:Y:S01]  /*12b0*/  STL [R1+0x7d4], R18 ;  /* 0x0007d41201007387 */ /* 0x000fe20000100800 */
[----:B------:R-:W-:Y:S01]  /*12c0*/  IMAD.MOV R9, RZ, RZ, -R9 ;  /* 0x000000ffff097224 */ /* 0x000fe200078e0a09 */
[----:B------:R-:W-:Y:S01]  /*12d0*/  IABS R38, R17 ;  /* 0x0000001100267213 */ /* 0x000fe20000000000 */
[----:B------:R-:W-:Y:S01]  /*12e0*/  IMAD.MOV R12, RZ, RZ, -R12 ;  /* 0x000000ffff0c7224 */ /* 0x000fe200078e0a0c */
[----:B------:R-:W-:Y:S01]  /*12f0*/  STL [R1+0x7dc], R17 ;  /* 0x0007dc1101007387 */ /* 0x000fe20000100800 */
[----:B------:R-:W-:Y:S01]  /*1300*/  IMAD.MOV R13, RZ, RZ, -R13 ;  /* 0x000000ffff0d7224 */ /* 0x000fe200078e0a0d */
[----:B------:R-:W-:Y:S01]  /*1310*/  IABS R37, R16 ;  /* 0x0000001000257213 */ /* 0x000fe20000000000 */
[C---:B------:R-:W-:Y:S01]  /*1320*/  IMAD R70, R6.reuse, R9, R70 ;  /* 0x0000000906467224 */ /* 0x040fe200078e0246 */
[----:B------:R0:W-:Y:S01]  /*1330*/  STL [R1+0x7e0], R16 ;  /* 0x0007e01001007387 */ /* 0x0001e20000100800 */
[C---:B------:R-:W-:Y:S01]  /*1340*/  IMAD R41, R6.reuse, R12, R41 ;  /* 0x0000000c06297224 */ /* 0x040fe200078e0229 */
[----:B------:R-:W-:Y:S01]  /*1350*/  IABS R39, R18 ;  /* 0x0000001200277213 */ /* 0x000fe20000000000 */
[----:B------:R-:W-:Y:S01]  /*1360*/  IMAD.HI.U32 R9, R7, R64, RZ ;  /* 0x0000004007097227 */ /* 0x000fe200078e00ff */
[----:B------:R-:W-:Y:S03]  /*1370*/  STL [R1+0x7f0], R15 ;  /* 0x0007f00f01007387 */ /* 0x000fe60000100800 */
[----:B------:R-:W-:-:S02]  /*1380*/  IMAD R60, R6, R13, R60 ;  /* 0x0000000d063c7224 */ /* 0x000fc400078e023c */
[----:B------:R-:W-:Y:S01]  /*1390*/  IMAD.HI.U32 R12, R7, R36, RZ ;  /* 0x00000024070c7227 */ /* 0x000fe200078e00ff */
[----:B0-----:R-:W-:-:S03]  /*13a0*/  LOP3.LUT R16, R5, 0x7f, RZ, 0xc0, !PT ;  /* 0x0000007f05107812 */ /* 0x001fc600078ec0ff */
[----:B------:R-:W-:Y:S01]  /*13b0*/  IMAD.HI.U32 R13, R7, R55, RZ ;  /* 0x00000037070d7227 */ /* 0x000fe200078e00ff */
[----:B------:R-:W-:-:S03]  /*13c0*/  ISETP.NE.U32.AND P3, PT, R16, RZ, PT ;  /* 0x000000ff1000720c */ /* 0x000fc60003f65070 */
[----:B------:R-:W-:Y:S02]  /*13d0*/  IMAD.MOV R9, RZ, RZ, -R9 ;  /* 0x000000ffff097224 */ /* 0x000fe400078e0a09 */
[----:B------:R-:W-:Y:S02]  /*13e0*/  IMAD.MOV R17, RZ, RZ, -R12 ;  /* 0x000000ffff117224 */ /* 0x000fe400078e0a0c */
[----:B------:R-:W-:Y:S02]  /*13f0*/  IMAD.MOV R13, RZ, RZ, -R13 ;  /* 0x000000ffff0d7224 */ /* 0x000fe400078e0a0d */
[----:B------:R-:W-:Y:S02]  /*1400*/  IMAD R12, R8, 0x80, R16 ;  /* 0x00000080080c7824 */ /* 0x000fe400078e0210 */
[----:B------:R-:W-:-:S03]  /*1410*/  IMAD.HI.U32 R11, R7, R67, RZ ;  /* 0x00000043070b7227 */ /* 0x000fc600078e00ff */
[----:B------:R-:W-:Y:S01]  /*1420*/  IABS R5, R12 ;  /* 0x0000000c00057213 */ /* 0x000fe20000000000 */
[----:B------:R-:W-:Y:S01]  /*1430*/  IMAD R64, R6, R9, R64 ;  /* 0x0000000906407224 */ /* 0x000fe200078e0240 */
[----:B------:R-:W-:Y:S01]  /*1440*/  ISETP.GE.AND P2, PT, R12, RZ, PT ;  /* 0x000000ff0c00720c */ /* 0x000fe20003f46270 */
[----:B------:R-:W-:-:S04]  /*1450*/  IMAD.HI.U32 R9, R7, R59, RZ ;  /* 0x0000003b07097227 */ /* 0x000fc800078e00ff */
[----:B------:R-:W-:Y:S02]  /*1460*/  IMAD R55, R6, R13, R55 ;  /* 0x0000000d06377224 */ /* 0x000fe400078e0237 */
[----:B------:R-:W-:Y:S02]  /*1470*/  IMAD.MOV R11, RZ, RZ, -R11 ;  /* 0x000000ffff0b7224 */ /* 0x000fe400078e0a0b */
[----:B------:R-:W-:-:S04]  /*1480*/  IMAD.HI.U32 R13, R7, R50, RZ ;  /* 0x00000032070d7227 */ /* 0x000fc800078e00ff */
[----:B------:R-:W-:Y:S02]  /*1490*/  IMAD.MOV R9, RZ, RZ, -R9 ;  /* 0x000000ffff097224 */ /* 0x000fe400078e0a09 */
[----:B------:R-:W-:Y:S02]  /*14a0*/  IMAD R67, R6, R11, R67 ;  /* 0x0000000b06437224 */ /* 0x000fe400078e0243 */
[----:B------:R-:W-:Y:S02]  /*14b0*/  IMAD.MOV R13, RZ, RZ, -R13 ;  /* 0x000000ffff0d7224 */ /* 0x000fe400078e0a0d */
[----:B------:R-:W-:-:S04]  /*14c0*/  IMAD.HI.U32 R11, R7, R62, RZ ;  /* 0x0000003e070b7227 */ /* 0x000fc800078e00ff */
[----:B------:R-:W-:-:S04]  /*14d0*/  IMAD.HI.U32 R0, R0, R5, RZ ;  /* 0x0000000500007227 */ /* 0x000fc800078e00ff */
[----:B------:R-:W-:Y:S02]  /*14e0*/  IMAD R59, R6, R9, R59 ;  /* 0x00000009063b7224 */ /* 0x000fe400078e023b */
[----:B------:R-:W-:-:S04]  /*14f0*/  IMAD.HI.U32 R9, R7, R54, RZ ;  /* 0x0000003607097227 */ /* 0x000fc800078e00ff */
[----:B------:R-:W-:Y:S02]  /*1500*/  IMAD R50, R6, R13, R50 ;  /* 0x0000000d06327224 */ /* 0x000fe400078e0232 */
[----:B------:R-:W-:Y:S02]  /*1510*/  IMAD.MOV R11, RZ, RZ, -R11 ;  /* 0x000000ffff0b7224 */ /* 0x000fe400078e0a0b */
[----:B------:R-:W-:-:S04]  /*1520*/  IMAD.HI.U32 R13, R7, R45, RZ ;  /* 0x0000002d070d7227 */ /* 0x000fc800078e00ff */
[----:B------:R-:W-:Y:S02]  /*1530*/  IMAD.MOV R0, RZ, RZ, -R0 ;  /* 0x000000ffff007224 */ /* 0x000fe400078e0a00 */
[----:B------:R-:W-:Y:S02]  /*1540*/  IMAD.MOV R9, RZ, RZ, -R9 ;  /* 0x000000ffff097224 */ /* 0x000fe400078e0a09 */
[----:B------:R-:W-:Y:S02]  /*1550*/  IMAD R62, R6, R11, R62 ;  /* 0x0000000b063e7224 */ /* 0x000fe400078e023e */
[----:B------:R-:W-:Y:S02]  /*1560*/  IMAD.MOV R13, RZ, RZ, -R13 ;  /* 0x000000ffff0d7224 */ /* 0x000fe400078e0a0d */
[----:B------:R-:W-:Y:S02]  /*1570*/  IMAD R0, R4, R0, R5 ;  /* 0x0000000004007224 */ /* 0x000fe400078e0205 */
[----:B------:R-:W-:-:S03]  /*1580*/  IMAD.HI.U32 R11, R7, R57, RZ ;  /* 0x00000039070b7227 */ /* 0x000fc600078e00ff */
[----:B------:R-:W-:Y:S01]  /*1590*/  ISETP.GT.U32.AND P0, PT, R4, R0, PT ;  /* 0x000000000400720c */ /* 0x000fe20003f04070 */
[----:B------:R-:W-:Y:S02]  /*15a0*/  VIADD R14, R68, 0x23 ;  /* 0x00000023440e7836 */ /* 0x000fe40000000000 */
[C---:B------:R-:W-:Y:S02]  /*15b0*/  IMAD R54, R6.reuse, R9, R54 ;  /* 0x0000000906367224 */ /* 0x040fe400078e0236 */
[----:B------:R-:W-:Y:S01]  /*15c0*/  IMAD.HI.U32 R9, R7, R49, RZ ;  /* 0x0000003107097227 */ /* 0x000fe200078e00ff */
[----:B------:R0:W-:Y:S01]  /*15d0*/  STL [R1+0x7ec], R14 ;  /* 0x0007ec0e01007387 */ /* 0x0001e20000100800 */
[----:B------:R-:W-:Y:S02]  /*15e0*/  IABS R35, R14 ;  /* 0x0000000e00237213 */ /* 0x000fe40000000000 */
[----:B------:R-:W-:Y:S02]  /*15f0*/  IMAD R45, R6, R13, R45 ;  /* 0x0000000d062d7224 */ /* 0x000fe400078e022d */
[----:B------:R-:W-:-:S02]  /*1600*/  VIADD R20, R68, 0x24 ;  /* 0x0000002444147836 */ /* 0x000fc40000000000 */
[----:B------:R-:W-:Y:S02]  /*1610*/  IMAD.MOV R11, RZ, RZ, -R11 ;  /* 0x000000ffff0b7224 */ /* 0x000fe400078e0a0b */
[C---:B------:R-:W-:Y:S01]  /*1620*/  IMAD.HI.U32 R13, R7.reuse, R40, RZ ;  /* 0x00000028070d7227 */ /* 0x040fe200078e00ff */
[----:B------:R-:W-:Y:S01]  /*1630*/  STL [R1+0x7f4], R20 ;  /* 0x0007f41401007387 */ /* 0x000fe20000100800 */
[----:B------:R-:W-:Y:S02]  /*1640*/  IABS R34, R20 ;  /* 0x0000001400227213 */ /* 0x000fe40000000000 */
[C---:B------:R-:W-:Y:S02]  /*1650*/  VIADD R19, R68.reuse, 0x25 ;  /* 0x0000002544137836 */ /* 0x040fe40000000000 */
[C---:B------:R-:W-:Y:S02]  /*1660*/  VIADD R18, R68.reuse, 0x26 ;  /* 0x0000002644127836 */ /* 0x040fe40000000000 */
[----:B0-----:R-:W-:Y:S01]  /*1670*/  VIADD R14, R68, 0x27 ;  /* 0x00000027440e7836 */ /* 0x001fe20000000000 */
[----:B------:R-:W-:Y:S01]  /*1680*/  STL [R1+0x7e8], R19 ;  /* 0x0007e81301007387 */ /* 0x000fe20000100800 */
[----:B------:R-:W-:Y:S01]  /*1690*/  IMAD.MOV R9, RZ, RZ, -R9 ;  /* 0x000000ffff097224 */ /* 0x000fe200078e0a09 */
[----:B------:R-:W-:Y:S01]  /*16a0*/  IABS R32, R18 ;  /* 0x0000001200207213 */ /* 0x000fe20000000000 */
[----:B------:R-:W-:Y:S01]  /*16b0*/  IMAD R57, R6, R11, R57 ;  /* 0x0000000b06397224 */ /* 0x000fe200078e0239 */
[----:B------:R-:W-:Y:S01]  /*16c0*/  STL [R1+0x7e4], R18 ;  /* 0x0007e41201007387 */ /* 0x000fe20000100800 */
[----:B------:R-:W-:Y:S01]  /*16d0*/  IMAD.MOV R13, RZ, RZ, -R13 ;  /* 0x000000ffff0d7224 */ /* 0x000fe200078e0a0d */
[----:B------:R-:W-:Y:S01]  /*16e0*/  IABS R31, R14 ;  /* 0x0000000e001f7213 */ /* 0x000fe20000000000 */
[----:B------:R-:W-:Y:S01]  /*16f0*/  IMAD.HI.U32 R11, R7, R52, RZ ;  /* 0x00000034070b7227 */ /* 0x000fe200078e00ff */
[----:B------:R0:W-:Y:S01]  /*1700*/  STL [R1+0x7d0], R14 ;  /* 0x0007d00e01007387 */ /* 0x0001e20000100800 */
[----:B------:R-:W-:-:S02]  /*1710*/  IABS R33, R19 ;  /* 0x0000001300217213 */ /* 0x000fc40000000000 */
[----:B------:R-:W-:Y:S01]  /*1720*/  IMAD R49, R6, R9, R49 ;  /* 0x0000000906317224 */ /* 0x000fe200078e0231 */
[----:B------:R-:W-:Y:S01]  /*1730*/  STL [R1+0x6f8], R12 ;  /* 0x0006f80c01007387 */ /* 0x000fe20000100800 */
[----:B------:R-:W-:-:S04]  /*1740*/  IMAD.HI.U32 R9, R7, R44, RZ ;  /* 0x0000002c07097227 */ /* 0x000fc800078e00ff */
[C---:B------:R-:W-:Y:S01]  /*1750*/  IMAD.HI.U32 R10, R7.reuse, R43, RZ ;  /* 0x0000002b070a7227 */ /* 0x040fe200078e00ff */
[----:B0-----:R-:W0:Y:S03]  /*1760*/  LDC R14, c[0x0][0x3a0] ;  /* 0x0000e800ff0e7b82 */ /* 0x001e260000000800 */
[----:B------:R-:W-:Y:S02]  /*1770*/  IMAD R40, R6, R13, R40 ;  /* 0x0000000d06287224 */ /* 0x000fe400078e0228 */
[----:B------:R-:W-:Y:S02]  /*1780*/  IMAD.MOV R11, RZ, RZ, -R11 ;  /* 0x000000ffff0b7224 */ /* 0x000fe400078e0a0b */
[----:B------:R-:W-:-:S04]  /*1790*/  IMAD.HI.U32 R13, R7, R35, RZ ;  /* 0x00000023070d7227 */ /* 0x000fc800078e00ff */
[----:B------:R-:W-:Y:S02]  /*17a0*/  IMAD.MOV R9, RZ, RZ, -R9 ;  /* 0x000000ffff097224 */ /* 0x000fe400078e0a09 */
[----:B------:R-:W-:Y:S02]  /*17b0*/  IMAD.MOV R10, RZ, RZ, -R10 ;  /* 0x000000ffff0a7224 */ /* 0x000fe400078e0a0a */
[----:B------:R-:W-:Y:S02]  /*17c0*/  IMAD R52, R6, R11, R52 ;  /* 0x0000000b06347224 */ /* 0x000fe400078e0234 */
[----:B------:R-:W-:Y:S02]  /*17d0*/  IMAD.MOV R13, RZ, RZ, -R13 ;  /* 0x000000ffff0d7224 */ /* 0x000fe400078e0a0d */
[----:B------:R-:W-:Y:S02]  /*17e0*/  @!P0 IMAD.IADD R0, R0, 0x1, -R4 ;  /* 0x0000000100008824 */ /* 0x000fe400078e0a04 */
[----:B------:R-:W-:-:S03]  /*17f0*/  IMAD.HI.U32 R11, R7, R47, RZ ;  /* 0x0000002f070b7227 */ /* 0x000fc600078e00ff */
[----:B------:R-:W-:Y:S01]  /*1800*/  ISETP.GT.U32.AND P0, PT, R4, R0, PT ;  /* 0x000000000400720c */ /* 0x000fe20003f04070 */
[C---:B------:R-:W-:Y:S02]  /*1810*/  IMAD R44, R6.reuse, R9, R44 ;  /* 0x00000009062c7224 */ /* 0x040fe400078e022c */
[----:B------:R-:W-:Y:S02]  /*1820*/  IMAD R43, R6, R10, R43 ;  /* 0x0000000a062b7224 */ /* 0x000fe400078e022b */
[----:B------:R-:W-:-:S04]  /*1830*/  IMAD.HI.U32 R9, R7, R39, RZ ;  /* 0x0000002707097227 */ /* 0x000fc800078e00ff */
[----:B------:R-:W-:-:S04]  /*1840*/  IMAD.HI.U32 R10, R7, R38, RZ ;  /* 0x00000026070a7227 */ /* 0x000fc800078e00ff */
[----:B------:R-:W-:Y:S02]  /*1850*/  IMAD R35, R6, R13, R35 ;  /* 0x0000000d06237224 */ /* 0x000fe400078e0223 */
[----:B------:R-:W-:Y:S02]  /*1860*/  IMAD.MOV R11, RZ, RZ, -R11 ;  /* 0x000000ffff0b7224 */ /* 0x000fe400078e0a0b */
[----:B------:R-:W-:Y:S02]  /*1870*/  VIADD R13, R68, 0x2c ;  /* 0x0000002c440d7836 */ /* 0x000fe40000000000 */
[----:B------:R-:W-:Y:S02]  /*1880*/  IMAD.MOV R9, RZ, RZ, -R9 ;  /* 0x000000ffff097224 */ /* 0x000fe400078e0a09 */
[----:B------:R-:W-:Y:S01]  /*1890*/  IMAD.MOV R15, RZ, RZ, -R10 ;  /* 0x000000ffff0f7224 */ /* 0x000fe200078e0a0a */
[----:B------:R-:W-:Y:S01]  /*18a0*/  IABS R26, R13 ;  /* 0x0000000d001a7213 */ /* 0x000fe20000000000 */
[----:B------:R-:W-:-:S02]  /*18b0*/  IMAD R47, R6, R11, R47 ;  /* 0x0000000b062f7224 */ /* 0x000fc400078e022f */
[----:B------:R-:W-:-:S04]  /*18c0*/  IMAD.HI.U32 R11, R7, R42, RZ ;  /* 0x0000002a070b7227 */ /* 0x000fc800078e00ff */
[----:B------:R-:W-:Y:S02]  /*18d0*/  VIADD R19, R68, 0x28 ;  /* 0x0000002844137836 */ /* 0x000fe40000000000 */
[----:B------:R-:W-:Y:S02]  /*18e0*/  IMAD R36, R6, R17, R36 ;  /* 0x0000001106247224 */ /* 0x000fe400078e0224 */
[----:B------:R-:W-:Y:S01]  /*18f0*/  VIADD R18, R68, 0x29 ;  /* 0x0000002944127836 */ /* 0x000fe20000000000 */
[----:B------:R-:W-:Y:S01]  /*1900*/  STL [R1+0x7cc], R19 ;  /* 0x0007cc1301007387 */ /* 0x000fe20000100800 */
[C---:B------:R-:W-:Y:S01]  /*1910*/  IMAD R39, R6.reuse, R9, R39 ;  /* 0x0000000906277224 */ /* 0x040fe200078e0227 */
[----:B------:R-:W-:Y:S01]  /*1920*/  IABS R30, R19 ;  /* 0x00000013001e7213 */ /* 0x000fe20000000000 */
[----:B------:R-:W-:Y:S01]  /*1930*/  IMAD R38, R6, R15, R38 ;  /* 0x0000000f06267224 */ /* 0x000fe200078e0226 */
[----:B------:R-:W-:Y:S01]  /*1940*/  STL [R1+0x7b8], R18 ;  /* 0x0007b81201007387 */ /* 0x000fe20000100800 */
[----:B------:R-:W-:Y:S01]  /*1950*/  VIADD R17, R68, 0x2a ;  /* 0x0000002a44117836 */ /* 0x000fe20000000000 */
[----:B------:R-:W-:Y:S01]  /*1960*/  IABS R29, R18 ;  /* 0x00000012001d7213 */ /* 0x000fe20000000000 */
[----:B------:R-:W-:-:S03]  /*1970*/  IMAD.HI.U32 R9, R7, R32, RZ ;  /* 0x0000002007097227 */ /* 0x000fc600078e00ff */
[----:B------:R-:W-:Y:S01]  /*1980*/  STL [R1+0x7b4], R17 ;  /* 0x0007b41101007387 */ /* 0x000fe20000100800 */
[----:B------:R-:W-:Y:S01]  /*1990*/  VIADD R15, R68, 0x2b ;  /* 0x0000002b440f7836 */ /* 0x000fe20000000000 */
[----:B------:R-:W-:Y:S01]  /*19a0*/  IABS R28, R17 ;  /* 0x00000011001c7213 */ /* 0x000fe20000000000 */
[----:B------:R-:W-:Y:S02]  /*19b0*/  IMAD.MOV R11, RZ, RZ, -R11 ;  /* 0x000000ffff0b7224 */ /* 0x000fe400078e0a0b */
[----:B------:R-:W-:Y:S01]  /*19c0*/  IMAD.HI.U32 R5, R7, R26, RZ ;  /* 0x0000001a07057227 */ /* 0x000fe200078e00ff */
[----:B------:R1:W-:Y:S01]  /*19d0*/  STL [R1+0x7a0], R15 ;  /* 0x0007a00f01007387 */ /* 0x0003e20000100800 */
[----:B------:R-:W-:Y:S02]  /*19e0*/  IABS R27, R15 ;  /* 0x0000000f001b7213 */ /* 0x000fe40000000000 */
[----:B------:R-:W-:Y:S01]  /*19f0*/  IMAD.MOV R9, RZ, RZ, -R9 ;  /* 0x000000ffff097224 */ /* 0x000fe200078e0a09 */
[----:B------:R3:W-:Y:S01]  /*1a00*/  STL [R1+0x79c], R13 ;  /* 0x00079c0d01007387 */ /* 0x0007e20000100800 */
[----:B------:R-:W-:-:S02]  /*1a10*/  IMAD R42, R6, R11, R42 ;  /* 0x0000000b062a7224 */ /* 0x000fc400078e022a */
[----:B------:R-:W-:-:S04]  /*1a20*/  IMAD.HI.U32 R8, R7, R31, RZ ;  /* 0x0000001f07087227 */ /* 0x000fc800078e00ff */
[----:B------:R-:W-:Y:S01]  /*1a30*/  @!P0 IMAD.IADD R0, R0, 0x1, -R4 ;  /* 0x0000000100008824 */ /* 0x000fe200078e0a04 */
[----:B------:R-:W-:Y:S01]  /*1a40*/  ISETP.NE.AND P0, PT, R2, RZ, PT ;  /* 0x000000ff0200720c */ /* 0x000fe20003f05270 */
[----:B------:R-:W-:-:S04]  /*1a50*/  IMAD.HI.U32 R11, R7, R37, RZ ;  /* 0x00000025070b7227 */ /* 0x000fc800078e00ff */
[----:B------:R-:W-:Y:S02]  /*1a60*/  IMAD.MOV R5, RZ, RZ, -R5 ;  /* 0x000000ffff057224 */ /* 0x000fe400078e0a05 */
[----:B0-----:R-:W-:Y:S02]  /*1a70*/  VIADD R4, R14, 0xfffffff7 ;  /* 0xfffffff70e047836 */ /* 0x001fe40000000000 */
[C---:B-1----:R-:W-:Y:S02]  /*1a80*/  VIADD R15, R68.reuse, 0x2d ;  /* 0x0000002d440f7836 */ /* 0x042fe40000000000 */
[----:B---3--:R-:W-:Y:S01]  /*1a90*/  VIADD R13, R68, 0x2e ;  /* 0x0000002e440d7836 */ /* 0x008fe20000000000 */
[----:B------:R-:W-:Y:S01]  /*1aa0*/  ISETP.GE.U32.AND P1, PT, R4, 0x7fffff78, PT ;  /* 0x7fffff780400780c */ /* 0x000fe20003f26070 */
[----:B------:R-:W-:Y:S01]  /*1ab0*/  IMAD R32, R6, R9, R32 ;  /* 0x0000000906207224 */ /* 0x000fe200078e0220 */
[----:B------:R0:W-:Y:S01]  /*1ac0*/  STL [R1+0x788], R15 ;  /* 0x0007880f01007387 */ /* 0x0001e20000100800 */
[----:B------:R-:W-:Y:S01]  /*1ad0*/  IMAD.HI.U32 R10, R7, R33, RZ ;  /* 0x00000021070a7227 */ /* 0x000fe200078e00ff */
[----:B------:R-:W-:-:S02]  /*1ae0*/  IABS R24, R13 ;  /* 0x0000000d00187213 */ /* 0x000fc40000000000 */
[----:B------:R0:W-:Y:S01]  /*1af0*/  STL [R1+0x784], R13 ;  /* 0x0007840d01007387 */ /* 0x0001e20000100800 */
[----:B------:R-:W-:Y:S01]  /*1b00*/  IMAD.MOV R8, RZ, RZ, -R8 ;  /* 0x000000ffff087224 */ /* 0x000fe200078e0a08 */
[----:B------:R-:W-:Y:S01]  /*1b10*/  IABS R25, R15 ;  /* 0x0000000f00197213 */ /* 0x000fe20000000000 */
[----:B------:R-:W-:-:S04]  /*1b20*/  IMAD.HI.U32 R9, R7, R28, RZ ;  /* 0x0000001c07097227 */ /* 0x000fc800078e00ff */
[----:B------:R-:W-:Y:S02]  /*1b30*/  IMAD.MOV R11, RZ, RZ, -R11 ;  /* 0x000000ffff0b7224 */ /* 0x000fe400078e0a0b */
[C---:B------:R-:W-:Y:S02]  /*1b40*/  IMAD R26, R6.reuse, R5, R26 ;  /* 0x00000005061a7224 */ /* 0x040fe400078e021a */
[----:B------:R-:W1:Y:S01]  /*1b50*/  LDC.64 R4, c[0x0][0x3a8] ;  /* 0x0000ea00ff047b82 */ /* 0x000e620000000a00 */
[----:B------:R-:W-:Y:S02]  /*1b60*/  IMAD.MOV R10, RZ, RZ, -R10 ;  /* 0x000000ffff0a7224 */ /* 0x000fe400078e0a0a */
[C---:B------:R-:W-:Y:S02]  /*1b70*/  IMAD R31, R6.reuse, R8, R31 ;  /* 0x00000008061f7224 */ /* 0x040fe400078e021f */
[----:B------:R-:W-:Y:S02]  /*1b80*/  IMAD.MOV R9, RZ, RZ, -R9 ;  /* 0x000000ffff097224 */ /* 0x000fe400078e0a09 */
[----:B------:R-:W-:-:S02]  /*1b90*/  IMAD R37, R6, R11, R37 ;  /* 0x0000000b06257224 */ /* 0x000fc400078e0225 */
[----:B------:R-:W-:-:S04]  /*1ba0*/  IMAD.HI.U32 R8, R7, R27, RZ ;  /* 0x0000001b07087227 */ /* 0x000fc800078e00ff */
[----:B------:R-:W-:-:S04]  /*1bb0*/  IMAD.HI.U32 R11, R7, R34, RZ ;  /* 0x00000022070b7227 */ /* 0x000fc800078e00ff */
[C---:B------:R-:W-:Y:S02]  /*1bc0*/  IMAD R33, R6.reuse, R10, R33 ;  /* 0x0000000a06217224 */ /* 0x040fe400078e0221 */
[----:B------:R-:W-:Y:S02]  /*1bd0*/  IMAD R28, R6, R9, R28 ;  /* 0x00000009061c7224 */ /* 0x000fe400078e021c */
[----:B------:R-:W-:-:S04]  /*1be0*/  IMAD.HI.U32 R10, R7, R29, RZ ;  /* 0x0000001d070a7227 */ /* 0x000fc800078e00ff */
[----:B------:R-:W-:Y:S02]  /*1bf0*/  IMAD.MOV R8, RZ, RZ, -R8 ;  /* 0x000000ffff087224 */ /* 0x000fe400078e0a08 */
[----:B------:R-:W-:Y:S02]  /*1c00*/  VIADD R9, R14, 0xffffffff ;  /* 0xffffffff0e097836 */ /* 0x000fe40000000000 */
[----:B------:R-:W-:Y:S02]  /*1c10*/  IMAD.MOV R11, RZ, RZ, -R11 ;  /* 0x000000ffff0b7224 */ /* 0x000fe400078e0a0b */
[----:B------:R-:W-:Y:S01]  /*1c20*/  IMAD.MOV R10, RZ, RZ, -R10 ;  /* 0x000000ffff0a7224 */ /* 0x000fe200078e0a0a */
[----:B------:R-:W-:Y:S01]  /*1c30*/  ISETP.GE.U32.AND P5, PT, R9, 0x7fffff80, PT ;  /* 0x7fffff800900780c */ /* 0x000fe20003fa6070 */
[C---:B------:R-:W-:Y:S02]  /*1c40*/  IMAD R27, R6.reuse, R8, R27 ;  /* 0x00000008061b7224 */ /* 0x040fe400078e021b */
[----:B------:R-:W-:-:S02]  /*1c50*/  IMAD R34, R6, R11, R34 ;  /* 0x0000000b06227224 */ /* 0x000fc400078e0222 */
[----:B------:R-:W-:-:S04]  /*1c60*/  IMAD.HI.U32 R8, R7, R24, RZ ;  /* 0x0000001807087227 */ /* 0x000fc800078e00ff */
[----:B------:R-:W-:-:S04]  /*1c70*/  IMAD.HI.U32 R11, R7, R30, RZ ;  /* 0x0000001e070b7227 */ /* 0x000fc800078e00ff */
[----:B------:R-:W-:-:S04]  /*1c80*/  IMAD.HI.U32 R9, R7, R25, RZ ;  /* 0x0000001907097227 */ /* 0x000fc800078e00ff */
[----:B------:R-:W-:Y:S02]  /*1c90*/  IMAD R29, R6, R10, R29 ;  /* 0x0000000a061d7224 */ /* 0x000fe400078e021d */
[----:B------:R-:W-:Y:S02]  /*1ca0*/  VIADD R10, R14, 0xffffffef ;  /* 0xffffffef0e0a7836 */ /* 0x000fe40000000000 */
[----:B------:R-:W-:Y:S02]  /*1cb0*/  IMAD.MOV R8, RZ, RZ, -R8 ;  /* 0x000000ffff087224 */ /* 0x000fe400078e0a08 */
[----:B------:R-:W-:Y:S01]  /*1cc0*/  IMAD.MOV R11, RZ, RZ, -R11 ;  /* 0x000000ffff0b7224 */ /* 0x000fe200078e0a0b */
[----:B------:R-:W-:Y:S01]  /*1cd0*/  ISETP.GE.U32.AND P4, PT, R10, 0x7fffff70, PT ;  /* 0x7fffff700a00780c */ /* 0x000fe20003f86070 */
[----:B------:R-:W-:Y:S02]  /*1ce0*/  IMAD.MOV R9, RZ, RZ, -R9 ;  /* 0x000000ffff097224 */ /* 0x000fe400078e0a09 */
[----:B------:R-:W-:Y:S01]  /*1cf0*/  @!P2 IMAD.MOV R0, RZ, RZ, -R0 ;  /* 0x000000ffff00a224 */ /* 0x000fe200078e0a00 */
[----:B------:R-:W-:Y:S01]  /*1d00*/  @!P0 LOP3.LUT R0, RZ, R2, RZ, 0x33, !PT ;  /* 0x00000002ff008212 */ /* 0x000fe200078e33ff */
[----:B------:R-:W-:-:S02]  /*1d10*/  IMAD R24, R6, R8, R24 ;  /* 0x0000000806187224 */ /* 0x000fc400078e0218 */
[C---:B------:R-:W-:Y:S02]  /*1d20*/  IMAD R30, R6.reuse, R11, R30 ;  /* 0x0000000b061e7224 */ /* 0x040fe400078e021e */
[----:B------:R-:W-:Y:S02]  /*1d30*/  IMAD R25, R6, R9, R25 ;  /* 0x0000000906197224 */ /* 0x000fe400078e0219 */
[----:B------:R-:W-:Y:S01]  /*1d40*/  VIADD R8, R14, 0xffffffe7 ;  /* 0xffffffe70e087836 */ /* 0x000fe20000000000 */
[----:B012-4-:R-:W-:Y:S06]  /*1d50*/  BRA.U UP0, `(.L_x_5) ;  /* 0x0000000100187547 */ /* 0x017fec000b800000 */
[----:B------:R-:W-:Y:S01]  /*1d60*/  ELECT P0, URZ, PT ;  /* 0x0000000000ff782f */ /* 0x000fe20003800000 */
[----:B------:R-:W-:Y:S01]  /*1d70*/  IMAD.MOV.U32 R2, RZ, RZ, 0x1 ;  /* 0x00000001ff027424 */ /* 0x000fe200078e00ff */
[----:B------:R-:W-:Y:S01]  /*1d80*/  UMOV UR6, 0x40 ;  /* 0x0000004000067882 */ /* 0x000fe20000000000 */
[----:B------:R-:W-:Y:S01]  /*1d90*/  UVIRTCOUNT.DEALLOC.SMPOOL 0x80 ;  /* 0x000000800000784c */ /* 0x000fe20000000000 */
[----:B------:R-:W-:-:S09]  /*1da0*/  ULEA UR6, UR5, UR6, 0x18 ;  /* 0x0000000605067291 */ /* 0x000fd2000f8ec0ff */
[----:B------:R0:W-:Y:S03]  /*1db0*/  @P0 STS.U8 [UR6], R2 ;  /* 0x00000002ff000988 */ /* 0x0001e60008000006 */
.L_x_5:
[----:B------:R-:W-:Y:S01]  /*1dc0*/  UIADD3 UR10, UPT, UPT, UR8, UR4, URZ ;  /* 0x00000004080a7290 */ /* 0x000fe2000fffe0ff */
[----:B0-----:R-:W-:Y:S01]  /*1dd0*/  IMAD R2, R0, UR16, RZ ;  /* 0x0000001000027c24 */ /* 0x001fe2000f8e02ff */
[----:B------:R-:W-:Y:S01]  /*1de0*/  VOTEU.ALL UP1, P3 ;  /* 0x0000000000ff7886 */ /* 0x000fe20001820000 */
[----:B------:R-:W-:Y:S01]  /*1df0*/  UIADD3 UR6, UPT, UPT, UR9, 0xc000, URZ ;  /* 0x0000c00009067890 */ /* 0x000fe2000fffe0ff */
[----:B------:R-:W-:Y:S01]  /*1e00*/  ISETP.GE.U32.AND P0, PT, R8, 0x7fffff68, PT ;  /* 0x7fffff680800780c */ /* 0x000fe20003f06070 */
[----:B------:R-:W-:Y:S01]  /*1e10*/  VOTEU.ALL UP2, P3 ;  /* 0x0000000000ff7886 */ /* 0x000fe20001840000 */
[----:B------:R-:W-:Y:S01]  /*1e20*/  IADD3 R0, P6, PT, R2, UR12, RZ ;  /* 0x0000000c02007c10 */ /* 0x000fe2000ffde0ff */
[----:B------:R-:W-:Y:S01]  /*1e30*/  VIADD R8, R14, 0xffffffdf ;  /* 0xffffffdf0e087836 */ /* 0x000fe20000000000 */
[----:B------:R-:W-:-:S04]  /*1e40*/  @!UP1 UIADD3 UR4, UPT, UPT, -UR7, 0x100000, URZ ;  /* 0x0010000007049890 */ /* 0x000fc8000fffe1ff */
[----:B------:R-:W-:Y:S02]  /*1e50*/  @!UP1 USHF.L.U32 UR5, UR4, 0xb, URZ ;  /* 0x0000000b04059899 */ /* 0x000fe400080006ff */
[----:B------:R-:W-:Y:S01]  /*1e60*/  @!UP1 USHF.L.U32 UR4, UR4, 0x1, URZ ;  /* 0x0000000104049899 */ /* 0x000fe200080006ff */
[----:B------:R-:W-:Y:S01]  /*1e70*/  STTM.x64 tmem[UR10], RZ ;  /* 0x000000ff000079ed */ /* 0x000fe2000834000a */
[----:B------:R-:W0:Y:S02]  /*1e80*/  FENCE.VIEW.ASYNC.T ;  /* 0x00000000000073c6 */ /* 0x000e240000000200 */
[----:B0-----:R-:W-:Y:S01]  /*1e90*/  BAR.SYNC.DEFER_BLOCKING 0x0 ;  /* 0x0000000000007b1d */ /* 0x001fe20000010000 */
[----:B------:R-:W-:Y:S01]  /*1ea0*/  LEA.HI.X.SX32 R2, R2, UR13, 0x1, P6 ;  /* 0x0000000d02027c11 */ /* 0x000fe2000b0f0eff */
[----:B------:R-:W-:Y:S01]  /*1eb0*/  IMAD.SHL.U32 R10, R4, 0x8, RZ ;  /* 0x00000008040a7824 */ /* 0x000fe200078e00ff */
[----:B------:R-:W-:Y:S01]  /*1ec0*/  ISETP.GE.U32.AND P2, PT, R8, 0x7fffff60, PT ;  /* 0x7fffff600800780c */ /* 0x000fe20003f46070 */
[----:B------:R-:W-:-:S02]  /*1ed0*/  @!P5 IMAD.MOV.U32 R8, RZ, RZ, R0 ;  /* 0x000000ffff08d224 */ /* 0x000fc400078e0000 */
[----:B------:R-:W-:Y:S01]  /*1ee0*/  @!P5 IMAD.MOV.U32 R9, RZ, RZ, R2 ;  /* 0x000000ffff09d224 */ /* 0x000fe200078e0002 */
[----:B------:R0:W-:Y:S01]  /*1ef0*/  STL [R1+0x9dc], R91 ;  /* 0x0009dc5b01007387 */ /* 0x0001e20000100800 */
[----:B------:R-:W-:Y:S01]  /*1f00*/  PRMT R12, RZ, 0x7610, R12 ;  /* 0x00007610ff0c7816 */ /* 0x000fe2000000000c */
[----:B------:R-:W-:Y:S01]  /*1f10*/  VIADD R11, R14, 0xffffffd7 ;  /* 0xffffffd70e0b7836 */ /* 0x000fe20000000000 */
[----:B------:R-:W-:Y:S01]  /*1f20*/  PRMT R86, RZ, 0x7610, R86 ;  /* 0x00007610ff567816 */ /* 0x000fe20000000056 */
[----:B------:R-:W-:Y:S01]  /*1f30*/  STL [R1+0x9d8], R89 ;  /* 0x0009d85901007387 */ /* 0x000fe20000100800 */
[----:B------:R-:W-:Y:S01]  /*1f40*/  PRMT R84, RZ, 0x7610, R84 ;  /* 0x00007610ff547816 */ /* 0x000fe20000000054 */
[----:B------:R-:W1:Y:S02]  /*1f50*/  LDCU UR13, c[0x0][0x3b0] ;  /* 0x00007600ff0d77ac */ /* 0x000e640008000800 */
[----:B------:R-:W-:Y:S01]  /*1f60*/  STL [R1+0x9d4], R90 ;  /* 0x0009d45a01007387 */ /* 0x000fe20000100800 */
[----:B0-----:R-:W-:Y:S01]  /*1f70*/  PRMT R91, RZ, 0x7610, R91 ;  /* 0x00007610ff5b7816 */ /* 0x001fe2000000005b */
[----:B------:R-:W0:Y:S02]  /*1f80*/  LDCU UR20, c[0x0][0x3b0] ;  /* 0x00007600ff1477ac */ /* 0x000e240008000800 */
[----:B------:R2:W-:Y:S01]  /*1f90*/  STL [R1+0x9d0], R88 ;  /* 0x0009d05801007387 */ /* 0x0005e20000100800 */
[----:B------:R-:W-:-:S02]  /*1fa0*/  PRMT R82, RZ, 0x7610, R82 ;  /* 0x00007610ff527816 */ /* 0x000fc40000000052 */
[----:B------:R-:W-:Y:S01]  /*1fb0*/  PRMT R73, RZ, 0x7610, R73 ;  /* 0x00007610ff497816 */ /* 0x000fe20000000049 */
[----:B------:R-:W3:Y:S02]  /*1fc0*/  FENCE.VIEW.ASYNC.S ;  /* 0x00000000000073c6 */ /* 0x000ee40000000000 */
[----:B---3--:R3:W4:Y:S02]  /*1fd0*/  @!UP2 SYNCS.EXCH.64 URZ, [UR6], UR4 ;  /* 0x0000000406ffa5b2 */ /* 0x0087240008000100 */
[----:B----4-:R-:W-:Y:S01]  /*1fe0*/  BAR.SYNC.DEFER_BLOCKING 0x0 ;  /* 0x0000000000007b1d */ /* 0x010fe20000010000 */
[----:B------:R-:W-:Y:S02]  /*1ff0*/  PRMT R72, RZ, 0x7610, R72 ;  /* 0x00007610ff487816 */ /* 0x000fe40000000048 */
[----:B------:R-:W-:Y:S02]  /*2000*/  PRMT R23, RZ, 0x7610, R23 ;  /* 0x00007610ff177816 */ /* 0x000fe40000000017 */
[----:B------:R-:W-:Y:S01]  /*2010*/  PRMT R22, RZ, 0x7610, R22 ;  /* 0x00007610ff167816 */ /* 0x000fe20000000016 */
[----:B------:R-:W4:Y:S01]  /*2020*/  LDCU UR23, c[0x0][0x3b0] ;  /* 0x00007600ff1777ac */ /* 0x000f220008000800 */
[----:B------:R-:W-:Y:S01]  /*2030*/  STL [R1+0x9cc], R87 ;  /* 0x0009cc5701007387 */ /* 0x000fe20000100800 */
[----:B------:R-:W-:Y:S01]  /*2040*/  PRMT R21, RZ, 0x7610, R21 ;  /* 0x00007610ff157816 */ /* 0x000fe20000000015 */
[----:B------:R-:W0:Y:S02]  /*2050*/  LDCU UR26, c[0x0][0x3b0] ;  /* 0x00007600ff1a77ac */ /* 0x000e240008000800 */
        /* <DEDUP_REMOVED lines=9> */
[----:B------:R0:W3:Y:S01]  /*20f0*/  @!P5 LDG.E.U8 R91, desc[UR18][R8.64] ;  /* 0x00000012085bd981 */ /* 0x0000e2000c1e1100 */
        /* <DEDUP_REMOVED lines=18> */
[----:B------:R-:W0:Y:S03]  /*2220*/  LDCU UR25, c[0x0][0x3b0] ;  /* 0x00007600ff1977ac */ /* 0x000e260008000800 */
        /* <DEDUP_REMOVED lines=64> */
[----:B------:R-:W-:Y:S04]  /*2630*/  STL [R1+0x924], R41 ;  /* 0x0009242901007387 */ /* 0x000fe80000100800 */
        /* <DEDUP_REMOVED lines=11> */
[----:B------:R-:W-:Y:S01]  /*26f0*/  STL [R1+0x8f4], R29 ;  /* 0x0008f41d01007387 */ /* 0x000fe20000100800 */
[----:B0-----:R-:W-:-:S03]  /*2700*/  IADD3 R9, P6, PT, R10, R0, RZ ;  /* 0x000000000a097210 */ /* 0x001fc60007fde0ff */
[----:B------:R-:W-:Y:S04]  /*2710*/  STL [R1+0x8f0], R28 ;  /* 0x0008f01c01007387 */ /* 0x000fe80000100800 */
[----:B------:R-:W-:Y:S04]  /*2720*/  STL [R1+0x8ec], R27 ;  /* 0x0008ec1b01007387 */ /* 0x000fe80000100800 */
[----:B------:R-:W-:Y:S01]  /*2730*/  STL [R1+0x8e8], R26 ;  /* 0x0008e81a01007387 */ /* 0x000fe20000100800 */
[----:B------:R-:W-:-:S03]  /*2740*/  IMAD.SHL.U32 R8, R4, 0x10, RZ ;  /* 0x0000001004087824 */ /* 0x000fc600078e00ff */
[----:B------:R-:W-:Y:S04]  /*2750*/  STL [R1+0x8e4], R25 ;  /* 0x0008e41901007387 */ /* 0x000fe80000100800 */
[----:B------:R-:W-:Y:S04]  /*2760*/  STL [R1+0x8e0], R24 ;  /* 0x0008e01801007387 */ /* 0x000fe80000100800 */
[----:B------:R-:W-:Y:S04]  /*2770*/  STL [R1+0x8dc], R74 ;  /* 0x0008dc4a01007387 */ /* 0x000fe80000100800 */
[----:B------:R-:W-:Y:S04]  /*2780*/  STL [R1+0x888], R3 ;  /* 0x0008880301007387 */ /* 0x000fe80000100800 */
[----:B------:R-:W-:Y:S04]  /*2790*/  STL [R1+0x884], R5 ;  /* 0x0008840501007387 */ /* 0x000fe80000100800 */
[----:B------:R-:W-:Y:S01]  /*27a0*/  STL [R1+0x74], R9 ;  /* 0x0000740901007387 */ /* 0x000fe20000100800 */
[----:B--2---:R-:W-:-:S03]  /*27b0*/  PRMT R88, RZ, 0x7610, R88 ;  /* 0x00007610ff587816 */ /* 0x004fc60000000058 */
[----:B---3--:R0:W-:Y:S02]  /*27c0*/  STL [R1+0x1a8], R91 ;  /* 0x0001a85b01007387 */ /* 0x0081e40000100800 */
[----:B0-----:R-:W-:Y:S02]  /*27d0*/  LEA.HI.X.SX32 R91, R10, R2, 0x1, P6 ;  /* 0x000000020a5b7211 */ /* 0x001fe400030f0eff */
[----:B------:R-:W-:-:S04]  /*27e0*/  IADD3 R90, P6, PT, R8, R0, RZ ;  /* 0x00000000085a7210 */ /* 0x000fc80007fde0ff */
[----:B------:R-:W-:Y:S01]  /*27f0*/  LEA.HI.X.SX32 R89, R8, R2, 0x1, P6 ;  /* 0x0000000208597211 */ /* 0x000fe200030f0eff */
[----:B------:R-:W-:Y:S02]  /*2800*/  @!P1 IMAD.MOV.U32 R8, RZ, RZ, R9 ;  /* 0x000000ffff089224 */ /* 0x000fe400078e0009 */
[----:B------:R-:W-:-:S05]  /*2810*/  @!P1 IMAD.MOV.U32 R9, RZ, RZ, R91 ;  /* 0x000000ffff099224 */ /* 0x000fca00078e005b */
[----:B------:R0:W2:Y:S02]  /*2820*/  @!P1 LDG.E.U8 R12, desc[UR18][R8.64] ;  /* 0x00000012080c9981 */ /* 0x0000a4000c1e1100 */
[----:B0-----:R-:W-:Y:S02]  /*2830*/  @!P4 IMAD.MOV.U32 R8, RZ, RZ, R90 ;  /* 0x000000ffff08c224 */ /* 0x001fe400078e005a */
[----:B------:R-:W-:-:S05]  /*2840*/  @!P4 IMAD.MOV.U32 R9, RZ, RZ, R89 ;  /* 0x000000ffff09c224 */ /* 0x000fca00078e0059 */
[----:B------:R0:W3:Y:S01]  /*2850*/  @!P4 LDG.E.U8 R88, desc[UR18][R8.64] ;  /* 0x000000120858c981 */ /* 0x0000e2000c1e1100 */
[----:B------:R-:W-:Y:S01]  /*2860*/  ISETP.GE.U32.AND P5, PT, R11, 0x7fffff58, PT ;  /* 0x7fffff580b00780c */ /* 0x000fe20003fa6070 */
[----:B------:R-:W-:Y:S02]  /*2870*/  IMAD R11, R4, 0x18, RZ ;  /* 0x00000018040b7824 */ /* 0x000fe400078e02ff */
[----:B------:R0:W-:Y:S04]  /*2880*/  STL [R1+0x64], R91 ;  /* 0x0000645b01007387 */ /* 0x0001e80000100800 */
[----:B------:R-:W-:Y:S04]  /*2890*/  STL [R1+0x108], R90 ;  /* 0x0001085a01007387 */ /* 0x000fe80000100800 */
[----:B0-----:R-:W4:Y:S04]  /*28a0*/  LDL.LU R91, [R1+0x9dc] ;  /* 0x0009dc00015b7983 */ /* 0x001f280000300800 */
[----:B------:R0:W-:Y:S01]  /*28b0*/  STL [R1+0x104], R89 ;  /* 0x0001045901007387 */ /* 0x0001e20000100800 */
[----:B------:R-:W-:-:S05]  /*28c0*/  VIADD R8, R14, 0xffffffc7 ;  /* 0xffffffc70e087836 */ /* 0x000fca0000000000 */
[----:B------:R-:W-:Y:S01]  /*28d0*/  ISETP.GE.U32.AND P4, PT, R8, 0x7fffff48, PT ;  /* 0x7fffff480800780c */ /* 0x000fe20003f86070 */
[----:B------:R-:W-:Y:S01]  /*28e0*/  VIADD R10, R14, 0xffffffcf ;  /* 0xffffffcf0e0a7836 */ /* 0x000fe20000000000 */
[----:B------:R-:W-:-:S04]  /*28f0*/  PRMT R83, RZ, 0x7610, R83 ;  /* 0x00007610ff537816 */ /* 0x000fc80000000053 */
[----:B------:R-:W-:Y:S01]  /*2900*/  ISETP.GE.U32.AND P1, PT, R10, 0x7fffff50, PT ;  /* 0x7fffff500a00780c */ /* 0x000fe20003f26070 */
[----:B------:R-:W-:Y:S01]  /*2910*/  IMAD.SHL.U32 R10, R4, 0x20, RZ ;  /* 0x00000020040a7824 */ /* 0x000fe200078e00ff */
[----:B------:R-:W-:Y:S01]  /*2920*/  PRMT R85, RZ, 0x7610, R85 ;  /* 0x00007610ff557816 */ /* 0x000fe20000000055 */
[----:B--2---:R2:W-:Y:S04]  /*2930*/  STL [R1+0x280], R12 ;  /* 0x0002800c01007387 */ /* 0x0045e80000100800 */
[----:B0-----:R-:W4:Y:S04]  /*2940*/  LDL.LU R89, [R1+0x9d8] ;  /* 0x0009d80001597983 */ /* 0x001f280000300800 */
[----:B------:R-:W4:Y:S01]  /*2950*/  LDL.LU R90, [R1+0x9d4] ;  /* 0x0009d400015a7983 */ /* 0x000f220000300800 */
[----:B--2---:R-:W-:-:S04]  /*2960*/  IADD3 R12, P6, PT, R11, R0, RZ ;  /* 0x000000000b0c7210 */ /* 0x004fc80007fde0ff */
[----:B------:R-:W-:Y:S01]  /*2970*/  LEA.HI.X.SX32 R11, R11, R2, 0x1, P6 ;  /* 0x000000020b0b7211 */ /* 0x000fe200030f0eff */
[----:B------:R-:W-:-:S04]  /*2980*/  IMAD.MOV.U32 R9, RZ, RZ, R12 ;  /* 0x000000ffff097224 */ /* 0x000fc800078e000c */
[----:B------:R-:W-:-:S05]  /*2990*/  IMAD.MOV.U32 R8, RZ, RZ, R11 ;  /* 0x000000ffff087224 */ /* 0x000fca00078e000b */
[-C--:B------:R-:W-:Y:S01]  /*29a0*/  @!P0 LOP3.LUT R9, R9, R8.reuse, RZ, 0x3c, !PT ;  /* 0x0000000809098212 */ /* 0x080fe200078e3cff */
[----:B---3--:R0:W-:Y:S03]  /*29b0*/  STL [R1+0x1bc], R88 ;  /* 0x0001bc5801007387 */ /* 0x0081e60000100800 */
[----:B------:R-:W-:-:S04]  /*29c0*/  @!P0 LOP3.LUT R8, R9, R8, RZ, 0x3c, !PT ;  /* 0x0000000809088212 */ /* 0x000fc800078e3cff */
[----:B------:R-:W-:Y:S01]  /*29d0*/  @!P0 LOP3.LUT R9, R9, R8, RZ, 0x3c, !PT ;  /* 0x0000000809098212 */ /* 0x000fe200078e3cff */
[----:B0-----:R-:W2:Y:S04]  /*29e0*/  LDL.LU R88, [R1+0x9d0] ;  /* 0x0009d00001587983 */ /* 0x001ea80000300800 */
[----:B------:R0:W-:Y:S04]  /*29f0*/  STL [R1+0x3d8], R12 ;  /* 0x0003d80c01007387 */ /* 0x0001e80000100800 */
[----:B------:R3:W2:Y:S01]  /*2a00*/  @!P0 LDG.E.U8 R83, desc[UR18][R8.64] ;  /* 0x0000001208538981 */ /* 0x0006a2000c1e1100 */
[----:B0-----:R-:W-:-:S04]  /*2a10*/  IADD3 R12, P6, PT, R10, R0, RZ ;  /* 0x000000000a0c7210 */ /* 0x001fc80007fde0ff */
[----:B---3--:R-:W-:Y:S01]  /*2a20*/  LEA.HI.X.SX32 R8, R10, R2, 0x1, P6 ;  /* 0x000000020a087211 */ /* 0x008fe200030f0eff */
[----:B------:R-:W-:Y:S01]  /*2a30*/  IMAD.MOV.U32 R9, RZ, RZ, R12 ;  /* 0x000000ffff097224 */ /* 0x000fe200078e000c */
[----:B------:R-:W-:Y:S04]  /*2a40*/  STL [R1+0x154], R11 ;  /* 0x0001540b01007387 */ /* 0x000fe80000100800 */
[-C--:B------:R-:W-:Y:S01]  /*2a50*/  @!P2 LOP3.LUT R9, R9, R8.reuse, RZ, 0x3c, !PT ;  /* 0x000000080909a212 */ /* 0x080fe200078e3cff */
[----:B------:R-:W-:Y:S04]  /*2a60*/  STL [R1+0x410], R12 ;  /* 0x0004100c01007387 */ /* 0x000fe80000100800 */
[----:B------:R0:W-:Y:S02]  /*2a70*/  STL [R1+0x40c], R8 ;  /* 0x00040c0801007387 */ /* 0x0001e40000100800 */
[----:B0-----:R-:W-:-:S04]  /*2a80*/  @!P2 LOP3.LUT R8, R9, R8, RZ, 0x3c, !PT ;  /* 0x000000080908a212 */ /* 0x001fc800078e3cff */
[----:B------:R-:W-:-:S05]  /*2a90*/  @!P2 LOP3.LUT R9, R9, R8, RZ, 0x3c, !PT ;  /* 0x000000080909a212 */ /* 0x000fca00078e3cff */
[----:B------:R0:W3:Y:S01]  /*2aa0*/  @!P2 LDG.E.U8 R85, desc[UR18][R8.64] ;  /* 0x000000120855a981 */ /* 0x0000e2000c1e1100 */
[----:B------:R-:W-:-:S05]  /*2ab0*/  VIADD R11, R14, 0xffffffbf ;  /* 0xffffffbf0e0b7836 */ /* 0x000fca0000000000 */
[----:B------:R-:W-:Y:S01]  /*2ac0*/  ISETP.GE.U32.AND P0, PT, R11, 0x7fffff40, PT ;  /* 0x7fffff400b00780c */ /* 0x000fe20003f06070 */
[C---:B------:R-:W-:Y:S02]  /*2ad0*/  IMAD R11, R4.reuse, 0x28, RZ ;  /* 0x00000028040b7824 */ /* 0x040fe400078e02ff */
[----:B------:R-:W-:Y:S01]  /*2ae0*/  IMAD R10, R4, 0x30, RZ ;  /* 0x00000030040a7824 */ /* 0x000fe200078e02ff */
[----:B------:R-:W-:Y:S02]  /*2af0*/  PRMT R87, RZ, 0x7610, R87 ;  /* 0x00007610ff577816 */ /* 0x000fe40000000057 */
[----:B------:R-:W-:Y:S01]  /*2b00*/  PRMT R81, RZ, 0x7610, R81 ;  /* 0x00007610ff517816 */ /* 0x000fe20000000051 */
[----:B--2---:R2:W-:Y:S02]  /*2b10*/  STL [R1+0x1b8], R83 ;  /* 0x0001b85301007387 */ /* 0x0045e40000100800 */
[----:B--2---:R-:W-:-:S04]  /*2b20*/  IADD3 R83, P6, PT, R11, R0, RZ ;  /* 0x000000000b537210 */ /* 0x004fc80007fde0ff */
[----:B0-----:R-:W-:Y:S01]  /*2b30*/  LEA.HI.X.SX32 R8, R11, R2, 0x1, P6 ;  /* 0x000000020b087211 */ /* 0x001fe200030f0eff */
[----:B------:R-:W-:Y:S01]  /*2b40*/  IMAD.MOV.U32 R9, RZ, RZ, R83 ;  /* 0x000000ffff097224 */ /* 0x000fe200078e0053 */
[----:B------:R0:W-:Y:S04]  /*2b50*/  STL [R1+0x448], R83 ;  /* 0x0004485301007387 */ /* 0x0001e80000100800 */
[----:B------:R-:W-:Y:S01]  /*2b60*/  @!P5 LOP3.LUT R9, R9, R8, RZ, 0x3c, !PT ;  /* 0x000000080909d212 */ /* 0x000fe200078e3cff */
[----:B------:R2:W-:Y:S01]  /*2b70*/  STL [R1+0x444], R8 ;  /* 0x0004440801007387 */ /* 0x0005e20000100800 */
[----:B0-----:R-:W-:Y:S02]  /*2b80*/  IADD3 R83, P6, PT, R10, R0, RZ ;  /* 0x000000000a537210 */ /* 0x001fe40007fde0ff */
[----:B--2---:R-:W-:-:S03]  /*2b90*/  @!P5 LOP3.LUT R8, R9, R8, RZ, 0x3c, !PT ;  /* 0x000000080908d212 */ /* 0x004fc600078e3cff */
[----:B------:R-:W-:Y:S01]  /*2ba0*/  STL [R1+0x480], R83 ;  /* 0x0004805301007387 */ /* 0x000fe20000100800 */
[----:B------:R-:W-:-:S03]  /*2bb0*/  @!P5 LOP3.LUT R9, R9, R8, RZ, 0x3c, !PT ;  /* 0x000000080909d212 */ /* 0x000fc600078e3cff */
[----:B---3--:R0:W-:Y:S04]  /*2bc0*/  STL [R1+0x27c], R85 ;  /* 0x00027c5501007387 */ /* 0x0081e80000100800 */
[----:B------:R2:W3:Y:S01]  /*2bd0*/  @!P5 LDG.E.U8 R87, desc[UR18][R8.64] ;  /* 0x000000120857d981 */ /* 0x0004e2000c1e1100 */
[----:B0-----:R-:W-:Y:S01]  /*2be0*/  LEA.HI.X.SX32 R85, R10, R2, 0x1, P6 ;  /* 0x000000020a557211 */ /* 0x001fe200030f0eff */
[----:B--2---:R-:W-:-:S04]  /*2bf0*/  @!P1 IMAD.MOV.U32 R8, RZ, RZ, R83 ;  /* 0x000000ffff089224 */ /* 0x004fc800078e0053 */
[----:B------:R-:W-:-:S05]  /*2c00*/  @!P1 IMAD.MOV.U32 R9, RZ, RZ, R85 ;  /* 0x000000ffff099224 */ /* 0x000fca00078e0055 */
[----:B------:R0:W2:Y:S01]  /*2c10*/  @!P1 LDG.E.U8 R81, desc[UR18][R8.64] ;  /* 0x0000001208519981 */ /* 0x0000a2000c1e1100 */
[----:B------:R-:W-:-:S05]  /*2c20*/  IMAD R11, R4, 0x38, RZ ;  /* 0x00000038040b7824 */ /* 0x000fca00078e02ff */
[----:B------:R-:W-:Y:S01]  /*2c30*/  IADD3 R10, P6, PT, R11, R0, RZ ;  /* 0x000000000b0a7210 */ /* 0x000fe20007fde0ff */
[----:B0-----:R-:W-:-:S03]  /*2c40*/  VIADD R8, R14, 0xffffffa7 ;  /* 0xffffffa70e087836 */ /* 0x001fc60000000000 */
[----:B------:R-:W-:Y:S01]  /*2c50*/  LEA.HI.X.SX32 R11, R11, R2, 0x1, P6 ;  /* 0x000000020b0b7211 */ /* 0x000fe200030f0eff */
[----:B------:R-:W-:Y:S01]  /*2c60*/  IMAD.MOV.U32 R9, RZ, RZ, R10 ;  /* 0x000000ffff097224 */ /* 0x000fe200078e000a */
[----:B------:R-:W-:-:S03]  /*2c70*/  ISETP.GE.U32.AND P1, PT, R8, 0x7fffff28, PT ;  /* 0x7fffff280800780c */ /* 0x000fc60003f26070 */
[----:B------:R-:W-:Y:S02]  /*2c80*/  IMAD.MOV.U32 R8, RZ, RZ, R11 ;  /* 0x000000ffff087224 */ /* 0x000fe400078e000b */
[----:B------:R-:W-:-:S03]  /*2c90*/  VIADD R12, R14, 0xffffffb7 ;  /* 0xffffffb70e0c7836 */ /* 0x000fc60000000000 */
[-C--:B------:R-:W-:Y:S02]  /*2ca0*/  @!P4 LOP3.LUT R9, R9, R8.reuse, RZ, 0x3c, !PT ;  /* 0x000000080909c212 */ /* 0x080fe400078e3cff */
[----:B------:R-:W-:Y:S01]  /*2cb0*/  ISETP.GE.U32.AND P2, PT, R12, 0x7fffff38, PT ;  /* 0x7fffff380c00780c */ /* 0x000fe20003f46070 */
[----:B------:R-:W-:Y:S01]  /*2cc0*/  VIADD R12, R14, 0xffffffaf ;  /* 0xffffffaf0e0c7836 */ /* 0x000fe20000000000 */
[C---:B------:R-:W-:Y:S02]  /*2cd0*/  @!P4 LOP3.LUT R8, R9.reuse, R8, RZ, 0x3c, !PT ;  /* 0x000000080908c212 */ /* 0x040fe400078e3cff */
[----:B------:R-:W-:Y:S02]  /*2ce0*/  PRMT R78, RZ, 0x7610, R78 ;  /* 0x00007610ff4e7816 */ /* 0x000fe4000000004e */
[----:B------:R-:W-:Y:S02]  /*2cf0*/  ISETP.GE.U32.AND P5, PT, R12, 0x7fffff30, PT ;  /* 0x7fffff300c00780c */ /* 0x000fe40003fa6070 */
[----:B------:R-:W-:-:S05]  /*2d00*/  @!P4 LOP3.LUT R9, R9, R8, RZ, 0x3c, !PT ;  /* 0x000000080909c212 */ /* 0x000fca00078e3cff */
[----:B------:R0:W4:Y:S01]  /*2d10*/  @!P4 LDG.E.U8 R78, desc[UR18][R8.64] ;  /* 0x00000012084ec981 */ /* 0x000122000c1e1100 */
[----:B------:R-:W-:-:S03]  /*2d20*/  PRMT R79, RZ, 0x7610, R79 ;  /* 0x00007610ff4f7816 */ /* 0x000fc6000000004f */
[----:B---3--:R3:W-:Y:S04]  /*2d30*/  STL [R1+0x1cc], R87 ;  /* 0x0001cc5701007387 */ /* 0x0087e80000100800 */
[----:B---3--:R-:W3:Y:S04]  /*2d40*/  LDL.LU R87, [R1+0x9cc] ;  /* 0x0009cc0001577983 */ /* 0x008ee80000300800 */
[----:B------:R0:W-:Y:S04]  /*2d50*/  STL [R1+0x47c], R85 ;  /* 0x00047c5501007387 */ /* 0x0001e80000100800 */
[----:B0-----:R-:W3:Y:S04]  /*2d60*/  LDL.LU R85, [R1+0x9c8] ;  /* 0x0009c80001557983 */ /* 0x001ee80000300800 */
[----:B------:R-:W3:Y:S04]  /*2d70*/  LDL.LU R83, [R1+0x9c4] ;  /* 0x0009c40001537983 */ /* 0x000ee80000300800 */
[----:B--2---:R0:W-:Y:S04]  /*2d80*/  STL [R1+0x1c8], R81 ;  /* 0x0001c85101007387 */ /* 0x0041e80000100800 */
[----:B0-----:R-:W2:Y:S04]  /*2d90*/  LDL.LU R81, [R1+0x9c0] ;  /* 0x0009c00001517983 */ /* 0x001ea80000300800 */
[----:B------:R0:W-:Y:S02]  /*2da0*/  STL [R1+0x4c0], R10 ;  /* 0x0004c00a01007387 */ /* 0x0001e40000100800 */
[----:B0-----:R-:W-:-:S05]  /*2db0*/  IMAD.SHL.U32 R10, R4, 0x40, RZ ;  /* 0x00000040040a7824 */ /* 0x001fca00078e00ff */
[----:B------:R-:W-:-:S04]  /*2dc0*/  IADD3 R12, P6, PT, R10, R0, RZ ;  /* 0x000000000a0c7210 */ /* 0x000fc80007fde0ff */
[----:B------:R-:W-:Y:S01]  /*2dd0*/  LEA.HI.X.SX32 R8, R10, R2, 0x1, P6 ;  /* 0x000000020a087211 */ /* 0x000fe200030f0eff */
[----:B------:R-:W-:Y:S01]  /*2de0*/  IMAD.MOV.U32 R9, RZ, RZ, R12 ;  /* 0x000000ffff097224 */ /* 0x000fe200078e000c */
[----:B------:R-:W-:Y:S04]  /*2df0*/  STL [R1+0x4bc], R11 ;  /* 0x0004bc0b01007387 */ /* 0x000fe80000100800 */
[-C--:B------:R-:W-:Y:S01]  /*2e00*/  @!P0 LOP3.LUT R9, R9, R8.reuse, RZ, 0x3c, !PT ;  /* 0x0000000809098212 */ /* 0x080fe200078e3cff */
[----:B------:R-:W-:Y:S04]  /*2e10*/  STL [R1+0x4f8], R12 ;  /* 0x0004f80c01007387 */ /* 0x000fe80000100800 */
[----:B------:R0:W-:Y:S02]  /*2e20*/  STL [R1+0x4f4], R8 ;  /* 0x0004f40801007387 */ /* 0x0001e40000100800 */
[----:B0-----:R-:W-:-:S04]  /*2e30*/  @!P0 LOP3.LUT R8, R9, R8, RZ, 0x3c, !PT ;  /* 0x0000000809088212 */ /* 0x001fc800078e3cff */
[----:B------:R-:W-:-:S05]  /*2e40*/  @!P0 LOP3.LUT R9, R9, R8, RZ, 0x3c, !PT ;  /* 0x0000000809098212 */ /* 0x000fca00078e3cff */
[----:B------:R0:W2:Y:S01]  /*2e50*/  @!P0 LDG.E.U8 R79, desc[UR18][R8.64] ;  /* 0x00000012084f8981 */ /* 0x0000a2000c1e1100 */
[----:B------:R-:W-:-:S05]  /*2e60*/  VIADD R11, R14, 0xffffff9f ;  /* 0xffffff9f0e0b7836 */ /* 0x000fca0000000000 */
[----:B------:R-:W-:Y:S01]  /*2e70*/  ISETP.GE.U32.AND P4, PT, R11, 0x7fffff20, PT ;  /* 0x7fffff200b00780c */ /* 0x000fe20003f86070 */
[C---:B------:R-:W-:Y:S01]  /*2e80*/  IMAD R11, R4.reuse, 0x48, RZ ;  /* 0x00000048040b7824 */ /* 0x040fe200078e02ff */
[----:B----4-:R4:W-:Y:S01]  /*2e90*/  STL [R1+0x274], R78 ;  /* 0x0002744e01007387 */ /* 0x0109e20000100800 */
[----:B------:R-:W-:-:S03]  /*2ea0*/  IMAD R10, R4, 0x50, RZ ;  /* 0x00000050040a7824 */ /* 0x000fc600078e02ff */
[----:B----4-:R-:W-:-:S04]  /*2eb0*/  IADD3 R78, P6, PT, R11, R0, RZ ;  /* 0x000000000b4e7210 */ /* 0x010fc80007fde0ff */
[----:B0-----:R-:W-:Y:S01]  /*2ec0*/  LEA.HI.X.SX32 R8, R11, R2, 0x1, P6 ;  /* 0x000000020b087211 */ /* 0x001fe200030f0eff */
[----:B------:R-:W-:Y:S01]  /*2ed0*/  IMAD.MOV.U32 R9, RZ, RZ, R78 ;  /* 0x000000ffff097224 */ /* 0x000fe200078e004e */
[----:B------:R0:W-:Y:S04]  /*2ee0*/  STL [R1+0x530], R78 ;  /* 0x0005304e01007387 */ /* 0x0001e80000100800 */
[----:B------:R-:W-:Y:S01]  /*2ef0*/  @!P2 LOP3.LUT R9, R9, R8, RZ, 0x3c, !PT ;  /* 0x000000080909a212 */ /* 0x000fe200078e3cff */
[----:B------:R4:W-:Y:S01]  /*2f00*/  STL [R1+0x52c], R8 ;  /* 0x00052c0801007387 */ /* 0x0009e20000100800 */
[----:B0-----:R-:W-:Y:S02]  /*2f10*/  IADD3 R78, P6, PT, R10, R0, RZ ;  /* 0x000000000a4e7210 */ /* 0x001fe40007fde0ff */
[----:B------:R-:W-:-:S02]  /*2f20*/  PRMT R80, RZ, 0x7610, R80 ;  /* 0x00007610ff507816 */ /* 0x000fc40000000050 */
[C---:B----4-:R-:W-:Y:S01]  /*2f30*/  @!P2 LOP3.LUT R8, R9.reuse, R8, RZ, 0x3c, !PT ;  /* 0x000000080908a212 */ /* 0x050fe200078e3cff */
[----:B------:R-:W-:Y:S03]  /*2f40*/  STL [R1+0x568], R78 ;  /* 0x0005684e01007387 */ /* 0x000fe60000100800 */
[----:B------:R-:W-:Y:S02]  /*2f50*/  @!P2 LOP3.LUT R9, R9, R8, RZ, 0x3c, !PT ;  /* 0x000000080909a212 */ /* 0x000fe400078e3cff */
[----:B------:R-:W-:-:S03]  /*2f60*/  PRMT R77, RZ, 0x7610, R77 ;  /* 0x00007610ff4d7816 */ /* 0x000fc6000000004d */
[----:B------:R0:W4:Y:S02]  /*2f70*/  @!P2 LDG.E.U8 R80, desc[UR18][R8.64] ;  /* 0x000000120850a981 */ /* 0x000124000c1e1100 */
[----:B0-----:R-:W-:Y:S02]  /*2f80*/  @!P5 IMAD.MOV.U32 R8, RZ, RZ, R78 ;  /* 0x000000ffff08d224 */ /* 0x001fe400078e004e */
[----:B--2---:R0:W-:Y:S02]  /*2f90*/  STL [R1+0x60], R79 ;  /* 0x0000604f01007387 */ /* 0x0041e40000100800 */
[----:B0-----:R-:W-:-:S05]  /*2fa0*/  LEA.HI.X.SX32 R79, R10, R2, 0x1, P6 ;  /* 0x000000020a4f7211 */ /* 0x001fca00030f0eff */
        /* <DEDUP_REMOVED lines=10> */
[-C--:B------:R-:W-:Y:S01]  /*3050*/  @!P1 LOP3.LUT R9, R9, R8.reuse, RZ, 0x3c, !PT ;  /* 0x0000000809099212 */ /* 0x080fe200078e3cff */
[----:B----4-:R0:W-:Y:S01]  /*3060*/  STL [R1+0x58], R80 ;  /* 0x0000585001007387 */ /* 0x0101e20000100800 */
[----:B------:R-:W-:Y:S01]  /*3070*/  ISETP.GE.U32.AND P0, PT, R12, 0x7fffff18, PT ;  /* 0x7fffff180c00780c */ /* 0x000fe20003f06070 */
[----:B------:R-:W-:Y:S01]  /*3080*/  VIADD R12, R14, 0xffffff8f ;  /* 0xffffff8f0e0c7836 */ /* 0x000fe20000000000 */
[----:B------:R-:W-:Y:S01]  /*3090*/  @!P1 LOP3.LUT R8, R9, R8, RZ, 0x3c, !PT ;  /* 0x0000000809089212 */ /* 0x000fe200078e3cff */
[----:B0-----:R-:W4:Y:S04]  /*30a0*/  LDL.LU R80, [R1+0x9bc] ;  /* 0x0009bc0001507983 */ /* 0x001f280000300800 */
[----:B------:R0:W-:Y:S01]  /*30b0*/  STL [R1+0x564], R79 ;  /* 0x0005644f01007387 */ /* 0x0001e20000100800 */
[----:B------:R-:W-:-:S03]  /*30c0*/  PRMT R68, RZ, 0x7610, R68 ;  /* 0x00007610ff447816 */ /* 0x000fc60000000044 */
[----:B0-----:R-:W3:Y:S04]  /*30d0*/  LDL.LU R79, [R1+0x9b8] ;  /* 0x0009b800014f7983 */ /* 0x001ee80000300800 */
[----:B------:R-:W3:Y:S01]  /*30e0*/  LDL.LU R78, [R1+0x9b4] ;  /* 0x0009b400014e7983 */ /* 0x000ee20000300800 */
[----:B------:R-:W-:Y:S02]  /*30f0*/  ISETP.GE.U32.AND P2, PT, R12, 0x7fffff10, PT ;  /* 0x7fffff100c00780c */ /* 0x000fe40003f46070 */
[----:B------:R-:W-:-:S05]  /*3100*/  @!P1 LOP3.LUT R9, R9, R8, RZ, 0x3c, !PT ;  /* 0x0000000809099212 */ /* 0x000fca00078e3cff */
[----:B------:R0:W3:Y:S01]  /*3110*/  @!P1 LDG.E.U8 R68, desc[UR18][R8.64] ;  /* 0x0000001208449981 */ /* 0x0000e2000c1e1100 */
[----:B------:R-:W-:-:S03]  /*3120*/  PRMT R75, RZ, 0x7610, R75 ;  /* 0x00007610ff4b7816 */ /* 0x000fc6000000004b */
[----:B--2---:R2:W-:Y:S04]  /*3130*/  STL [R1+0x278], R77 ;  /* 0x0002784d01007387 */ /* 0x0045e80000100800 */
[----:B--2---:R-:W2:Y:S04]  /*3140*/  LDL.LU R77, [R1+0x9b0] ;  /* 0x0009b000014d7983 */ /* 0x004ea80000300800 */
[----:B------:R0:W-:Y:S02]  /*3150*/  STL [R1+0x5a0], R10 ;  /* 0x0005a00a01007387 */ /* 0x0001e40000100800 */
[----:B0-----:R-:W-:-:S05]  /*3160*/  IMAD R10, R4, 0x60, RZ ;  /* 0x00000060040a7824 */ /* 0x001fca00078e02ff */
        /* <DEDUP_REMOVED lines=12> */
[----:B------:R-:W-:Y:S01]  /*3230*/  IMAD R11, R4, 0x68, RZ ;  /* 0x00000068040b7824 */ /* 0x000fe200078e02ff */
[----:B---3--:R3:W-:Y:S04]  /*3240*/  STL [R1+0xf0], R68 ;  /* 0x0000f04401007387 */ /* 0x0087e80000100800 */
[----:B---3--:R-:W-:-:S04]  /*3250*/  IADD3 R68, P6, PT, R11, R0, RZ ;  /* 0x000000000b447210 */ /* 0x008fc80007fde0ff */
[----:B0-----:R-:W-:Y:S01]  /*3260*/  LEA.HI.X.SX32 R8, R11, R2, 0x1, P6 ;  /* 0x000000020b087211 */ /* 0x001fe200030f0eff */
[----:B------:R-:W-:Y:S01]  /*3270*/  IMAD.MOV.U32 R9, RZ, RZ, R68 ;  /* 0x000000ffff097224 */ /* 0x000fe200078e0044 */
[----:B------:R-:W-:Y:S01]  /*3280*/  STL [R1+0x608], R68 ;  /* 0x0006084401007387 */ /* 0x000fe20000100800 */
[----:B------:R-:W-:-:S03]  /*3290*/  IMAD R10, R4, 0x70, RZ ;  /* 0x00000070040a7824 */ /* 0x000fc600078e02ff */
[----:B------:R-:W-:Y:S02]  /*32a0*/  @!P0 LOP3.LUT R9, R9, R8, RZ, 0x3c, !PT ;  /* 0x0000000809098212 */ /* 0x000fe400078e3cff */
[----:B------:R-:W-:Y:S02]  /*32b0*/  PRMT R76, RZ, 0x7610, R76 ;  /* 0x00007610ff4c7816 */ /* 0x000fe4000000004c */
[----:B------:R-:W-:Y:S01]  /*32c0*/  PRMT R7, RZ, 0x7610, R7 ;  /* 0x00007610ff077816 */ /* 0x000fe20000000007 */
[----:B--2---:R0:W-:Y:S04]  /*32d0*/  STL [R1+0xec], R75 ;  /* 0x0000ec4b01007387 */ /* 0x0041e80000100800 */
[----:B------:R2:W-:Y:S01]  /*32e0*/  STL [R1+0x604], R8 ;  /* 0x0006040801007387 */ /* 0x0005e20000100800 */
[----:B0-----:R-:W-:-:S02]  /*32f0*/  IADD3 R75, P6, PT, R10, R0, RZ ;  /* 0x000000000a4b7210 */ /* 0x001fc40007fde0ff */
[C---:B--2---:R-:W-:Y:S02]  /*3300*/  @!P0 LOP3.LUT R8, R9.reuse, R8, RZ, 0x3c, !PT ;  /* 0x0000000809088212 */ /* 0x044fe400078e3cff */
[----:B------:R-:W-:Y:S02]  /*3310*/  LEA.HI.X.SX32 R68, R10, R2, 0x1, P6 ;  /* 0x000000020a447211 */ /* 0x000fe400030f0eff */
[----:B------:R-:W-:-:S05]  /*3320*/  @!P0 LOP3.LUT R9, R9, R8, RZ, 0x3c, !PT ;  /* 0x0000000809098212 */ /* 0x000fca00078e3cff */
[----:B------:R0:W2:Y:S02]  /*3330*/  @!P0 LDG.E.U8 R76, desc[UR18][R8.64] ;  /* 0x00000012084c8981 */ /* 0x0000a4000c1e1100 */
[----:B0-----:R-:W-:Y:S02]  /*3340*/  @!P2 IMAD.MOV.U32 R8, RZ, RZ, R75 ;  /* 0x000000ffff08a224 */ /* 0x001fe400078e004b */
[----:B------:R-:W-:-:S05]  /*3350*/  @!P2 IMAD.MOV.U32 R9, RZ, RZ, R68 ;  /* 0x000000ffff09a224 */ /* 0x000fca00078e0044 */
[----:B------:R0:W3:Y:S01]  /*3360*/  @!P2 LDG.E.U8 R7, desc[UR18][R8.64] ;  /* 0x000000120807a981 */ /* 0x0000e2000c1e1100 */
[----:B------:R-:W-:-:S05]  /*3370*/  IMAD R11, R4, 0x78, RZ ;  /* 0x00000078040b7824 */ /* 0x000fca00078e02ff */
[----:B------:R-:W-:Y:S01]  /*3380*/  IADD3 R10, P6, PT, R11, R0, RZ ;  /* 0x000000000b0a7210 */ /* 0x000fe20007fde0ff */
[----:B0-----:R-:W-:-:S03]  /*3390*/  VIADD R8, R14, 0xffffffde ;  /* 0xffffffde0e087836 */ /* 0x001fc60000000000 */
[----:B------:R-:W-:Y:S01]  /*33a0*/  LEA.HI.X.SX32 R11, R11, R2, 0x1, P6 ;  /* 0x000000020b0b7211 */ /* 0x000fe200030f0eff */
[----:B------:R-:W-:Y:S01]  /*33b0*/  STL [R1+0x638], R75 ;  /* 0x0006384b01007387 */ /* 0x000fe20000100800 */
[----:B------:R-:W-:Y:S01]  /*33c0*/  IMAD.MOV.U32 R9, RZ, RZ, R10 ;  /* 0x000000ffff097224 */ /* 0x000fe200078e000a */
[----:B------:R-:W-:Y:S02]  /*33d0*/  ISETP.GE.U32.AND P2, PT, R8, 0x7fffff5f, PT ;  /* 0x7fffff5f0800780c */ /* 0x000fe40003f46070 */
        /* <DEDUP_REMOVED lines=11> */
[----:B--2---:R2:W-:Y:S04]  /*3490*/  STL [R1+0x270], R76 ;  /* 0x0002704c01007387 */ /* 0x0045e80000100800 */
[----:B--2---:R-:W2:Y:S04]  /*34a0*/  LDL.LU R76, [R1+0x9ac] ;  /* 0x0009ac00014c7983 */ /* 0x004ea80000300800 */
[----:B------:R0:W-:Y:S04]  /*34b0*/  STL [R1+0x634], R68 ;  /* 0x0006344401007387 */ /* 0x0001e80000100800 */
[----:B0-----:R-:W2:Y:S04]  /*34c0*/  LDL.LU R68, [R1+0x9a8] ;  /* 0x0009a80001447983 */ /* 0x001ea80000300800 */
[----:B------:R-:W2:Y:S04]  /*34d0*/  LDL.LU R75, [R1+0x9a4] ;  /* 0x0009a400014b7983 */ /* 0x000ea80000300800 */
[----:B---3--:R0:W-:Y:S04]  /*34e0*/  STL [R1+0x26c], R7 ;  /* 0x00026c0701007387 */ /* 0x0081e80000100800 */
[----:B0-----:R-:W3:Y:S04]  /*34f0*/  LDL.LU R7, [R1+0x9a0] ;  /* 0x0009a00001077983 */ /* 0x001ee80000300800 */
        /* <DEDUP_REMOVED lines=51> */
[----:B0-----:R-:W4:Y:S04]  /*3830*/  LDL.LU R71, [R1+0x998] ;  /* 0x0009980001477983 */ /* 0x001f280000300800 */
        /* <DEDUP_REMOVED lines=22> */
[----:B---3--:R3:W-:Y:S01]  /*39a0*/  STL [R1+0x158], R65 ;  /* 0x0001584101007387 */ /* 0x0087e20000100800 */
[----:B------:R-:W-:-:S03]  /*39b0*/  IMAD R10, R4, 0x39, RZ ;  /* 0x00000039040a7824 */ /* 0x000fc600078e02ff */
[----:B---3--:R-:W-:-:S04]  /*39c0*/  IADD3 R65, P6, PT, R11, R0, RZ ;  /* 0x000000000b417210 */ /* 0x008fc80007fde0ff */
[----:B0-----:R-:W-:Y:S01]  /*39d0*/  LEA.HI.X.SX32 R8, R11, R2, 0x1, P6 ;  /* 0x000000020b087211 */ /* 0x001fe200030f0eff */
[----:B------:R-:W-:Y:S01]  /*39e0*/  IMAD.MOV.U32 R9, RZ, RZ, R65 ;  /* 0x000000ffff097224 */ /* 0x000fe200078e0041 */
[----:B------:R0:W-:Y:S04]  /*39f0*/  STL [R1+0x490], R65 ;  /* 0x0004904101007387 */ /* 0x0001e80000100800 */
[----:B------:R-:W-:Y:S01]  /*3a00*/  @!P1 LOP3.LUT R9, R9, R8, RZ, 0x3c, !PT ;  /* 0x0000000809099212 */ /* 0x000fe200078e3cff */
[----:B------:R3:W-:Y:S01]  /*3a10*/  STL [R1+0x48c], R8 ;  /* 0x00048c0801007387 */ /* 0x0007e20000100800 */
[----:B0-----:R-:W-:Y:S02]  /*3a20*/  IADD3 R65, P6, PT, R10, R0, RZ ;  /* 0x000000000a417210 */ /* 0x001fe40007fde0ff */
[----:B------:R-:W-:-:S02]  /*3a30*/  PRMT R67, RZ, 0x7610, R67 ;  /* 0x00007610ff437816 */ /* 0x000fc40000000043 */
[C---:B---3--:R-:W-:Y:S01]  /*3a40*/  @!P1 LOP3.LUT R8, R9.reuse, R8, RZ, 0x3c, !PT ;  /* 0x0000000809089212 */ /* 0x048fe200078e3cff */
[----:B------:R-:W-:Y:S03]  /*3a50*/  STL [R1+0x4c8], R65 ;  /* 0x0004c84101007387 */ /* 0x000fe60000100800 */
[----:B------:R-:W-:Y:S02]  /*3a60*/  @!P1 LOP3.LUT R9, R9, R8, RZ, 0x3c, !PT ;  /* 0x0000000809099212 */ /* 0x000fe400078e3cff */
[----:B------:R-:W-:-:S03]  /*3a70*/  PRMT R64, RZ, 0x7610, R64 ;  /* 0x00007610ff407816 */ /* 0x000fc60000000040 */
[----:B------:R0:W3:Y:S01]  /*3a80*/  @!P1 LDG.E.U8 R67, desc[UR18][R8.64] ;  /* 0x0000001208439981 */ /* 0x0000e2000c1e1100 */
[----:B------:R-:W-:Y:S02]  /*3a90*/  IMAD R11, R4, 0x41, RZ ;  /* 0x00000041040b7824 */ /* 0x000fe400078e02ff */
[----:B0-----:R-:W-:Y:S01]  /*3aa0*/  @!P4 IMAD.MOV.U32 R8, RZ, RZ, R65 ;  /* 0x000000ffff08c224 */ /* 0x001fe200078e0041 */
[----:B------:R-:W-:Y:S01]  /*3ab0*/  PRMT R63, RZ, 0x7610, R63 ;  /* 0x00007610ff3f7816 */ /* 0x000fe2000000003f */
[----:B--2---:R0:W-:Y:S02]  /*3ac0*/  STL [R1+0x264], R66 ;  /* 0x0002644201007387 */ /* 0x0041e40000100800 */
[----:B0-----:R-:W-:-:S05]  /*3ad0*/  LEA.HI.X.SX32 R66, R10, R2, 0x1, P6 ;  /* 0x000000020a427211 */ /* 0x001fca00030f0eff */
[----:B------:R-:W-:-:S05]  /*3ae0*/  @!P4 IMAD.MOV.U32 R9, RZ, RZ, R66 ;  /* 0x000000ffff09c224 */ /* 0x000fca00078e0042 */
[----:B------:R0:W2:Y:S01]  /*3af0*/  @!P4 LDG.E.U8 R64, desc[UR18][R8.64] ;  /* 0x000000120840c981 */ /* 0x0000a2000c1e1100 */
[----:B------:R-:W-:-:S04]  /*3b00*/  IADD3 R10, P6, PT, R11, R0, RZ ;  /* 0x000000000b0a7210 */ /* 0x000fc80007fde0ff */
[----:B------:R-:W-:Y:S01]  /*3b10*/  LEA.HI.X.SX32 R11, R11, R2, 0x1, P6 ;  /* 0x000000020b0b7211 */ /* 0x000fe200030f0eff */
[----:B0-----:R-:W-:Y:S02]  /*3b20*/  VIADD R8, R14, 0xffffff9e ;  /* 0xffffff9e0e087836 */ /* 0x001fe40000000000 */
[----:B------:R-:W-:-:S03]  /*3b30*/  IMAD.MOV.U32 R9, RZ, RZ, R10 ;  /* 0x000000ffff097224 */ /* 0x000fc600078e000a */
[----:B------:R-:W-:Y:S01]  /*3b40*/  ISETP.GE.U32.AND P4, PT, R8, 0x7fffff1f, PT ;  /* 0x7fffff1f0800780c */ /* 0x000fe20003f86070 */
[----:B------:R-:W-:-:S05]  /*3b50*/  IMAD.MOV.U32 R8, RZ, RZ, R11 ;  /* 0x000000ffff087224 */ /* 0x000fca00078e000b */
[----:B------:R-:W-:-:S04]  /*3b60*/  @!P0 LOP3.LUT R9, R9, R8, RZ, 0x3c, !PT ;  /* 0x0000000809098212 */ /* 0x000fc800078e3cff */
[----:B------:R-:W-:-:S04]  /*3b70*/  @!P0 LOP3.LUT R8, R9, R8, RZ, 0x3c, !PT ;  /* 0x0000000809088212 */ /* 0x000fc800078e3cff */
[----:B------:R-:W-:-:S05]  /*3b80*/  @!P0 LOP3.LUT R9, R9, R8, RZ, 0x3c, !PT ;  /* 0x0000000809098212 */ /* 0x000fca00078e3cff */
[----:B------:R0:W4:Y:S01]  /*3b90*/  @!P0 LDG.E.U8 R63, desc[UR18][R8.64] ;  /* 0x00000012083f8981 */ /* 0x000122000c1e1100 */
[----:B------:R-:W-:-:S03]  /*3ba0*/  VIADD R12, R14, 0xffffffae ;  /* 0xffffffae0e0c7836 */ /* 0x000fc60000000000 */
[----:B---3--:R3:W-:Y:S02]  /*3bb0*/  STL [R1+0x164], R67 ;  /* 0x0001644301007387 */ /* 0x0087e40000100800 */
[----:B------:R-:W-:Y:S01]  /*3bc0*/  ISETP.GE.U32.AND P5, PT, R12, 0x7fffff2f, PT ;  /* 0x7fffff2f0c00780c */ /* 0x000fe20003fa6070 */
[----:B------:R-:W-:Y:S01]  /*3bd0*/  VIADD R12, R14, 0xffffffa6 ;  /* 0xffffffa60e0c7836 */ /* 0x000fe20000000000 */
[----:B---3--:R-:W3:Y:S04]  /*3be0*/  LDL.LU R67, [R1+0x98c] ;  /* 0x00098c0001437983 */ /* 0x008ee80000300800 */
[----:B------:R0:W-:Y:S01]  /*3bf0*/  STL [R1+0x4c4], R66 ;  /* 0x0004c44201007387 */ /* 0x0001e20000100800 */
[----:B------:R-:W-:-:S03]  /*3c00*/  ISETP.GE.U32.AND P1, PT, R12, 0x7fffff27, PT ;  /* 0x7fffff270c00780c */ /* 0x000fc60003f26070 */
[----:B0-----:R-:W3:Y:S04]  /*3c10*/  LDL.LU R66, [R1+0x988] ;  /* 0x0009880001427983 */ /* 0x001ee80000300800 */
[----:B------:R-:W3:Y:S01]  /*3c20*/  LDL.LU R65, [R1+0x984] ;  /* 0x0009840001417983 */ /* 0x000ee20000300800 */
[----:B------:R-:W-:-:S03]  /*3c30*/  PRMT R62, RZ, 0x7610, R62 ;  /* 0x00007610ff3e7816 */ /* 0x000fc6000000003e */
[----:B--2---:R0:W-:Y:S04]  /*3c40*/  STL [R1+0x160], R64 ;  /* 0x0001604001007387 */ /* 0x0041e80000100800 */
[----:B0-----:R-:W2:Y:S04]  /*3c50*/  LDL.LU R64, [R1+0x980] ;  /* 0x0009800001407983 */ /* 0x001ea80000300800 */
[----:B------:R0:W-:Y:S02]  /*3c60*/  STL [R1+0x500], R10 ;  /* 0x0005000a01007387 */ /* 0x0001e40000100800 */
[----:B0-----:R-:W-:-:S05]  /*3c70*/  IMAD R10, R4, 0x49, RZ ;  /* 0x00000049040a7824 */ /* 0x001fca00078e02ff */
[----:B------:R-:W-:-:S04]  /*3c80*/  IADD3 R12, P6, PT, R10, R0, RZ ;  /* 0x000000000a0c7210 */ /* 0x000fc80007fde0ff */
[----:B------:R-:W-:Y:S01]  /*3c90*/  LEA.HI.X.SX32 R8, R10, R2, 0x1, P6 ;  /* 0x000000020a087211 */ /* 0x000fe200030f0eff */
[----:B------:R-:W-:Y:S01]  /*3ca0*/  IMAD.MOV.U32 R9, RZ, RZ, R12 ;  /* 0x000000ffff097224 */ /* 0x000fe200078e000c */
[----:B------:R0:W-:Y:S04]  /*3cb0*/  STL [R1+0x4fc], R11 ;  /* 0x0004fc0b01007387 */ /* 0x0001e80000100800 */
[-C--:B------:R-:W-:Y:S01]  /*3cc0*/  @!P2 LOP3.LUT R9, R9, R8.reuse, RZ, 0x3c, !PT ;  /* 0x000000080909a212 */ /* 0x080fe200078e3cff */
[----:B------:R-:W-:Y:S04]  /*3cd0*/  STL [R1+0x538], R12 ;  /* 0x0005380c01007387 */ /* 0x000fe80000100800 */
[----:B------:R1:W-:Y:S01]  /*3ce0*/  STL [R1+0x534], R8 ;  /* 0x0005340801007387 */ /* 0x0003e20000100800 */
[----:B0-----:R-:W-:Y:S01]  /*3cf0*/  VIADD R11, R14, 0xffffff96 ;  /* 0xffffff960e0b7836 */ /* 0x001fe20000000000 */
[----:B-1----:R-:W-:-:S04]  /*3d00*/  @!P2 LOP3.LUT R8, R9, R8, RZ, 0x3c, !PT ;  /* 0x000000080908a212 */ /* 0x002fc800078e3cff */
[----:B------:R-:W-:Y:S02]  /*3d10*/  ISETP.GE.U32.AND P0, PT, R11, 0x7fffff17, PT ;  /* 0x7fffff170b00780c */ /* 0x000fe40003f06070 */
[----:B------:R-:W-:Y:S01]  /*3d20*/  @!P2 LOP3.LUT R9, R9, R8, RZ, 0x3c, !PT ;  /* 0x000000080909a212 */ /* 0x000fe200078e3cff */
[----:B------:R-:W-:Y:S01]  /*3d30*/  IMAD R11, R4, 0x51, RZ ;  /* 0x00000051040b7824 */ /* 0x000fe200078e02ff */
[----:B----4-:R0:W-:Y:S04]  /*3d40*/  STL [R1+0x260], R63 ;  /* 0x0002603f01007387 */ /* 0x0101e80000100800 */
[----:B------:R1:W4:Y:S01]  /*3d50*/  @!P2 LDG.E.U8 R62, desc[UR18][R8.64] ;  /* 0x00000012083ea981 */ /* 0x000322000c1e1100 */
[----:B0-----:R-:W-:-:S04]  /*3d60*/  IADD3 R63, P6, PT, R11, R0, RZ ;  /* 0x000000000b3f7210 */ /* 0x001fc80007fde0ff */
[----:B-1----:R-:W-:Y:S01]  /*3d70*/  LEA.HI.X.SX32 R9, R11, R2, 0x1, P6 ;  /* 0x000000020b097211 */ /* 0x002fe200030f0eff */
[----:B------:R-:W-:-:S05]  /*3d80*/  @!P5 IMAD.MOV.U32 R8, RZ, RZ, R63 ;  /* 0x000000ffff08d224 */ /* 0x000fca00078e003f */
[----:B------:R0:W2:Y:S01]  /*3d90*/  @!P5 LDG.E.U8 R86, desc[UR18][R8.64] ;  /* 0x000000120856d981 */ /* 0x0000a2000c1e1100 */
[----:B------:R-:W-:-:S03]  /*3da0*/  IMAD R10, R4, 0x59, RZ ;  /* 0x00000059040a7824 */ /* 0x000fc600078e02ff */
[----:B------:R-:W-:Y:S01]  /*3db0*/  STL [R1+0x570], R63 ;  /* 0x0005703f01007387 */ /* 0x000fe20000100800 */
[----:B------:R-:W-:-:S03]  /*3dc0*/  IMAD R11, R4, 0x61, RZ ;  /* 0x00000061040b7824 */ /* 0x000fc600078e02ff */
[----:B----4-:R1:W-:Y:S02]  /*3dd0*/  STL [R1+0x16c], R62 ;  /* 0x00016c3e01007387 */ /* 0x0103e40000100800 */
[C---:B-1----:R-:W-:Y:S02]  /*3de0*/  IADD3 R62, P6, PT, R10.reuse, R0, RZ ;  /* 0x000000000a3e7210 */ /* 0x042fe40007fde0ff */
[----:B------:R1:W-:Y:S02]  /*3df0*/  STL [R1+0x56c], R9 ;  /* 0x00056c0901007387 */ /* 0x0003e40000100800 */
[----:B------:R-:W-:Y:S02]  /*3e00*/  LEA.HI.X.SX32 R10, R10, R2, 0x1, P6 ;  /* 0x000000020a0a7211 */ /* 0x000fe400030f0eff */
[----:B------:R-:W-:Y:S01]  /*3e10*/  STL [R1+0x5a8], R62 ;  /* 0x0005a83e01007387 */ /* 0x000fe20000100800 */
[----:B0-----:R-:W-:-:S03]  /*3e20*/  @!P1 IMAD.MOV.U32 R8, RZ, RZ, R62 ;  /* 0x000000ffff089224 */ /* 0x001fc600078e003e */
[----:B------:R-:W4:Y:S01]  /*3e30*/  LDL.LU R63, [R1+0x97c] ;  /* 0x00097c00013f7983 */ /* 0x000f220000300800 */
[----:B-1----:R-:W-:-:S03]  /*3e40*/  @!P1 IMAD.MOV.U32 R9, RZ, RZ, R10 ;  /* 0x000000ffff099224 */ /* 0x002fc600078e000a */
[----:B------:R0:W-:Y:S04]  /*3e50*/  STL [R1+0x5a4], R10 ;  /* 0x0005a40a01007387 */ /* 0x0001e80000100800 */
[----:B--2---:R1:W-:Y:S04]  /*3e60*/  STL [R1+0x168], R86 ;  /* 0x0001685601007387 */ /* 0x0043e80000100800 */
[----:B------:R2:W3:Y:S01]  /*3e70*/  @!P1 LDG.E.U8 R84, desc[UR18][R8.64] ;  /* 0x0000001208549981 */ /* 0x0004e2000c1e1100 */
[----:B0-----:R-:W-:-:S03]  /*3e80*/  IMAD R10, R4, 0x69, RZ ;  /* 0x00000069040a7824 */ /* 0x001fc600078e02ff */
[----:B------:R-:W4:Y:S01]  /*3e90*/  LDL.LU R62, [R1+0x978] ;  /* 0x00097800013e7983 */ /* 0x000f220000300800 */
[----:B-1----:R-:W-:Y:S01]  /*3ea0*/  IADD3 R86, P6, PT, R11, R0, RZ ;  /* 0x000000000b567210 */ /* 0x002fe20007fde0ff */
[----:B--2---:R-:W-:-:S03]  /*3eb0*/  VIADD R8, R14, 0xfffffffe ;  /* 0xfffffffe0e087836 */ /* 0x004fc60000000000 */
[----:B------:R-:W-:Y:S02]  /*3ec0*/  LEA.HI.X.SX32 R11, R11, R2, 0x1, P6 ;  /* 0x000000020b0b7211 */ /* 0x000fe400030f0eff */
[----:B------:R-:W-:Y:S01]  /*3ed0*/  ISETP.GE.U32.AND P1, PT, R8, 0x7fffff7f, PT ;  /* 0x7fffff7f0800780c */ /* 0x000fe20003f26070 */
[----:B------:R-:W-:Y:S02]  /*3ee0*/  @!P4 IMAD.MOV.U32 R8, RZ, RZ, R86 ;  /* 0x000000ffff08c224 */ /* 0x000fe400078e0056 */
[----:B------:R-:W-:-:S05]  /*3ef0*/  @!P4 IMAD.MOV.U32 R9, RZ, RZ, R11 ;  /* 0x000000ffff09c224 */ /* 0x000fca00078e000b */
[----:B------:R0:W2:Y:S01]  /*3f00*/  @!P4 LDG.E.U8 R82, desc[UR18][R8.64] ;  /* 0x000000120852c981 */ /* 0x0000a2000c1e1100 */
[----:B------:R-:W-:-:S03]  /*3f10*/  VIADD R12, R14, 0xffffff8e ;  /* 0xffffff8e0e0c7836 */ /* 0x000fc60000000000 */
[----:B------:R-:W-:Y:S04]  /*3f20*/  STL [R1+0x5e0], R86 ;  /* 0x0005e05601007387 */ /* 0x000fe80000100800 */
[----:B------:R1:W-:Y:S01]  /*3f30*/  STL [R1+0x5dc], R11 ;  /* 0x0005dc0b01007387 */ /* 0x0003e20000100800 */
[----:B------:R-:W-:Y:S02]  /*3f40*/  ISETP.GE.U32.AND P2, PT, R12, 0x7fffff0f, PT ;  /* 0x7fffff0f0c00780c */ /* 0x000fe40003f46070 */
[----:B------:R-:W-:Y:S01]  /*3f50*/  PRMT R59, RZ, 0x7610, R59 ;  /* 0x00007610ff3b7816 */ /* 0x000fe2000000003b */
[----:B-1----:R-:W-:Y:S01]  /*3f60*/  IMAD R11, R4, 0x71, RZ ;  /* 0x00000071040b7824 */ /* 0x002fe200078e02ff */
[----:B------:R-:W-:Y:S01]  /*3f70*/  PRMT R61, RZ, 0x7610, R61 ;  /* 0x00007610ff3d7816 */ /* 0x000fe2000000003d */
[----:B---3--:R1:W-:Y:S02]  /*3f80*/  STL [R1+0x25c], R84 ;  /* 0x00025c5401007387 */ /* 0x0083e40000100800 */
[----:B-1----:R-:W-:-:S04]  /*3f90*/  IADD3 R84, P6, PT, R10, R0, RZ ;  /* 0x000000000a547210 */ /* 0x002fc80007fde0ff */
[----:B------:R-:W-:Y:S01]  /*3fa0*/  LEA.HI.X.SX32 R86, R10, R2, 0x1, P6 ;  /* 0x000000020a567211 */ /* 0x000fe200030f0eff */
[----:B------:R-:W-:Y:S01]  /*3fb0*/  STL [R1+0x610], R84 ;  /* 0x0006105401007387 */ /* 0x000fe20000100800 */
[----:B0-----:R-:W-:-:S03]  /*3fc0*/  @!P0 IMAD.MOV.U32 R8, RZ, RZ, R84 ;  /* 0x000000ffff088224 */ /* 0x001fc600078e0054 */
[----:B------:R-:W-:Y:S01]  /*3fd0*/  @!P0 IMAD.MOV.U32 R9, RZ, RZ, R86 ;  /* 0x000000ffff098224 */ /* 0x000fe200078e0056 */
[----:B--2---:R0:W-:Y:S04]  /*3fe0*/  STL [R1+0x174], R82 ;  /* 0x0001745201007387 */ /* 0x0041e80000100800 */
[----:B------:R1:W2:Y:S01]  /*3ff0*/  @!P0 LDG.E.U8 R59, desc[UR18][R8.64] ;  /* 0x00000012083b8981 */ /* 0x0002a2000c1e1100 */
[----:B0-----:R-:W-:-:S04]  /*4000*/  IADD3 R82, P6, PT, R11, R0, RZ ;  /* 0x000000000b527210 */ /* 0x001fc80007fde0ff */
[----:B------:R-:W-:Y:S01]  /*4010*/  LEA.HI.X.SX32 R84, R11, R2, 0x1, P6 ;  /* 0x000000020b547211 */ /* 0x000fe200030f0eff */
[----:B-1----:R-:W-:-:S04]  /*4020*/  @!P2 IMAD.MOV.U32 R8, RZ, RZ, R82 ;  /* 0x000000ffff08a224 */ /* 0x002fc800078e0052 */
[----:B------:R-:W-:-:S05]  /*4030*/  @!P2 IMAD.MOV.U32 R9, RZ, RZ, R84 ;  /* 0x000000ffff09a224 */ /* 0x000fca00078e0054 */
[----:B------:R-:W3:Y:S01]  /*4040*/  @!P2 LDG.E.U8 R61, desc[UR18][R8.64] ;  /* 0x00000012083da981 */ /* 0x000ee2000c1e1100 */
[----:B------:R-:W-:Y:S02]  /*4050*/  VIADD R12, R14, 0xffffff86 ;  /* 0xffffff860e0c7836 */ /* 0x000fe40000000000 */
[----:B------:R-:W-:Y:S01]  /*4060*/  IMAD R10, R4, 0x79, RZ ;  /* 0x00000079040a7824 */ /* 0x000fe200078e02ff */
[----:B------:R-:W-:Y:S02]  /*4070*/  STL [R1+0x60c], R86 ;  /* 0x00060c5601007387 */ /* 0x000fe40000100800 */
[----:B------:R-:W-:Y:S02]  /*4080*/  ISETP.GE.U32.AND P5, PT, R12, 0x7fffff07, PT ;  /* 0x7fffff070c00780c */ /* 0x000fe40003fa6070 */
[----:B------:R-:W-:Y:S01]  /*4090*/  STL [R1+0x640], R82 ;  /* 0x0006405201007387 */ /* 0x000fe20000100800 */
[----:B------:R-:W-:-:S03]  /*40a0*/  PRMT R58, RZ, 0x7610, R58 ;  /* 0x00007610ff3a7816 */ /* 0x000fc6000000003a */
[----:B--2---:R0:W-:Y:S04]  /*40b0*/  STL [R1+0x170], R59 ;  /* 0x0001703b01007387 */ /* 0x0041e80000100800 */
[----:B------:R-:W-:Y:S01]  /*40c0*/  STL [R1+0x63c], R84 ;  /* 0x00063c5401007387 */ /* 0x000fe20000100800 */
[----:B0-----:R-:W-:-:S05]  /*40d0*/  IADD3 R59, P6, PT, R10, R0, RZ ;  /* 0x000000000a3b7210 */ /* 0x001fca0007fde0ff */
[----:B------:R-:W-:Y:S04]  /*40e0*/  STL [R1+0x670], R59 ;  /* 0x0006703b01007387 */ /* 0x000fe80000100800 */
[----:B---3--:R0:W-:Y:S01]  /*40f0*/  STL [R1+0x258], R61 ;  /* 0x0002583d01007387 */ /* 0x0081e20000100800 */
[----:B------:R-:W-:Y:S01]  /*4100*/  @!P5 IMAD.MOV.U32 R8, RZ, RZ, R59 ;  /* 0x000000ffff08d224 */ /* 0x000fe200078e003b */
[----:B0-----:R-:W-:-:S05]  /*4110*/  LEA.HI.X.SX32 R61, R10, R2, 0x1, P6 ;  /* 0x000000020a3d7211 */ /* 0x001fca00030f0eff */
[----:B------:R-:W-:-:S05]  /*4120*/  @!P5 IMAD.MOV.U32 R9, RZ, RZ, R61 ;  /* 0x000000ffff09d224 */ /* 0x000fca00078e003d */
[----:B------:R0:W2:Y:S01]  /*4130*/  @!P5 LDG.E.U8 R58, desc[UR18][R8.64] ;  /* 0x00000012083ad981 */ /* 0x0000a2000c1e1100 */
[----:B------:R-:W-:Y:S01]  /*4140*/  VIADD R12, R14, 0xfffffffd ;  /* 0xfffffffd0e0c7836 */ /* 0x000fe20000000000 */
[----:B------:R-:W-:Y:S01]  /*4150*/  IADD3 R84, P6, PT, R0, R4, RZ ;  /* 0x0000000400547210 */ /* 0x000fe20007fde0ff */
[----:B------:R-:W-:Y:S02]  /*4160*/  IMAD.SHL.U32 R86, R4, 0x2, RZ ;  /* 0x0000000204567824 */ /* 0x000fe400078e00ff */
[----:B------:R-:W-:Y:S01]  /*4170*/  VIADD R10, R14, 0xffffffe5 ;  /* 0xffffffe50e0a7836 */ /* 0x000fe20000000000 */
[----:B------:R-:W-:Y:S01]  /*4180*/  ISETP.GE.U32.AND P4, PT, R12, 0x7fffff7e, PT ;  /* 0x7fffff7e0c00780c */ /* 0x000fe20003f86070 */
[----:B------:R-:W-:Y:S01]  /*4190*/  VIADD R12, R14, 0xfffffff5 ;  /* 0xfffffff50e0c7836 */ /* 0x000fe20000000000 */
[----:B------:R1:W-:Y:S01]  /*41a0*/  STL [R1+0x66c], R61 ;  /* 0x00066c3d01007387 */ /* 0x0003e20000100800 */
[----:B------:R-:W-:Y:S02]  /*41b0*/  LEA.HI.X.SX32 R82, R4, R2, 0x1, P6 ;  /* 0x0000000204527211 */ /* 0x000fe400030f0eff */
[----:B------:R-:W-:Y:S01]  /*41c0*/  ISETP.GE.U32.AND P5, PT, R10, 0x7fffff66, PT ;  /* 0x7fffff660a00780c */ /* 0x000fe20003fa6070 */
[----:B------:R-:W-:Y:S01]  /*41d0*/  IMAD R10, R4, 0xa, RZ ;  /* 0x0000000a040a7824 */ /* 0x000fe200078e02ff */
[----:B------:R-:W-:Y:S01]  /*41e0*/  ISETP.GE.U32.AND P0, PT, R12, 0x7fffff76, PT ;  /* 0x7fffff760c00780c */ /* 0x000fe20003f06070 */
[----:B------:R-:W-:Y:S01]  /*41f0*/  STL [R1+0x7fc], R84 ;  /* 0x0007fc5401007387 */ /* 0x000fe20000100800 */
[----:B------:R-:W-:-:S02]  /*4200*/  PRMT R12, RZ, 0x7610, R12 ;  /* 0x00007610ff0c7816 */ /* 0x000fc4000000000c */
[C---:B-1----:R-:W-:Y:S01]  /*4210*/  IADD3 R61, P6, PT, R86.reuse, R0, RZ ;  /* 0x00000000563d7210 */ /* 0x042fe20007fde0ff */
[----:B0-----:R-:W-:Y:S01]  /*4220*/  @!P1 IMAD.MOV.U32 R8, RZ, RZ, R84 ;  /* 0x000000ffff089224 */ /* 0x001fe200078e0054 */
[----:B------:R-:W-:Y:S01]  /*4230*/  STL [R1+0x7f8], R82 ;  /* 0x0007f85201007387 */ /* 0x000fe20000100800 */
[----:B------:R-:W-:Y:S01]  /*4240*/  @!P1 IMAD.MOV.U32 R9, RZ, RZ, R82 ;  /* 0x000000ffff099224 */ /* 0x000fe200078e0052 */
[----:B------:R-:W-:Y:S02]  /*4250*/  LEA.HI.X.SX32 R86, R86, R2, 0x1, P6 ;  /* 0x0000000256567211 */ /* 0x000fe400030f0eff */
[----:B------:R-:W-:Y:S01]  /*4260*/  STL [R1], R61 ;  /* 0x0000003d01007387 */ /* 0x000fe20000100800 */
[----:B------:R-:W-:-:S03]  /*4270*/  PRMT R60, RZ, 0x7610, R60 ;  /* 0x00007610ff3c7816 */ /* 0x000fc6000000003c */
[----:B------:R0:W3:Y:S01]  /*4280*/  @!P1 LDG.E.U8 R12, desc[UR18][R8.64] ;  /* 0x00000012080c9981 */ /* 0x0000e2000c1e1100 */
[----:B------:R-:W-:Y:S01]  /*4290*/  PRMT R57, RZ, 0x7610, R57 ;  /* 0x00007610ff397816 */ /* 0x000fe20000000039 */
[----:B0-----:R-:W-:Y:S02]  /*42a0*/  @!P4 IMAD.MOV.U32 R8, RZ, RZ, R61 ;  /* 0x000000ffff08c224 */ /* 0x001fe400078e003d */
[----:B------:R-:W-:-:S05]  /*42b0*/  @!P4 IMAD.MOV.U32 R9, RZ, RZ, R86 ;  /* 0x000000ffff09c224 */ /* 0x000fca00078e0056 */
[----:B------:R0:W4:Y:S04]  /*42c0*/  @!P4 LDG.E.U8 R60, desc[UR18][R8.64] ;  /* 0x00000012083cc981 */ /* 0x000128000c1e1100 */
[----:B--2---:R1:W-:Y:S02]  /*42d0*/  STL [R1+0x250], R58 ;  /* 0x0002503a01007387 */ /* 0x0043e40000100800 */
[----:B-1----:R-:W-:-:S04]  /*42e0*/  IADD3 R58, P6, PT, R10, R0, RZ ;  /* 0x000000000a3a7210 */ /* 0x002fc80007fde0ff */
[----:B------:R-:W-:Y:S01]  /*42f0*/  LEA.HI.X.SX32 R59, R10, R2, 0x1, P6 ;  /* 0x000000020a3b7211 */ /* 0x000fe200030f0eff */
[----:B0-----:R-:W-:-:S04]  /*4300*/  @!P0 IMAD.MOV.U32 R8, RZ, RZ, R58 ;  /* 0x000000ffff088224 */ /* 0x001fc800078e003a */
[----:B------:R-:W-:-:S05]  /*4310*/  @!P0 IMAD.MOV.U32 R9, RZ, RZ, R59 ;  /* 0x000000ffff098224 */ /* 0x000fca00078e003b */
[----:B------:R0:W2:Y:S01]  /*4320*/  @!P0 LDG.E.U8 R57, desc[UR18][R8.64] ;  /* 0x0000001208398981 */ /* 0x0000a2000c1e1100 */
[----:B------:R-:W-:-:S05]  /*4330*/  VIADD R11, R14, 0xffffffed ;  /* 0xffffffed0e0b7836 */ /* 0x000fca0000000000 */
[----:B------:R-:W-:Y:S01]  /*4340*/  ISETP.GE.U32.AND P2, PT, R11, 0x7fffff6e, PT ;  /* 0x7fffff6e0b00780c */ /* 0x000fe20003f46070 */
[----:B------:R-:W-:-:S05]  /*4350*/  VIADD R11, R14, 0xffffffdd ;  /* 0xffffffdd0e0b7836 */ /* 0x000fca0000000000 */
[----:B------:R-:W-:Y:S01]  /*4360*/  ISETP.GE.U32.AND P1, PT, R11, 0x7fffff5e, PT ;  /* 0x7fffff5e0b00780c */ /* 0x000fe20003f26070 */
[----:B------:R-:W-:Y:S02]  /*4370*/  IMAD R11, R4, 0x12, RZ ;  /* 0x00000012040b7824 */ /* 0x000fe400078e02ff */
[----:B0-----:R-:W-:-:S03]  /*4380*/  VIADD R8, R14, 0xffffffcd ;  /* 0xffffffcd0e087836 */ /* 0x001fc60000000000 */
[C---:B------:R-:W-:Y:S01]  /*4390*/  IADD3 R10, P6, PT, R11.reuse, R0, RZ ;  /* 0x000000000b0a7210 */ /* 0x040fe20007fde0ff */
[----:B---3--:R0:W-:Y:S03]  /*43a0*/  STL [R1+0x17c], R12 ;  /* 0x00017c0c01007387 */ /* 0x0081e60000100800 */
[----:B------:R-:W-:Y:S01]  /*43b0*/  LEA.HI.X.SX32 R11, R11, R2, 0x1, P6 ;  /* 0x000000020b0b7211 */ /* 0x000fe200030f0eff */
[----:B------:R-:W-:Y:S01]  /*43c0*/  STL [R1+0x98], R58 ;  /* 0x0000983a01007387 */ /* 0x000fe20000100800 */
[----:B------:R-:W-:Y:S01]  /*43d0*/  ISETP.GE.U32.AND P0, PT, R8, 0x7fffff4e, PT ;  /* 0x7fffff4e0800780c */ /* 0x000fe20003f06070 */
[----:B------:R-:W-:Y:S02]  /*43e0*/  IMAD.MOV.U32 R9, RZ, RZ, R10 ;  /* 0x000000ffff097224 */ /* 0x000fe400078e000a */
[----:B------:R-:W3:Y:S01]  /*43f0*/  LDL.LU R61, [R1+0x974] ;  /* 0x00097400013d7983 */ /* 0x000ee20000300800 */
[----:B------:R-:W-:-:S03]  /*4400*/  IMAD.MOV.U32 R8, RZ, RZ, R11 ;  /* 0x000000ffff087224 */ /* 0x000fc600078e000b */
[----:B------:R-:W-:Y:S04]  /*4410*/  STL [R1+0x800], R86 ;  /* 0x0008005601007387 */ /* 0x000fe80000100800 */
[----:B----4-:R1:W-:Y:S01]  /*4420*/  STL [R1+0x178], R60 ;  /* 0x0001783c01007387 */ /* 0x0103e20000100800 */
[-C--:B------:R-:W-:Y:S01]  /*4430*/  @!P2 LOP3.LUT R9, R9, R8.reuse, RZ, 0x3c, !PT ;  /* 0x000000080909a212 */ /* 0x080fe200078e3cff */
[----:B0-----:R-:W-:Y:S02]  /*4440*/  VIADD R12, R14, 0xffffffd5 ;  /* 0xffffffd50e0c7836 */ /* 0x001fe40000000000 */
[----:B-1----:R-:W4:Y:S04]  /*4450*/  LDL.LU R60, [R1+0x970] ;  /* 0x00097000013c7983 */ /* 0x002f280000300800 */
[----:B------:R0:W-:Y:S01]  /*4460*/  STL [R1+0x94], R59 ;  /* 0x0000943b01007387 */ /* 0x0001e20000100800 */
[----:B------:R-:W-:-:S03]  /*4470*/  @!P2 LOP3.LUT R8, R9, R8, RZ, 0x3c, !PT ;  /* 0x000000080908a212 */ /* 0x000fc600078e3cff */
[----:B0-----:R-:W3:Y:S04]  /*4480*/  LDL.LU R59, [R1+0x96c] ;  /* 0x00096c00013b7983 */ /* 0x001ee80000300800 */
[----:B------:R-:W3:Y:S01]  /*4490*/  LDL.LU R58, [R1+0x968] ;  /* 0x00096800013a7983 */ /* 0x000ee20000300800 */
[----:B------:R-:W-:Y:S02]  /*44a0*/  PRMT R54, RZ, 0x7610, R54 ;  /* 0x00007610ff367816 */ /* 0x000fe40000000036 */
[----:B------:R-:W-:Y:S02]  /*44b0*/  ISETP.GE.U32.AND P4, PT, R12, 0x7fffff56, PT ;  /* 0x7fffff560c00780c */ /* 0x000fe40003f86070 */
[----:B------:R-:W-:-:S05]  /*44c0*/  @!P2 LOP3.LUT R9, R9, R8, RZ, 0x3c, !PT ;  /* 0x000000080909a212 */ /* 0x000fca00078e3cff */
[----:B------:R0:W3:Y:S01]  /*44d0*/  @!P2 LDG.E.U8 R54, desc[UR18][R8.64] ;  /* 0x000000120836a981 */ /* 0x0000e2000c1e1100 */
[----:B------:R-:W-:-:S03]  /*44e0*/  PRMT R55, RZ, 0x7610, R55 ;  /* 0x00007610ff377816 */ /* 0x000fc60000000037 */
[----:B--2---:R1:W-:Y:S04]  /*44f0*/  STL [R1+0x254], R57 ;  /* 0x0002543901007387 */ /* 0x0043e80000100800 */
[----:B-1----:R-:W2:Y:S04]  /*4500*/  LDL.LU R57, [R1+0x964] ;  /* 0x0009640001397983 */ /* 0x002ea80000300800 */
[----:B------:R1:W-:Y:S02]  /*4510*/  STL [R1+0x128], R10 ;  /* 0x0001280a01007387 */ /* 0x0003e40000100800 */
[----:B-1----:R-:W-:-:S05]  /*4520*/  IMAD R10, R4, 0x1a, RZ ;  /* 0x0000001a040a7824 */ /* 0x002fca00078e02ff */
[----:B------:R-:W-:-:S04]  /*4530*/  IADD3 R12, P6, PT, R10, R0, RZ ;  /* 0x000000000a0c7210 */ /* 0x000fc80007fde0ff */
[----:B0-----:R-:W-:Y:S01]  /*4540*/  LEA.HI.X.SX32 R8, R10, R2, 0x1, P6 ;  /* 0x000000020a087211 */ /* 0x001fe200030f0eff */
        /* <DEDUP_REMOVED lines=13> */
[----:B-1----:R-:W-:-:S04]  /*4620*/  IADD3 R54, P6, PT, R11, R0, RZ ;  /* 0x000000000b367210 */ /* 0x002fc80007fde0ff */
[----:B0-----:R-:W-:Y:S01]  /*4630*/  LEA.HI.X.SX32 R8, R11, R2, 0x1, P6 ;  /* 0x000000020b087211 */ /* 0x001fe200030f0eff */
[----:B------:R-:W-:Y:S01]  /*4640*/  IMAD.MOV.U32 R9, RZ, RZ, R54 ;  /* 0x000000ffff097224 */ /* 0x000fe200078e0036 */
[----:B------:R0:W-:Y:S04]  /*4650*/  STL [R1+0x420], R54 ;  /* 0x0004203601007387 */ /* 0x0001e80000100800 */
[----:B------:R-:W-:Y:S01]  /*4660*/  @!P1 LOP3.LUT R9, R9, R8, RZ, 0x3c, !PT ;  /* 0x0000000809099212 */ /* 0x000fe200078e3cff */
[----:B------:R1:W-:Y:S01]  /*4670*/  STL [R1+0x41c], R8 ;  /* 0x00041c0801007387 */ /* 0x0003e20000100800 */
[----:B0-----:R-:W-:Y:S02]  /*4680*/  IADD3 R54, P6, PT, R10, R0, RZ ;  /* 0x000000000a367210 */ /* 0x001fe40007fde0ff */
[----:B------:R-:W-:-:S02]  /*4690*/  PRMT R56, RZ, 0x7610, R56 ;  /* 0x00007610ff387816 */ /* 0x000fc40000000038 */
[C---:B-1----:R-:W-:Y:S01]  /*46a0*/  @!P1 LOP3.LUT R8, R9.reuse, R8, RZ, 0x3c, !PT ;  /* 0x0000000809089212 */ /* 0x042fe200078e3cff */
[----:B------:R-:W-:Y:S03]  /*46b0*/  STL [R1+0x458], R54 ;  /* 0x0004583601007387 */ /* 0x000fe60000100800 */
[----:B------:R-:W-:Y:S02]  /*46c0*/  @!P1 LOP3.LUT R9, R9, R8, RZ, 0x3c, !PT ;  /* 0x0000000809099212 */ /* 0x000fe400078e3cff */
[----:B------:R-:W-:-:S03]  /*46d0*/  PRMT R53, RZ, 0x7610, R53 ;  /* 0x00007610ff357816 */ /* 0x000fc60000000035 */
[----:B------:R0:W3:Y:S02]  /*46e0*/  @!P1 LDG.E.U8 R56, desc[UR18][R8.64] ;  /* 0x0000001208389981 */ /* 0x0000e4000c1e1100 */
        /* <DEDUP_REMOVED lines=15> */
[----:B---3--:R0:W-:Y:S01]  /*47e0*/  STL [R1+0x24c], R56 ;  /* 0x00024c3801007387 */ /* 0x0081e20000100800 */
[----:B------:R-:W-:Y:S01]  /*47f0*/  VIADD R12, R14, 0xffffffb5 ;  /* 0xffffffb50e0c7836 */ /* 0x000fe20000000000 */
[----:B------:R-:W-:Y:S02]  /*4800*/  @!P0 LOP3.LUT R8, R9, R8, RZ, 0x3c, !PT ;  /* 0x0000000809088212 */ /* 0x000fe400078e3cff */
[----:B0-----:R-:W3:Y:S04]  /*4810*/  LDL.LU R56, [R1+0x960] ;  /* 0x0009600001387983 */ /* 0x001ee80000300800 */
        /* <DEDUP_REMOVED lines=54> */
[----:B---3--:R0:W-:Y:S01]  /*4b80*/  STL [R1+0x194], R52 ;  /* 0x0001943401007387 */ /* 0x0081e20000100800 */
[----:B------:R-:W-:Y:S01]  /*4b90*/  ISETP.GE.U32.AND P2, PT, R12, 0x7fffff1e, PT ;  /* 0x7fffff1e0c00780c */ /* 0x000fe20003f46070 */
[----:B------:R-:W-:Y:S01]  /*4ba0*/  VIADD R12, R14, 0xffffff95 ;  /* 0xffffff950e0c7836 */ /* 0x000fe20000000000 */
[----:B------:R-:W-:Y:S01]  /*4bb0*/  @!P4 LOP3.LUT R8, R9, R8, RZ, 0x3c, !PT ;  /* 0x000000080908c212 */ /* 0x000fe200078e3cff */
        /* <DEDUP_REMOVED lines=263> */
[----:B------:R-:W-:Y:S01]  /*5c30*/  IMAD R10, R4, 0x6b, RZ ;  /* 0x0000006b040a7824 */ /* 0x000fe200078e02ff */
[----:B------:R-:W-:Y:S02]  /*5c40*/  PRMT R29, RZ, 0x7610, R29 ;  /* 0x00007610ff1d7816 */ /* 0x000fe4000000001d */
[----:B-1----:R-:W-:-:S04]  /*5c50*/  IADD3 R32, P6, PT, R11, R0, RZ ;  /* 0x000000000b207210 */ /* 0x002fc80007fde0ff */
[----:B0-----:R-:W-:Y:S01]  /*5c60*/  LEA.HI.X.SX32 R9, R11, R2, 0x1, P6 ;  /* 0x000000020b097211 */ /* 0x001fe200030f0eff */
[----:B------:R-:W-:Y:S01]  /*5c70*/  STL [R1+0x5f0], R32 ;  /* 0x0005f02001007387 */ /* 0x000fe20000100800 */
[----:B------:R-:W-:Y:S01]  /*5c80*/  @!P5 IMAD.MOV.U32 R8, RZ, RZ, R32 ;  /* 0x000000ffff08d224 */ /* 0x000fe200078e0020 */
[----:B------:R-:W-:-:S04]  /*5c90*/  PRMT R30, RZ, 0x7610, R30 ;  /* 0x00007610ff1e7816 */ /* 0x000fc8000000001e */
[----:B------:R0:W3:Y:S04]  /*5ca0*/  @!P5 LDG.E.U8 R29, desc[UR18][R8.64] ;  /* 0x00000012081dd981 */ /* 0x0000e8000c1e1100 */
[----:B--2---:R1:W-:Y:S02]  /*5cb0*/  STL [R1+0x228], R31 ;  /* 0x0002281f01007387 */ /* 0x0043e40000100800 */
[----:B-1----:R-:W-:-:S04]  /*5cc0*/  IADD3 R31, P6, PT, R10, R0, RZ ;  /* 0x000000000a1f7210 */ /* 0x002fc80007fde0ff */
[----:B------:R-:W-:Y:S01]  /*5cd0*/  LEA.HI.X.SX32 R10, R10, R2, 0x1, P6 ;  /* 0x000000020a0a7211 */ /* 0x000fe200030f0eff */
[----:B------:R1:W-:Y:S01]  /*5ce0*/  STL [R1+0x5ec], R9 ;  /* 0x0005ec0901007387 */ /* 0x0003e20000100800 */
[----:B0-----:R-:W-:-:S03]  /*5cf0*/  @!P1 IMAD.MOV.U32 R8, RZ, RZ, R31 ;  /* 0x000000ffff089224 */ /* 0x001fc600078e001f */
[----:B-1----:R-:W-:-:S05]  /*5d00*/  @!P1 IMAD.MOV.U32 R9, RZ, RZ, R10 ;  /* 0x000000ffff099224 */ /* 0x002fca00078e000a */
[----:B------:R0:W2:Y:S01]  /*5d10*/  @!P1 LDG.E.U8 R30, desc[UR18][R8.64] ;  /* 0x00000012081e9981 */ /* 0x0000a2000c1e1100 */
[----:B------:R-:W-:-:S03]  /*5d20*/  IMAD R11, R4, 0x73, RZ ;  /* 0x00000073040b7824 */ /* 0x000fc600078e02ff */
[----:B------:R1:W-:Y:S04]  /*5d30*/  STL [R1+0x620], R31 ;  /* 0x0006201f01007387 */ /* 0x0003e80000100800 */
[----:B------:R-:W4:Y:S04]  /*5d40*/  LDL.LU R32, [R1+0x900] ;  /* 0x0009000001207983 */ /* 0x000f280000300800 */
[----:B------:R-:W-:Y:S04]  /*5d50*/  STL [R1+0x61c], R10 ;  /* 0x00061c0a01007387 */ /* 0x000fe80000100800 */
[----:B---3--:R3:W-:Y:S01]  /*5d60*/  STL [R1+0x220], R29 ;  /* 0x0002201d01007387 */ /* 0x0087e20000100800 */
[----:B0-----:R-:W-:-:S03]  /*5d70*/  VIADD R8, R14, 0xffffffeb ;  /* 0xffffffeb0e087836 */ /* 0x001fc60000000000 */
[----:B-1----:R-:W4:Y:S01]  /*5d80*/  LDL.LU R31, [R1+0x8fc] ;  /* 0x0008fc00011f7983 */ /* 0x002f220000300800 */
[----:B---3--:R-:W-:-:S05]  /*5d90*/  IADD3 R29, P6, PT, R11, R0, RZ ;  /* 0x000000000b1d7210 */ /* 0x008fca0007fde0ff */
[----:B------:R-:W-:Y:S01]  /*5da0*/  STL [R1+0x650], R29 ;  /* 0x0006501d01007387 */ /* 0x000fe20000100800 */
[----:B------:R-:W-:Y:S02]  /*5db0*/  PRMT R28, RZ, 0x7610, R28 ;  /* 0x00007610ff1c7816 */ /* 0x000fe4000000001c */
[----:B------:R-:W-:Y:S01]  /*5dc0*/  ISETP.GE.U32.AND P1, PT, R8, 0x7fffff6c, PT ;  /* 0x7fffff6c0800780c */ /* 0x000fe20003f26070 */
[----:B------:R-:W-:Y:S01]  /*5dd0*/  @!P4 IMAD.MOV.U32 R8, RZ, RZ, R29 ;  /* 0x000000ffff08c224 */ /* 0x000fe200078e001d */
[----:B--2---:R0:W-:Y:S02]  /*5de0*/  STL [R1+0x218], R30 ;  /* 0x0002181e01007387 */ /* 0x0041e40000100800 */
[----:B0-----:R-:W-:-:S05]  /*5df0*/  LEA.HI.X.SX32 R30, R11, R2, 0x1, P6 ;  /* 0x000000020b1e7211 */ /* 0x001fca00030f0eff */
[----:B------:R-:W-:-:S05]  /*5e00*/  @!P4 IMAD.MOV.U32 R9, RZ, RZ, R30 ;  /* 0x000000ffff09c224 */ /* 0x000fca00078e001e */
[----:B------:R0:W2:Y:S01]  /*5e10*/  @!P4 LDG.E.U8 R28, desc[UR18][R8.64] ;  /* 0x00000012081cc981 */ /* 0x0000a2000c1e1100 */
[----:B------:R-:W-:Y:S02]  /*5e20*/  IMAD R10, R4, 0x7b, RZ ;  /* 0x0000007b040a7824 */ /* 0x000fe400078e02ff */
[----:B------:R-:W-:Y:S01]  /*5e30*/  VIADD R12, R14, 0xfffffffb ;  /* 0xfffffffb0e0c7836 */ /* 0x000fe20000000000 */
[----:B------:R1:W-:Y:S02]  /*5e40*/  STL [R1+0x64c], R30 ;  /* 0x00064c1e01007387 */ /* 0x0003e40000100800 */
[----:B0-----:R-:W-:Y:S01]  /*5e50*/  IADD3 R9, P6, PT, R10, R0, RZ ;  /* 0x000000000a097210 */ /* 0x001fe20007fde0ff */
[----:B------:R-:W-:Y:S01]  /*5e60*/  IMAD.SHL.U32 R8, R4, 0x4, RZ ;  /* 0x0000000404087824 */ /* 0x000fe200078e00ff */
[----:B------:R-:W-:Y:S01]  /*5e70*/  ISETP.GE.U32.AND P2, PT, R12, 0x7fffff7c, PT ;  /* 0x7fffff7c0c00780c */ /* 0x000fe20003f46070 */
[----:B------:R-:W-:Y:S01]  /*5e80*/  VIADD R12, R14, 0xfffffff3 ;  /* 0xfffffff30e0c7836 */ /* 0x000fe20000000000 */
[----:B-1----:R-:W-:Y:S01]  /*5e90*/  LEA.HI.X.SX32 R30, R10, R2, 0x1, P6 ;  /* 0x000000020a1e7211 */ /* 0x002fe200030f0eff */
[----:B------:R-:W-:Y:S03]  /*5ea0*/  STL [R1+0x680], R9 ;  /* 0x0006800901007387 */ /* 0x000fe60000100800 */
[----:B------:R-:W-:-:S02]  /*5eb0*/  ISETP.GE.U32.AND P5, PT, R12, 0x7fffff74, PT ;  /* 0x7fffff740c00780c */ /* 0x000fc40003fa6070 */
[----:B------:R-:W-:Y:S02]  /*5ec0*/  PRMT R12, RZ, 0x7610, R12 ;  /* 0x00007610ff0c7816 */ /* 0x000fe4000000000c */
[----:B------:R-:W-:Y:S01]  /*5ed0*/  PRMT R27, RZ, 0x7610, R27 ;  /* 0x00007610ff1b7816 */ /* 0x000fe2000000001b */
[----:B--2---:R0:W-:Y:S02]  /*5ee0*/  STL [R1+0x1f4], R28 ;  /* 0x0001f41c01007387 */ /* 0x0041e40000100800 */
[----:B0-----:R-:W-:-:S04]  /*5ef0*/  IADD3 R28, P6, PT, R8, R0, RZ ;  /* 0x00000000081c7210 */ /* 0x001fc80007fde0ff */
[----:B------:R-:W-:Y:S01]  /*5f00*/  LEA.HI.X.SX32 R29, R8, R2, 0x1, P6 ;  /* 0x00000002081d7211 */ /* 0x000fe200030f0eff */
[----:B------:R-:W-:Y:S02]  /*5f10*/  @!P0 IMAD.MOV.U32 R8, RZ, RZ, R9 ;  /* 0x000000ffff088224 */ /* 0x000fe400078e0009 */
[----:B------:R-:W-:-:S05]  /*5f20*/  @!P0 IMAD.MOV.U32 R9, RZ, RZ, R30 ;  /* 0x000000ffff098224 */ /* 0x000fca00078e001e */
[----:B------:R0:W2:Y:S02]  /*5f30*/  @!P0 LDG.E.U8 R12, desc[UR18][R8.64] ;  /* 0x00000012080c8981 */ /* 0x0000a4000c1e1100 */
[----:B0-----:R-:W-:Y:S02]  /*5f40*/  @!P2 IMAD.MOV.U32 R8, RZ, RZ, R28 ;  /* 0x000000ffff08a224 */ /* 0x001fe400078e001c */
[----:B------:R-:W-:-:S05]  /*5f50*/  @!P2 IMAD.MOV.U32 R9, RZ, RZ, R29 ;  /* 0x000000ffff09a224 */ /* 0x000fca00078e001d */
[----:B------:R0:W3:Y:S01]  /*5f60*/  @!P2 LDG.E.U8 R27, desc[UR18][R8.64] ;  /* 0x00000012081ba981 */ /* 0x0000e2000c1e1100 */
[----:B------:R-:W-:-:S03]  /*5f70*/  VIADD R11, R14, 0xffffffe3 ;  /* 0xffffffe30e0b7836 */ /* 0x000fc60000000000 */
[----:B------:R1:W-:Y:S02]  /*5f80*/  STL [R1+0x67c], R30 ;  /* 0x00067c1e01007387 */ /* 0x0003e40000100800 */
[----:B------:R-:W-:Y:S01]  /*5f90*/  ISETP.GE.U32.AND P4, PT, R11, 0x7fffff64, PT ;  /* 0x7fffff640b00780c */ /* 0x000fe20003f86070 */
[----:B------:R-:W-:Y:S01]  /*5fa0*/  IMAD R11, R4, 0xc, RZ ;  /* 0x0000000c040b7824 */ /* 0x000fe200078e02ff */
[----:B------:R-:W-:Y:S04]  /*5fb0*/  STL [R1+0x24], R28 ;  /* 0x0000241c01007387 */ /* 0x000fe80000100800 */
[----:B-1----:R-:W4:Y:S04]  /*5fc0*/  LDL.LU R30, [R1+0x8f8] ;  /* 0x0008f800011e7983 */ /* 0x002f280000300800 */
[----:B------:R1:W-:Y:S01]  /*5fd0*/  STL [R1+0x1c], R29 ;  /* 0x00001c1d01007387 */ /* 0x0003e20000100800 */
[----:B0-----:R-:W-:-:S05]  /*5fe0*/  VIADD R8, R14, 0xffffffd3 ;  /* 0xffffffd30e087836 */ /* 0x001fca0000000000 */
[----:B------:R-:W-:Y:S01]  /*5ff0*/  ISETP.GE.U32.AND P2, PT, R8, 0x7fffff54, PT ;  /* 0x7fffff540800780c */ /* 0x000fe20003f46070 */
[----:B------:R-:W-:Y:S01]  /*6000*/  VIADD R10, R14, 0xffffffdb ;  /* 0xffffffdb0e0a7836 */ /* 0x000fe20000000000 */
[----:B------:R-:W-:-:S04]  /*6010*/  PRMT R24, RZ, 0x7610, R24 ;  /* 0x00007610ff187816 */ /* 0x000fc80000000018 */
[----:B------:R-:W-:Y:S01]  /*6020*/  ISETP.GE.U32.AND P0, PT, R10, 0x7fffff5c, PT ;  /* 0x7fffff5c0a00780c */ /* 0x000fe20003f06070 */
[----:B------:R-:W-:Y:S01]  /*6030*/  IMAD R10, R4, 0x14, RZ ;  /* 0x00000014040a7824 */ /* 0x000fe200078e02ff */
[----:B------:R-:W-:Y:S01]  /*6040*/  PRMT R25, RZ, 0x7610, R25 ;  /* 0x00007610ff197816 */ /* 0x000fe20000000019 */
[----:B--2---:R0:W-:Y:S04]  /*6050*/  STL [R1+0x1dc], R12 ;  /* 0x0001dc0c01007387 */ /* 0x0041e80000100800 */
[----:B-1----:R-:W2:Y:S04]  /*6060*/  LDL.LU R29, [R1+0x8f4] ;  /* 0x0008f400011d7983 */ /* 0x002ea80000300800 */
[----:B------:R-:W2:Y:S01]  /*6070*/  LDL.LU R28, [R1+0x8f0] ;  /* 0x0008f000011c7983 */ /* 0x000ea20000300800 */
[----:B0-----:R-:W-:-:S04]  /*6080*/  IADD3 R12, P6, PT, R11, R0, RZ ;  /* 0x000000000b0c7210 */ /* 0x001fc80007fde0ff */
[----:B------:R-:W-:Y:S01]  /*6090*/  LEA.HI.X.SX32 R11, R11, R2, 0x1, P6 ;  /* 0x000000020b0b7211 */ /* 0x000fe200030f0eff */
[----:B------:R-:W-:-:S04]  /*60a0*/  IMAD.MOV.U32 R9, RZ, RZ, R12 ;  /* 0x000000ffff097224 */ /* 0x000fc800078e000c */
[----:B------:R-:W-:-:S05]  /*60b0*/  IMAD.MOV.U32 R8, RZ, RZ, R11 ;  /* 0x000000ffff087224 */ /* 0x000fca00078e000b */
[-C--:B------:R-:W-:Y:S01]  /*60c0*/  @!P5 LOP3.LUT R9, R9, R8.reuse, RZ, 0x3c, !PT ;  /* 0x000000080909d212 */ /* 0x080fe200078e3cff */
[----:B---3--:R0:W-:Y:S03]  /*60d0*/  STL [R1+0x1e4], R27 ;  /* 0x0001e41b01007387 */ /* 0x0081e60000100800 */
[----:B------:R-:W-:-:S04]  /*60e0*/  @!P5 LOP3.LUT R8, R9, R8, RZ, 0x3c, !PT ;  /* 0x000000080908d212 */ /* 0x000fc800078e3cff */
[----:B------:R-:W-:Y:S01]  /*60f0*/  @!P5 LOP3.LUT R9, R9, R8, RZ, 0x3c, !PT ;  /* 0x000000080909d212 */ /* 0x000fe200078e3cff */
[----:B0-----:R-:W3:Y:S04]  /*6100*/  LDL.LU R27, [R1+0x8ec] ;  /* 0x0008ec00011b7983 */ /* 0x001ee80000300800 */
[----:B------:R0:W-:Y:S04]  /*6110*/  STL [R1+0xb8], R12 ;  /* 0x0000b80c01007387 */ /* 0x0001e80000100800 */
[----:B------:R1:W2:Y:S01]  /*6120*/  @!P5 LDG.E.U8 R24, desc[UR18][R8.64] ;  /* 0x000000120818d981 */ /* 0x0002a2000c1e1100 */
[----:B0-----:R-:W-:-:S04]  /*6130*/  IADD3 R12, P6, PT, R10, R0, RZ ;  /* 0x000000000a0c7210 */ /* 0x001fc80007fde0ff */
[----:B-1----:R-:W-:Y:S01]  /*6140*/  LEA.HI.X.SX32 R8, R10, R2, 0x1, P6 ;  /* 0x000000020a087211 */ /* 0x002fe200030f0eff */
        /* <DEDUP_REMOVED lines=13> */
[----:B------:R-:W-:Y:S02]  /*6220*/  PRMT R74, RZ, 0x7610, R74 ;  /* 0x00007610ff4a7816 */ /* 0x000fe4000000004a */
[----:B------:R-:W-:Y:S01]  /*6230*/  PRMT R84, RZ, 0x7610, R84 ;  /* 0x00007610ff547816 */ /* 0x000fe20000000054 */
[----:B--2---:R1:W-:Y:S02]  /*6240*/  STL [R1+0xe4], R24 ;  /* 0x0000e41801007387 */ /* 0x0043e40000100800 */
[----:B-1----:R-:W-:-:S04]  /*6250*/  IADD3 R24, P6, PT, R11, R0, RZ ;  /* 0x000000000b187210 */ /* 0x002fc80007fde0ff */
[----:B0-----:R-:W-:Y:S01]  /*6260*/  LEA.HI.X.SX32 R8, R11, R2, 0x1, P6 ;  /* 0x000000020b087211 */ /* 0x001fe200030f0eff */
[----:B------:R-:W-:Y:S01]  /*6270*/  IMAD.MOV.U32 R9, RZ, RZ, R24 ;  /* 0x000000ffff097224 */ /* 0x000fe200078e0018 */
[----:B------:R0:W-:Y:S04]  /*6280*/  STL [R1+0x3f8], R24 ;  /* 0x0003f81801007387 */ /* 0x0001e80000100800 */
[----:B------:R-:W-:Y:S01]  /*6290*/  @!P4 LOP3.LUT R9, R9, R8, RZ, 0x3c, !PT ;  /* 0x000000080909c212 */ /* 0x000fe200078e3cff */
[----:B------:R1:W-:Y:S01]  /*62a0*/  STL [R1+0x3f4], R8 ;  /* 0x0003f40801007387 */ /* 0x0003e20000100800 */
[----:B0-----:R-:W-:Y:S02]  /*62b0*/  IADD3 R24, P6, PT, R10, R0, RZ ;  /* 0x000000000a187210 */ /* 0x001fe40007fde0ff */
[----:B-1----:R-:W-:-:S03]  /*62c0*/  @!P4 LOP3.LUT R8, R9, R8, RZ, 0x3c, !PT ;  /* 0x000000080908c212 */ /* 0x002fc600078e3cff */
[----:B------:R-:W-:Y:S01]  /*62d0*/  STL [R1+0x430], R24 ;  /* 0x0004301801007387 */ /* 0x000fe20000100800 */
[----:B------:R-:W-:-:S03]  /*62e0*/  @!P4 LOP3.LUT R9, R9, R8, RZ, 0x3c, !PT ;  /* 0x000000080909c212 */ /* 0x000fc600078e3cff */
[----:B---3--:R0:W-:Y:S04]  /*62f0*/  STL [R1+0xbc], R25 ;  /* 0x0000bc1901007387 */ /* 0x0081e80000100800 */
[----:B------:R1:W2:Y:S01]  /*6300*/  @!P4 LDG.E.U8 R26, desc[UR18][R8.64] ;  /* 0x00000012081ac981 */ /* 0x0002a2000c1e1100 */
[----:B0-----:R-:W-:Y:S01]  /*6310*/  LEA.HI.X.SX32 R25, R10, R2, 0x1, P6 ;  /* 0x000000020a197211 */ /* 0x001fe200030f0eff */
[----:B-1----:R-:W-:-:S04]  /*6320*/  @!P0 IMAD.MOV.U32 R8, RZ, RZ, R24 ;  /* 0x000000ffff088224 */ /* 0x002fc800078e0018 */
[----:B------:R-:W-:-:S05]  /*6330*/  @!P0 IMAD.MOV.U32 R9, RZ, RZ, R25 ;  /* 0x000000ffff098224 */ /* 0x000fca00078e0019 */
[----:B------:R0:W3:Y:S01]  /*6340*/  @!P0 LDG.E.U8 R74, desc[UR18][R8.64] ;  /* 0x00000012084a8981 */ /* 0x0000e2000c1e1100 */
[----:B------:R-:W-:-:S05]  /*6350*/  IMAD R11, R4, 0x2c, RZ ;  /* 0x0000002c040b7824 */ /* 0x000fca00078e02ff */
[----:B------:R-:W-:Y:S01]  /*6360*/  IADD3 R10, P6, PT, R11, R0, RZ ;  /* 0x000000000b0a7210 */ /* 0x000fe20007fde0ff */
[----:B0-----:R-:W-:-:S03]  /*6370*/  VIADD R8, R14, 0xffffffb3 ;  /* 0xffffffb30e087836 */ /* 0x001fc60000000000 */
[----:B------:R-:W-:Y:S01]  /*6380*/  LEA.HI.X.SX32 R11, R11, R2, 0x1, P6 ;  /* 0x000000020b0b7211 */ /* 0x000fe200030f0eff */
[----:B------:R-:W-:Y:S01]  /*6390*/  IMAD.MOV.U32 R9, RZ, RZ, R10 ;  /* 0x000000ffff097224 */ /* 0x000fe200078e000a */
[----:B------:R-:W-:-:S03]  /*63a0*/  ISETP.GE.U32.AND P0, PT, R8, 0x7fffff34, PT ;  /* 0x7fffff340800780c */ /* 0x000fc60003f06070 */
[----:B------:R-:W-:-:S05]  /*63b0*/  IMAD.MOV.U32 R8, RZ, RZ, R11 ;  /* 0x000000ffff087224 */ /* 0x000fca00078e000b */
[----:B------:R-:W-:-:S04]  /*63c0*/  @!P2 LOP3.LUT R9, R9, R8, RZ, 0x3c, !PT ;  /* 0x000000080909a212 */ /* 0x000fc800078e3cff */
[----:B------:R-:W-:-:S04]  /*63d0*/  @!P2 LOP3.LUT R8, R9, R8, RZ, 0x3c, !PT ;  /* 0x000000080908a212 */ /* 0x000fc800078e3cff */
[----:B------:R-:W-:-:S05]  /*63e0*/  @!P2 LOP3.LUT R9, R9, R8, RZ, 0x3c, !PT ;  /* 0x000000080909a212 */ /* 0x000fca00078e3cff */
[----:B------:R0:W4:Y:S01]  /*63f0*/  @!P2 LDG.E.U8 R84, desc[UR18][R8.64] ;  /* 0x000000120854a981 */ /* 0x000122000c1e1100 */
[----:B------:R-:W-:-:S05]  /*6400*/  VIADD R12, R14, 0xffffffc3 ;  /* 0xffffffc30e0c7836 */ /* 0x000fca0000000000 */
[----:B------:R-:W-:Y:S01]  /*6410*/  ISETP.GE.U32.AND P1, PT, R12, 0x7fffff44, PT ;  /* 0x7fffff440c00780c */ /* 0x000fe20003f26070 */
[----:B------:R-:W-:-:S05]  /*6420*/  VIADD R12, R14, 0xffffffbb ;  /* 0xffffffbb0e0c7836 */ /* 0x000fca0000000000 */
[----:B------:R-:W-:Y:S02]  /*6430*/  ISETP.GE.U32.AND P4, PT, R12, 0x7fffff3c, PT ;  /* 0x7fffff3c0c00780c */ /* 0x000fe40003f86070 */
[----:B------:R-:W-:Y:S02]  /*6440*/  PRMT R86, RZ, 0x7610, R86 ;  /* 0x00007610ff567816 */ /* 0x000fe40000000056 */
[----:B------:R-:W-:Y:S01]  /*6450*/  PRMT R82, RZ, 0x7610, R82 ;  /* 0x00007610ff527816 */ /* 0x000fe20000000052 */
[----:B--2---:R1:W-:Y:S04]  /*6460*/  STL [R1+0xa8], R26 ;  /* 0x0000a81a01007387 */ /* 0x0043e80000100800 */
[----:B-1----:R-:W2:Y:S04]  /*6470*/  LDL.LU R26, [R1+0x8e8] ;  /* 0x0008e800011a7983 */ /* 0x002ea80000300800 */
[----:B------:R1:W-:Y:S04]  /*6480*/  STL [R1+0x42c], R25 ;  /* 0x00042c1901007387 */ /* 0x0003e80000100800 */
[----:B-1----:R-:W2:Y:S04]  /*6490*/  LDL.LU R25, [R1+0x8e4] ;  /* 0x0008e40001197983 */ /* 0x002ea80000300800 */
[----:B------:R-:W2:Y:S04]  /*64a0*/  LDL.LU R24, [R1+0x8e0] ;  /* 0x0008e00001187983 */ /* 0x000ea80000300800 */
[----:B---3--:R1:W-:Y:S04]  /*64b0*/  STL [R1+0xa4], R74 ;  /* 0x0000a44a01007387 */ /* 0x0083e80000100800 */
[----:B-1----:R-:W3:Y:S04]  /*64c0*/  LDL.LU R74, [R1+0x8dc] ;  /* 0x0008dc00014a7983 */ /* 0x002ee80000300800 */
[----:B------:R1:W-:Y:S02]  /*64d0*/  STL [R1+0x468], R10 ;  /* 0x0004680a01007387 */ /* 0x0003e40000100800 */
[----:B-1----:R-:W-:-:S05]  /*64e0*/  IMAD R10, R4, 0x34, RZ ;  /* 0x00000034040a7824 */ /* 0x002fca00078e02ff */
[----:B------:R-:W-:-:S04]  /*64f0*/  IADD3 R12, P6, PT, R10, R0, RZ ;  /* 0x000000000a0c7210 */ /* 0x000fc80007fde0ff */
[----:B0-----:R-:W-:Y:S01]  /*6500*/  LEA.HI.X.SX32 R8, R10, R2, 0x1, P6 ;  /* 0x000000020a087211 */ /* 0x001fe200030f0eff */
[----:B------:R-:W-:Y:S01]  /*6510*/  IMAD.MOV.U32 R9, RZ, RZ, R12 ;  /* 0x000000ffff097224 */ /* 0x000fe200078e000c */
[----:B------:R0:W-:Y:S04]  /*6520*/  STL [R1+0x464], R11 ;  /* 0x0004640b01007387 */ /* 0x0001e80000100800 */
[-C--:B------:R-:W-:Y:S01]  /*6530*/  @!P5 LOP3.LUT R9, R9, R8.reuse, RZ, 0x3c, !PT ;  /* 0x000000080909d212 */ /* 0x080fe200078e3cff */
[----:B------:R-:W-:Y:S04]  /*6540*/  STL [R1+0x4a8], R12 ;  /* 0x0004a80c01007387 */ /* 0x000fe80000100800 */
[----:B------:R1:W-:Y:S01]  /*6550*/  STL [R1+0x4a4], R8 ;  /* 0x0004a40801007387 */ /* 0x0003e20000100800 */
[----:B0-----:R-:W-:Y:S01]  /*6560*/  VIADD R11, R14, 0xffffffab ;  /* 0xffffffab0e0b7836 */ /* 0x001fe20000000000 */
[----:B-1----:R-:W-:-:S04]  /*6570*/  @!P5 LOP3.LUT R8, R9, R8, RZ, 0x3c, !PT ;  /* 0x000000080908d212 */ /* 0x002fc800078e3cff */
[----:B------:R-:W-:Y:S02]  /*6580*/  @!P5 LOP3.LUT R9, R9, R8, RZ, 0x3c, !PT ;  /* 0x000000080909d212 */ /* 0x000fe400078e3cff */
[----:B------:R-:W-:-:S03]  /*6590*/  ISETP.GE.U32.AND P2, PT, R11, 0x7fffff2c, PT ;  /* 0x7fffff2c0b00780c */ /* 0x000fc60003f46070 */
[----:B------:R0:W2:Y:S01]  /*65a0*/  @!P5 LDG.E.U8 R86, desc[UR18][R8.64] ;  /* 0x000000120856d981 */ /* 0x0000a2000c1e1100 */
[----:B------:R-:W-:-:S03]  /*65b0*/  IMAD R11, R4, 0x3c, RZ ;  /* 0x0000003c040b7824 */ /* 0x000fc600078e02ff */
[----:B----4-:R1:W-:Y:S02]  /*65c0*/  STL [R1+0x9c], R84 ;  /* 0x00009c5401007387 */ /* 0x0103e40000100800 */
[----:B-1----:R-:W-:-:S04]  /*65d0*/  IADD3 R84, P6, PT, R11, R0, RZ ;  /* 0x000000000b547210 */ /* 0x002fc80007fde0ff */
[----:B0-----:R-:W-:Y:S01]  /*65e0*/  LEA.HI.X.SX32 R8, R11, R2, 0x1, P6 ;  /* 0x000000020b087211 */ /* 0x001fe200030f0eff */
[----:B------:R-:W-:Y:S01]  /*65f0*/  IMAD.MOV.U32 R9, RZ, RZ, R84 ;  /* 0x000000ffff097224 */ /* 0x000fe200078e0054 */
[----:B------:R-:W-:Y:S04]  /*6600*/  STL [R1+0x4e0], R84 ;  /* 0x0004e05401007387 */ /* 0x000fe80000100800 */
[-C--:B------:R-:W-:Y:S01]  /*6610*/  @!P1 LOP3.LUT R9, R9, R8.reuse, RZ, 0x3c, !PT ;  /* 0x0000000809099212 */ /* 0x080fe200078e3cff */
[----:B------:R0:W-:Y:S03]  /*6620*/  STL [R1+0x4dc], R8 ;  /* 0x0004dc0801007387 */ /* 0x0001e60000100800 */
[----:B0-----:R-:W-:-:S04]  /*6630*/  @!P1 LOP3.LUT R8, R9, R8, RZ, 0x3c, !PT ;  /* 0x0000000809089212 */ /* 0x001fc800078e3cff */
[----:B------:R-:W-:-:S05]  /*6640*/  @!P1 LOP3.LUT R9, R9, R8, RZ, 0x3c, !PT ;  /* 0x0000000809099212 */ /* 0x000fca00078e3cff */
[----:B------:R0:W4:Y:S01]  /*6650*/  @!P1 LDG.E.U8 R82, desc[UR18][R8.64] ;  /* 0x0000001208529981 */ /* 0x000122000c1e1100 */
[----:B------:R-:W-:-:S05]  /*6660*/  IMAD R10, R4, 0x44, RZ ;  /* 0x00000044040a7824 */ /* 0x000fca00078e02ff */
[----:B------:R-:W-:-:S05]  /*6670*/  IADD3 R84, P6, PT, R10, R0, RZ ;  /* 0x000000000a547210 */ /* 0x000fca0007fde0ff */
[----:B------:R-:W-:Y:S01]  /*6680*/  STL [R1+0x518], R84 ;  /* 0x0005185401007387 */ /* 0x000fe20000100800 */
[----:B0-----:R-:W-:Y:S02]  /*6690*/  @!P4 IMAD.MOV.U32 R8, RZ, RZ, R84 ;  /* 0x000000ffff08c224 */ /* 0x001fe400078e0054 */
[----:B------:R-:W-:Y:S02]  /*66a0*/  IMAD R11, R4, 0x4c, RZ ;  /* 0x0000004c040b7824 */ /* 0x000fe400078e02ff */
[----:B------:R-:W-:-:S05]  /*66b0*/  VIADD R12, R14, 0xffffffa3 ;  /* 0xffffffa30e0c7836 */ /* 0x000fca0000000000 */
[----:B------:R-:W-:Y:S01]  /*66c0*/  ISETP.GE.U32.AND P5, PT, R12, 0x7fffff24, PT ;  /* 0x7fffff240c00780c */ /* 0x000fe20003fa6070 */
[----:B------:R-:W-:-:S05]  /*66d0*/  VIADD R12, R14, 0xffffff9b ;  /* 0xffffff9b0e0c7836 */ /* 0x000fca0000000000 */
[----:B------:R-:W-:Y:S02]  /*66e0*/  ISETP.GE.U32.AND P1, PT, R12, 0x7fffff1c, PT ;  /* 0x7fffff1c0c00780c */ /* 0x000fe40003f26070 */
[----:B------:R-:W-:Y:S01]  /*66f0*/  PRMT R12, RZ, 0x7610, R12 ;  /* 0x00007610ff0c7816 */ /* 0x000fe2000000000c */
[----:B--2---:R0:W-:Y:S02]  /*6700*/  STL [R1+0x90], R86 ;  /* 0x0000905601007387 */ /* 0x0041e40000100800 */
[----:B0-----:R-:W-:-:S05]  /*6710*/  LEA.HI.X.SX32 R86, R10, R2, 0x1, P6 ;  /* 0x000000020a567211 */ /* 0x001fca00030f0eff */
[----:B------:R-:W-:-:S05]  /*6720*/  @!P4 IMAD.MOV.U32 R9, RZ, RZ, R86 ;  /* 0x000000ffff09c224 */ /* 0x000fca00078e0056 */
[----:B------:R0:W2:Y:S04]  /*6730*/  @!P4 LDG.E.U8 R73, desc[UR18][R8.64] ;  /* 0x000000120849c981 */ /* 0x0000a8000c1e1100 */
[----:B------:R-:W-:Y:S01]  /*6740*/  STL [R1+0x514], R86 ;  /* 0x0005145601007387 */ /* 0x000fe20000100800 */
[----:B0-----:R-:W-:-:S05]  /*6750*/  VIADD R8, R14, 0xffffff93 ;  /* 0xffffff930e087836 */ /* 0x001fca0000000000 */
[----:B------:R-:W-:Y:S01]  /*6760*/  ISETP.GE.U32.AND P4, PT, R8, 0x7fffff14, PT ;  /* 0x7fffff140800780c */ /* 0x000fe20003f86070 */
[----:B----4-:R0:W-:Y:S02]  /*6770*/  STL [R1+0x8c], R82 ;  /* 0x00008c5201007387 */ /* 0x0101e40000100800 */
[----:B0-----:R-:W-:-:S04]  /*6780*/  IADD3 R82, P6, PT, R11, R0, RZ ;  /* 0x000000000b527210 */ /* 0x001fc80007fde0ff */
[----:B------:R-:W-:Y:S01]  /*6790*/  LEA.HI.X.SX32 R84, R11, R2, 0x1, P6 ;  /* 0x000000020b547211 */ /* 0x000fe200030f0eff */
[----:B------:R-:W-:-:S04]  /*67a0*/  @!P0 IMAD.MOV.U32 R8, RZ, RZ, R82 ;  /* 0x000000ffff088224 */ /* 0x000fc800078e0052 */
[----:B------:R-:W-:-:S05]  /*67b0*/  @!P0 IMAD.MOV.U32 R9, RZ, RZ, R84 ;  /* 0x000000ffff098224 */ /* 0x000fca00078e0054 */
[----:B------:R0:W4:Y:S01]  /*67c0*/  @!P0 LDG.E.U8 R12, desc[UR18][R8.64] ;  /* 0x00000012080c8981 */ /* 0x000122000c1e1100 */
[----:B------:R-:W-:-:S03]  /*67d0*/  IMAD R10, R4, 0x54, RZ ;  /* 0x00000054040a7824 */ /* 0x000fc600078e02ff */
[----:B------:R-:W-:Y:S04]  /*67e0*/  STL [R1+0x550], R82 ;  /* 0x0005505201007387 */ /* 0x000fe80000100800 */
[----:B------:R-:W-:Y:S01]  /*67f0*/  STL [R1+0x54c], R84 ;  /* 0x00054c5401007387 */ /* 0x000fe20000100800 */
[----:B------:R-:W-:-:S05]  /*6800*/  VIADD R11, R14, 0xffffff8b ;  /* 0xffffff8b0e0b7836 */ /* 0x000fca0000000000 */
[----:B------:R-:W-:Y:S01]  /*6810*/  ISETP.GE.U32.AND P0, PT, R11, 0x7fffff0c, PT ;  /* 0x7fffff0c0b00780c */ /* 0x000fe20003f06070 */
[----:B------:R-:W-:Y:S01]  /*6820*/  IMAD R11, R4, 0x5c, RZ ;  /* 0x0000005c040b7824 */ /* 0x000fe200078e02ff */
[----:B--2---:R1:W-:Y:S02]  /*6830*/  STL [R1+0x84], R73 ;  /* 0x0000844901007387 */ /* 0x0043e40000100800 */
[----:B-1----:R-:W-:-:S04]  /*6840*/  IADD3 R73, P6, PT, R10, R0, RZ ;  /* 0x000000000a497210 */ /* 0x002fc80007fde0ff */
[----:B------:R-:W-:Y:S01]  /*6850*/  LEA.HI.X.SX32 R84, R10, R2, 0x1, P6 ;  /* 0x000000020a547211 */ /* 0x000fe200030f0eff */
[----:B0-----:R-:W-:-:S04]  /*6860*/  @!P2 IMAD.MOV.U32 R8, RZ, RZ, R73 ;  /* 0x000000ffff08a224 */ /* 0x001fc800078e0049 */
[----:B------:R-:W-:-:S05]  /*6870*/  @!P2 IMAD.MOV.U32 R9, RZ, RZ, R84 ;  /* 0x000000ffff09a224 */ /* 0x000fca00078e0054 */
[----:B------:R0:W2:Y:S01]  /*6880*/  @!P2 LDG.E.U8 R72, desc[UR18][R8.64] ;  /* 0x000000120848a981 */ /* 0x0000a2000c1e1100 */
[----:B------:R-:W-:-:S03]  /*6890*/  IADD3 R82, P6, PT, R11, R0, RZ ;  /* 0x000000000b527210 */ /* 0x000fc60007fde0ff */
[----:B------:R-:W-:Y:S02]  /*68a0*/  STL [R1+0x588], R73 ;  /* 0x0005884901007387 */ /* 0x000fe40000100800 */
[----:B0-----:R-:W-:Y:S02]  /*68b0*/  @!P5 IMAD.MOV.U32 R8, RZ, RZ, R82 ;  /* 0x000000ffff08d224 */ /* 0x001fe400078e0052 */
[----:B----4-:R-:W-:Y:S04]  /*68c0*/  STL [R1+0x80], R12 ;  /* 0x0000800c01007387 */ /* 0x010fe80000100800 */
[----:B------:R0:W-:Y:S02]  /*68d0*/  STL [R1+0x584], R84 ;  /* 0x0005845401007387 */ /* 0x0001e40000100800 */
[----:B0-----:R-:W-:-:S05]  /*68e0*/  LEA.HI.X.SX32 R84, R11, R2, 0x1, P6 ;  /* 0x000000020b547211 */ /* 0x001fca00030f0eff */
[----:B------:R-:W-:-:S05]  /*68f0*/  @!P5 IMAD.MOV.U32 R9, RZ, RZ, R84 ;  /* 0x000000ffff09d224 */ /* 0x000fca00078e0054 */
[----:B------:R0:W4:Y:S01]  /*6900*/  @!P5 LDG.E.U8 R23, desc[UR18][R8.64] ;  /* 0x000000120817d981 */ /* 0x000122000c1e1100 */
[----:B------:R-:W-:-:S03]  /*6910*/  IMAD R10, R4, 0x64, RZ ;  /* 0x00000064040a7824 */ /* 0x000fc600078e02ff */
[----:B------:R-:W-:Y:S01]  /*6920*/  STL [R1+0x5c0], R82 ;  /* 0x0005c05201007387 */ /* 0x000fe20000100800 */
[----:B------:R-:W-:Y:S02]  /*6930*/  IMAD R11, R4, 0x6c, RZ ;  /* 0x0000006c040b7824 */ /* 0x000fe400078e02ff */
[----:B------:R-:W-:-:S05]  /*6940*/  VIADD R12, R14, 0xffffff83 ;  /* 0xffffff830e0c7836 */ /* 0x000fca0000000000 */
[----:B------:R-:W-:Y:S01]  /*6950*/  ISETP.GE.U32.AND P2, PT, R12, 0x7fffff04, PT ;  /* 0x7fffff040c00780c */ /* 0x000fe20003f46070 */
[----:B------:R-:W-:-:S05]  /*6960*/  VIADD R12, R14, 0xfffffffa ;  /* 0xfffffffa0e0c7836 */ /* 0x000fca0000000000 */
[----:B------:R-:W-:Y:S02]  /*6970*/  ISETP.GE.U32.AND P5, PT, R12, 0x7fffff7b, PT ;  /* 0x7fffff7b0c00780c */ /* 0x000fe40003fa6070 */
[----:B------:R-:W-:Y:S01]  /*6980*/  PRMT R12, RZ, 0x7610, R12 ;  /* 0x00007610ff0c7816 */ /* 0x000fe2000000000c */
[----:B--2---:R1:W-:Y:S02]  /*6990*/  STL [R1+0x7c], R72 ;  /* 0x00007c4801007387 */ /* 0x0043e40000100800 */
[----:B-1----:R-:W-:-:S04]  /*69a0*/  IADD3 R72, P6, PT, R10, R0, RZ ;  /* 0x000000000a487210 */ /* 0x002fc80007fde0ff */
[----:B------:R-:W-:Y:S01]  /*69b0*/  LEA.HI.X.SX32 R73, R10, R2, 0x1, P6 ;  /* 0x000000020a497211 */ /* 0x000fe200030f0eff */
[----:B0-----:R-:W-:-:S04]  /*69c0*/  @!P1 IMAD.MOV.U32 R8, RZ, RZ, R72 ;  /* 0x000000ffff089224 */ /* 0x001fc800078e0048 */
[----:B------:R-:W-:-:S05]  /*69d0*/  @!P1 IMAD.MOV.U32 R9, RZ, RZ, R73 ;  /* 0x000000ffff099224 */ /* 0x000fca00078e0049 */
[----:B------:R0:W2:Y:S04]  /*69e0*/  @!P1 LDG.E.U8 R22, desc[UR18][R8.64] ;  /* 0x0000001208169981 */ /* 0x0000a8000c1e1100 */
[----:B------:R-:W-:Y:S04]  /*69f0*/  STL [R1+0x5bc], R84 ;  /* 0x0005bc5401007387 */ /* 0x000fe80000100800 */
[----:B------:R-:W-:Y:S04]  /*6a00*/  STL [R1+0x5f8], R72 ;  /* 0x0005f84801007387 */ /* 0x000fe80000100800 */
[----:B------:R-:W-:Y:S01]  /*6a10*/  STL [R1+0x5f4], R73 ;  /* 0x0005f44901007387 */ /* 0x000fe20000100800 */
[----:B0-----:R-:W-:-:S03]  /*6a20*/  VIADD R8, R14, 0xfffffff2 ;  /* 0xfffffff20e087836 */ /* 0x001fc60000000000 */
[----:B----4-:R0:W-:Y:S02]  /*6a30*/  STL [R1+0x70], R23 ;  /* 0x0000701701007387 */ /* 0x0101e40000100800 */
[----:B------:R-:W-:Y:S02]  /*6a40*/  ISETP.GE.U32.AND P1, PT, R8, 0x7fffff73, PT ;  /* 0x7fffff730800780c */ /* 0x000fe40003f26070 */
        /* <DEDUP_REMOVED lines=50> */
[----:B------:R-:W-:Y:S02]  /*6d70*/  IMAD R10, R4, 0x15, RZ ;  /* 0x00000015040a7824 */ /* 0x000fe400078e02ff */
[----:B------:R-:W-:Y:S01]  /*6d80*/  VIADD R11, R14, 0xffffffca ;  /* 0xffffffca0e0b7836 */ /* 0x000fe20000000000 */
[----:B------:R-:W-:Y:S04]  /*6d90*/  STL [R1+0xd0], R20 ;  /* 0x0000d01401007387 */ /* 0x000fe80000100800 */
[----:B------:R-:W-:Y:S01]  /*6da0*/  STL [R1+0xcc], R21 ;  /* 0x0000cc1501007387 */ /* 0x000fe20000100800 */
[----:B------:R-:W-:Y:S01]  /*6db0*/  ISETP.GE.U32.AND P1, PT, R11, 0x7fffff4b, PT ;  /* 0x7fffff4b0b00780c */ /* 0x000fe20003f26070 */
[----:B------:R-:W-:Y:S01]  /*6dc0*/  IMAD R11, R4, 0x1d, RZ ;  /* 0x0000001d040b7824 */ /* 0x000fe200078e02ff */
[----:B------:R-:W-:Y:S01]  /*6dd0*/  PRMT R5, RZ, 0x7610, R5 ;  /* 0x00007610ff057816 */ /* 0x000fe20000000005 */
[----:B--2---:R1:W-:Y:S02]  /*6de0*/  STL [R1+0x54], R19 ;  /* 0x0000541301007387 */ /* 0x0043e40000100800 */
[----:B-1----:R-:W-:-:S04]  /*6df0*/  IADD3 R19, P6, PT, R10, R0, RZ ;  /* 0x000000000a137210 */ /* 0x002fc80007fde0ff */
[----:B------:R-:W-:Y:S02]  /*6e00*/  LEA.HI.X.SX32 R20, R10, R2, 0x1, P6 ;  /* 0x000000020a147211 */ /* 0x000fe400030f0eff */
[C---:B------:R-:W-:Y:S01]  /*6e10*/  IADD3 R21, P6, PT, R11.reuse, R0, RZ ;  /* 0x000000000b157210 */ /* 0x040fe20007fde0ff */
[----:B0-----:R-:W-:Y:S02]  /*6e20*/  @!P4 IMAD.MOV.U32 R8, RZ, RZ, R19 ;  /* 0x000000ffff08c224 */ /* 0x001fe400078e0013 */
[----:B------:R-:W-:Y:S01]  /*6e30*/  @!P4 IMAD.MOV.U32 R9, RZ, RZ, R20 ;  /* 0x000000ffff09c224 */ /* 0x000fe200078e0014 */
[----:B------:R-:W-:-:S04]  /*6e40*/  LEA.HI.X.SX32 R22, R11, R2, 0x1, P6 ;  /* 0x000000020b167211 */ /* 0x000fc800030f0eff */
[----:B------:R0:W2:Y:S01]  /*6e50*/  @!P4 LDG.E.U8 R5, desc[UR18][R8.64] ;  /* 0x000000120805c981 */ /* 0x0000a2000c1e1100 */
[----:B------:R-:W-:Y:S02]  /*6e60*/  IMAD R10, R4, 0x25, RZ ;  /* 0x00000025040a7824 */ /* 0x000fe400078e02ff */
[----:B0-----:R-:W-:Y:S02]  /*6e70*/  @!P0 IMAD.MOV.U32 R8, RZ, RZ, R21 ;  /* 0x000000ffff088224 */ /* 0x001fe400078e0015 */
[----:B------:R-:W-:-:S05]  /*6e80*/  @!P0 IMAD.MOV.U32 R9, RZ, RZ, R22 ;  /* 0x000000ffff098224 */ /* 0x000fca00078e0016 */
[----:B------:R0:W3:Y:S04]  /*6e90*/  @!P0 LDG.E.U8 R18, desc[UR18][R8.64] ;  /* 0x0000001208128981 */ /* 0x0000e8000c1e1100 */
[----:B------:R1:W-:Y:S04]  /*6ea0*/  STL [R1+0x140], R19 ;  /* 0x0001401301007387 */ /* 0x0003e80000100800 */
[----:B----4-:R-:W-:Y:S01]  /*6eb0*/  STL [R1+0x4c], R12 ;  /* 0x00004c0c01007387 */ /* 0x010fe20000100800 */
[----:B-1----:R-:W-:-:S03]  /*6ec0*/  IADD3 R19, P6, PT, R10, R0, RZ ;  /* 0x000000000a137210 */ /* 0x002fc60007fde0ff */
[----:B------:R1:W-:Y:S02]  /*6ed0*/  STL [R1+0x13c], R20 ;  /* 0x00013c1401007387 */ /* 0x0003e40000100800 */
[----:B0-----:R-:W-:Y:S01]  /*6ee0*/  @!P2 IMAD.MOV.U32 R8, RZ, RZ, R19 ;  /* 0x000000ffff08a224 */ /* 0x001fe200078e0013 */
[----:B-1----:R-:W-:-:S05]  /*6ef0*/  LEA.HI.X.SX32 R20, R10, R2, 0x1, P6 ;  /* 0x000000020a147211 */ /* 0x002fca00030f0eff */
[----:B------:R-:W-:-:S05]  /*6f00*/  @!P2 IMAD.MOV.U32 R9, RZ, RZ, R20 ;  /* 0x000000ffff09a224 */ /* 0x000fca00078e0014 */
[----:B------:R0:W4:Y:S01]  /*6f10*/  @!P2 LDG.E.U8 R17, desc[UR18][R8.64] ;  /* 0x000000120811a981 */ /* 0x000122000c1e1100 */
[----:B------:R-:W-:Y:S02]  /*6f20*/  IMAD R11, R4, 0x2d, RZ ;  /* 0x0000002d040b7824 */ /* 0x000fe400078e02ff */
[----:B------:R-:W-:-:S05]  /*6f30*/  VIADD R12, R14, 0xffffffc2 ;  /* 0xffffffc20e0c7836 */ /* 0x000fca0000000000 */
[----:B------:R-:W-:Y:S01]  /*6f40*/  ISETP.GE.U32.AND P4, PT, R12, 0x7fffff43, PT ;  /* 0x7fffff430c00780c */ /* 0x000fe20003f86070 */
[C---:B------:R-:W-:Y:S02]  /*6f50*/  VIADD R12, R14.reuse, 0xffffffba ;  /* 0xffffffba0e0c7836 */ /* 0x040fe40000000000 */
[----:B0-----:R-:W-:-:S03]  /*6f60*/  VIADD R8, R14, 0xffffffb2 ;  /* 0xffffffb20e087836 */ /* 0x001fc60000000000 */
[----:B------:R-:W-:Y:S02]  /*6f70*/  ISETP.GE.U32.AND P0, PT, R12, 0x7fffff3b, PT ;  /* 0x7fffff3b0c00780c */ /* 0x000fe40003f06070 */
[----:B------:R-:W-:Y:S02]  /*6f80*/  PRMT R12, RZ, 0x7610, R12 ;  /* 0x00007610ff0c7816 */ /* 0x000fe4000000000c */
[----:B------:R-:W-:Y:S01]  /*6f90*/  ISETP.GE.U32.AND P2, PT, R8, 0x7fffff33, PT ;  /* 0x7fffff330800780c */ /* 0x000fe20003f46070 */
[----:B------:R-:W-:Y:S01]  /*6fa0*/  IMAD R10, R4, 0x35, RZ ;  /* 0x00000035040a7824 */ /* 0x000fe200078e02ff */
[----:B--2---:R-:W-:Y:S04]  /*6fb0*/  STL [R1+0x88c], R5 ;  /* 0x00088c0501007387 */ /* 0x004fe80000100800 */
[----:B------:R-:W-:Y:S04]  /*6fc0*/  STL [R1+0x400], R21 ;  /* 0x0004001501007387 */ /* 0x000fe80000100800 */
[----:B------:R-:W-:Y:S04]  /*6fd0*/  STL [R1+0x3fc], R22 ;  /* 0x0003fc1601007387 */ /* 0x000fe80000100800 */
[----:B------:R-:W-:Y:S04]  /*6fe0*/  STL [R1+0x438], R19 ;  /* 0x0004381301007387 */ /* 0x000fe80000100800 */
[----:B------:R-:W-:Y:S04]  /*6ff0*/  STL [R1+0x434], R20 ;  /* 0x0004341401007387 */ /* 0x000fe80000100800 */
[----:B---3--:R0:W-:Y:S02]  /*7000*/  STL [R1+0x40], R18 ;  /* 0x0000401201007387 */ /* 0x0081e40000100800 */
[----:B0-----:R-:W-:-:S04]  /*7010*/  IADD3 R18, P6, PT, R11, R0, RZ ;  /* 0x000000000b127210 */ /* 0x001fc80007fde0ff */
[----:B------:R-:W-:Y:S01]  /*7020*/  LEA.HI.X.SX32 R19, R11, R2, 0x1, P6 ;  /* 0x000000020b137211 */ /* 0x000fe200030f0eff */
[----:B------:R-:W-:-:S04]  /*7030*/  @!P5 IMAD.MOV.U32 R8, RZ, RZ, R18 ;  /* 0x000000ffff08d224 */ /* 0x000fc800078e0012 */
[----:B------:R-:W-:Y:S01]  /*7040*/  @!P5 IMAD.MOV.U32 R9, RZ, RZ, R19 ;  /* 0x000000ffff09d224 */ /* 0x000fe200078e0013 */
[----:B------:R-:W-:Y:S04]  /*7050*/  STL [R1+0x470], R18 ;  /* 0x0004701201007387 */ /* 0x000fe80000100800 */
[----:B------:R0:W2:Y:S04]  /*7060*/  @!P5 LDG.E.U8 R12, desc[UR18][R8.64] ;  /* 0x00000012080cd981 */ /* 0x0000a8000c1e1100 */
[----:B------:R-:W-:Y:S04]  /*7070*/  STL [R1+0x46c], R19 ;  /* 0x00046c1301007387 */ /* 0x000fe80000100800 */
[----:B----4-:R1:W-:Y:S02]  /*7080*/  STL [R1+0x34], R17 ;  /* 0x0000341101007387 */ /* 0x0103e40000100800 */
[----:B-1----:R-:W-:-:S04]  /*7090*/  IADD3 R17, P6, PT, R10, R0, RZ ;  /* 0x000000000a117210 */ /* 0x002fc80007fde0ff */
[----:B------:R-:W-:Y:S01]  /*70a0*/  LEA.HI.X.SX32 R19, R10, R2, 0x1, P6 ;  /* 0x000000020a137211 */ /* 0x000fe200030f0eff */
[----:B0-----:R-:W-:-:S04]  /*70b0*/  @!P1 IMAD.MOV.U32 R8, RZ, RZ, R17 ;  /* 0x000000ffff089224 */ /* 0x001fc800078e0011 */
[----:B------:R-:W-:-:S05]  /*70c0*/  @!P1 IMAD.MOV.U32 R9, RZ, RZ, R19 ;  /* 0x000000ffff099224 */ /* 0x000fca00078e0013 */
[----:B------:R0:W3:Y:S01]  /*70d0*/  @!P1 LDG.E.U8 R16, desc[UR18][R8.64] ;  /* 0x0000001208109981 */ /* 0x0000e2000c1e1100 */
[----:B------:R-:W-:-:S05]  /*70e0*/  VIADD R11, R14, 0xffffffaa ;  /* 0xffffffaa0e0b7836 */ /* 0x000fca0000000000 */
[----:B------:R-:W-:Y:S01]  /*70f0*/  ISETP.GE.U32.AND P5, PT, R11, 0x7fffff2b, PT ;  /* 0x7fffff2b0b00780c */ /* 0x000fe20003fa6070 */
[----:B------:R-:W-:Y:S01]  /*7100*/  IMAD R11, R4, 0x3d, RZ ;  /* 0x0000003d040b7824 */ /* 0x000fe200078e02ff */
[----:B------:R-:W-:Y:S04]  /*7110*/  STL [R1+0x4b0], R17 ;  /* 0x0004b01101007387 */ /* 0x000fe80000100800 */
[----:B------:R-:W-:-:S05]  /*7120*/  IADD3 R18, P6, PT, R11, R0, RZ ;  /* 0x000000000b127210 */ /* 0x000fca0007fde0ff */
[----:B0-----:R-:W-:Y:S02]  /*7130*/  @!P4 IMAD.MOV.U32 R8, RZ, RZ, R18 ;  /* 0x000000ffff08c224 */ /* 0x001fe400078e0012 */
[----:B------:R-:W-:Y:S01]  /*7140*/  IMAD R10, R4, 0x45, RZ ;  /* 0x00000045040a7824 */ /* 0x000fe200078e02ff */
[----:B--2---:R-:W-:Y:S04]  /*7150*/  STL [R1+0x2c], R12 ;  /* 0x00002c0c01007387 */ /* 0x004fe80000100800 */
[----:B------:R0:W-:Y:S02]  /*7160*/  STL [R1+0x4ac], R19 ;  /* 0x0004ac1301007387 */ /* 0x0001e40000100800 */
[----:B0-----:R-:W-:-:S05]  /*7170*/  LEA.HI.X.SX32 R19, R11, R2, 0x1, P6 ;  /* 0x000000020b137211 */ /* 0x001fca00030f0eff */
[----:B------:R-:W-:-:S05]  /*7180*/  @!P4 IMAD.MOV.U32 R9, RZ, RZ, R19 ;  /* 0x000000ffff09c224 */ /* 0x000fca00078e0013 */
[----:B------:R0:W2:Y:S04]  /*7190*/  @!P4 LDG.E.U8 R15, desc[UR18][R8.64] ;  /* 0x00000012080fc981 */ /* 0x0000a8000c1e1100 */
[----:B------:R-:W-:Y:S04]  /*71a0*/  STL [R1+0x4e8], R18 ;  /* 0x0004e81201007387 */ /* 0x000fe80000100800 */
[----:B---3--:R1:W-:Y:S02]  /*71b0*/  STL [R1+0x28], R16 ;  /* 0x0000281001007387 */ /* 0x0083e40000100800 */
[----:B-1----:R-:W-:-:S04]  /*71c0*/  IADD3 R16, P6, PT, R10, R0, RZ ;  /* 0x000000000a107210 */ /* 0x002fc80007fde0ff */
[----:B------:R-:W-:Y:S01]  /*71d0*/  LEA.HI.X.SX32 R17, R10, R2, 0x1, P6 ;  /* 0x000000020a117211 */ /* 0x000fe200030f0eff */
[----:B0-----:R-:W-:-:S04]  /*71e0*/  @!P0 IMAD.MOV.U32 R8, RZ, RZ, R16 ;  /* 0x000000ffff088224 */ /* 0x001fc800078e0010 */
[----:B------:R-:W-:-:S05]  /*71f0*/  @!P0 IMAD.MOV.U32 R9, RZ, RZ, R17 ;  /* 0x000000ffff098224 */ /* 0x000fca00078e0011 */
[----:B------:R0:W3:Y:S01]  /*7200*/  @!P0 LDG.E.U8 R13, desc[UR18][R8.64] ;  /* 0x00000012080d8981 */ /* 0x0000e2000c1e1100 */
[----:B------:R-:W-:Y:S02]  /*7210*/  IMAD R11, R4, 0x4d, RZ ;  /* 0x0000004d040b7824 */ /* 0x000fe400078e02ff */
[----:B------:R-:W-:Y:S01]  /*7220*/  VIADD R12, R14, 0xffffffa2 ;  /* 0xffffffa20e0c7836 */ /* 0x000fe20000000000 */
[----:B------:R-:W-:Y:S04]  /*7230*/  STL [R1+0x4e4], R19 ;  /* 0x0004e41301007387 */ /* 0x000fe80000100800 */
[----:B------:R-:W-:Y:S01]  /*7240*/  STL [R1+0x520], R16 ;  /* 0x0005201001007387 */ /* 0x000fe20000100800 */
[----:B------:R-:W-:-:S03]  /*7250*/  ISETP.GE.U32.AND P1, PT, R12, 0x7fffff23, PT ;  /* 0x7fffff230c00780c */ /* 0x000fc60003f26070 */
[----:B------:R-:W-:Y:S01]  /*7260*/  STL [R1+0x51c], R17 ;  /* 0x00051c1101007387 */ /* 0x000fe20000100800 */
[C---:B------:R-:W-:Y:S02]  /*7270*/  VIADD R12, R14.reuse, 0xffffff9a ;  /* 0xffffff9a0e0c7836 */ /* 0x040fe40000000000 */
[----:B0-----:R-:W-:-:S03]  /*7280*/  VIADD R8, R14, 0xffffff92 ;  /* 0xffffff920e087836 */ /* 0x001fc60000000000 */
[----:B------:R-:W-:Y:S02]  /*7290*/  ISETP.GE.U32.AND P4, PT, R12, 0x7fffff1b, PT ;  /* 0x7fffff1b0c00780c */ /* 0x000fe40003f86070 */
[----:B------:R-:W-:Y:S02]  /*72a0*/  PRMT R12, RZ, 0x7610, R12 ;  /* 0x00007610ff0c7816 */ /* 0x000fe4000000000c */
[----:B------:R-:W-:Y:S01]  /*72b0*/  ISETP.GE.U32.AND P0, PT, R8, 0x7fffff13, PT ;  /* 0x7fffff130800780c */ /* 0x000fe20003f06070 */
[----:B------:R-:W-:Y:S01]  /*72c0*/  IMAD R10, R4, 0x55, RZ ;  /* 0x00000055040a7824 */ /* 0x000fe200078e02ff */
[----:B------:R-:W-:Y:S01]  /*72d0*/  PRMT R5, RZ, 0x7610, R5 ;  /* 0x00007610ff057816 */ /* 0x000fe20000000005 */
[----:B--2---:R0:W-:Y:S02]  /*72e0*/  STL [R1+0x20], R15 ;  /* 0x0000200f01007387 */ /* 0x0041e40000100800 */
[----:B0-----:R-:W-:-:S04]  /*72f0*/  IADD3 R15, P6, PT, R11, R0, RZ ;  /* 0x000000000b0f7210 */ /* 0x001fc80007fde0ff */
[----:B------:R-:W-:Y:S01]  /*7300*/  LEA.HI.X.SX32 R16, R11, R2, 0x1, P6 ;  /* 0x000000020b107211 */ /* 0x000fe200030f0eff */
[----:B------:R-:W-:-:S04]  /*7310*/  @!P2 IMAD.MOV.U32 R8, RZ, RZ, R15 ;  /* 0x000000ffff08a224 */ /* 0x000fc800078e000f */
[----:B------:R-:W-:-:S05]  /*7320*/  @!P2 IMAD.MOV.U32 R9, RZ, RZ, R16 ;  /* 0x000000ffff09a224 */ /* 0x000fca00078e0010 */
[----:B------:R0:W2:Y:S04]  /*7330*/  @!P2 LDG.E.U8 R12, desc[UR18][R8.64] ;  /* 0x00000012080ca981 */ /* 0x0000a8000c1e1100 */
[----:B------:R-:W-:Y:S04]  /*7340*/  STL [R1+0x558], R15 ;  /* 0x0005580f01007387 */ /* 0x000fe80000100800 */
[----:B------:R-:W-:Y:S04]  /*7350*/  STL [R1+0x554], R16 ;  /* 0x0005541001007387 */ /* 0x000fe80000100800 */
[----:B---3--:R1:W-:Y:S02]  /*7360*/  STL [R1+0x18], R13 ;  /* 0x0000180d01007387 */ /* 0x0083e40000100800 */
        /* <DEDUP_REMOVED lines=9> */
[----:B------:R-:W-:Y:S02]  /*7400*/  IADD3 R15, P6, PT, R11, R0, RZ ;  /* 0x000000000b0f7210 */ /* 0x000fe40007fde0ff */
[----:B------:R-:W-:-:S03]  /*7410*/  PRMT R3, RZ, 0x7610, R3 ;  /* 0x00007610ff037816 */ /* 0x000fc60000000003 */
        /* <DEDUP_REMOVED lines=14> */
[----:B------:R-:W-:Y:S02]  /*7500*/  VIADD R12, R14, 0xffffff82 ;  /* 0xffffff820e0c7836 */ /* 0x000fe40000000000 */
[----:B------:R-:W-:Y:S01]  /*7510*/  IMAD R11, R4, 0x6d, RZ ;  /* 0x0000006d040b7824 */ /* 0x000fe200078e02ff */
[----:B------:R-:W-:Y:S02]  /*7520*/  STL [R1+0x5c4], R16 ;  /* 0x0005c41001007387 */ /* 0x000fe40000100800 */
[----:B------:R-:W-:Y:S01]  /*7530*/  ISETP.GE.U32.AND P5, PT, R12, 0x7fffff03, PT ;  /* 0x7fffff030c00780c */ /* 0x000fe20003fa6070 */
[----:B------:R-:W-:Y:S01]  /*7540*/  VIADD R12, R14, 0xfffffff9 ;  /* 0xfffffff90e0c7836 */ /* 0x000fe20000000000 */
[----:B------:R-:W-:Y:S04]  /*7550*/  STL [R1+0x600], R5 ;  /* 0x0006000501007387 */ /* 0x000fe80000100800 */
[----:B------:R-:W-:Y:S01]  /*7560*/  STL [R1+0x5fc], R13 ;  /* 0x0005fc0d01007387 */ /* 0x000fe20000100800 */
[----:B------:R-:W-:Y:S01]  /*7570*/  ISETP.GE.U32.AND P1, PT, R12, 0x7fffff7a, PT ;  /* 0x7fffff7a0c00780c */ /* 0x000fe20003f26070 */
[----:B0-----:R-:W-:-:S02]  /*7580*/  VIADD R8, R14, 0xfffffff1 ;  /* 0xfffffff10e087836 */ /* 0x001fc40000000000 */
[----:B------:R-:W-:-:S03]  /*7590*/  IMAD R10, R4, 0x75, RZ ;  /* 0x00000075040a7824 */ /* 0x000fc600078e02ff */
[----:B------:R-:W-:Y:S02]  /*75a0*/  ISETP.GE.U32.AND P4, PT, R8, 0x7fffff72, PT ;  /* 0x7fffff720800780c */ /* 0x000fe40003f86070 */
[----:B------:R-:W-:Y:S02]  /*75b0*/  PRMT R91, RZ, 0x7610, R91 ;  /* 0x00007610ff5b7816 */ /* 0x000fe4000000005b */
[----:B------:R-:W-:Y:S01]  /*75c0*/  PRMT R89, RZ, 0x7610, R89 ;  /* 0x00007610ff597816 */ /* 0x000fe20000000059 */
[----:B--2---:R0:W-:Y:S02]  /*75d0*/  STL [R1+0x4], R3 ;  /* 0x0000040301007387 */ /* 0x0041e40000100800 */
[----:B0-----:R-:W-:-:S04]  /*75e0*/  IADD3 R3, P6, PT, R11, R0, RZ ;  /* 0x000000000b037210 */ /* 0x001fc80007fde0ff */
[----:B------:R-:W-:Y:S01]  /*75f0*/  LEA.HI.X.SX32 R12, R11, R2, 0x1, P6 ;  /* 0x000000020b0c7211 */ /* 0x000fe200030f0eff */
[----:B------:R-:W-:Y:S01]  /*7600*/  @!P0 IMAD.MOV.U32 R8, RZ, RZ, R3 ;  /* 0x000000ffff088224 */ /* 0x000fe200078e0003 */
[----:B------:R-:W-:-:S03]  /*7610*/  IADD3 R5, P6, PT, R10, R0, RZ ;  /* 0x000000000a057210 */ /* 0x000fc60007fde0ff */
[----:B------:R-:W-:Y:S01]  /*7620*/  @!P0 IMAD.MOV.U32 R9, RZ, RZ, R12 ;  /* 0x000000ffff098224 */ /* 0x000fe200078e000c */
[----:B------:R-:W-:Y:S01]  /*7630*/  LEA.HI.X.SX32 R13, R10, R2, 0x1, P6 ;  /* 0x000000020a0d7211 */ /* 0x000fe200030f0eff */
[----:B------:R-:W-:-:S03]  /*7640*/  VIADD R11, R14, 0xffffffe9 ;  /* 0xffffffe90e0b7836 */ /* 0x000fc60000000000 */
[----:B------:R0:W2:Y:S02]  /*7650*/  @!P0 LDG.E.U8 R92, desc[UR18][R8.64] ;  /* 0x00000012085c8981 */ /* 0x0000a4000c1e1100 */
[----:B------:R-:W-:Y:S01]  /*7660*/  ISETP.GE.U32.AND P0, PT, R11, 0x7fffff6a, PT ;  /* 0x7fffff6a0b00780c */ /* 0x000fe20003f06070 */
[----:B------:R-:W-:Y:S02]  /*7670*/  IMAD R11, R4, 0x7d, RZ ;  /* 0x0000007d040b7824 */ /* 0x000fe400078e02ff */
[----:B0-----:R-:W-:Y:S02]  /*7680*/  @!P2 IMAD.MOV.U32 R8, RZ, RZ, R5 ;  /* 0x000000ffff08a224 */ /* 0x001fe400078e0005 */
[----:B------:R-:W-:Y:S01]  /*7690*/  @!P2 IMAD.MOV.U32 R9, RZ, RZ, R13 ;  /* 0x000000ffff09a224 */ /* 0x000fe200078e000d */
[----:B---3--:R-:W-:Y:S04]  /*76a0*/  STL [R1+0x890], R93 ;  /* 0x0008905d01007387 */ /* 0x008fe80000100800 */
[----:B------:R0:W3:Y:S04]  /*76b0*/  @!P2 LDG.E.U8 R91, desc[UR18][R8.64] ;  /* 0x00000012085ba981 */ /* 0x0000e8000c1e1100 */
[----:B------:R1:W-:Y:S02]  /*76c0*/  STL [R1+0x630], R3 ;  /* 0x0006300301007387 */ /* 0x0003e40000100800 */
[----:B-1----:R-:W-:-:S04]  /*76d0*/  IADD3 R3, P6, PT, R11, R0, RZ ;  /* 0x000000000b037210 */ /* 0x002fc80007fde0ff */
[----:B------:R-:W-:Y:S01]  /*76e0*/  LEA.HI.X.SX32 R15, R11, R2, 0x1, P6 ;  /* 0x000000020b0f7211 */ /* 0x000fe200030f0eff */
[----:B0-----:R-:W-:-:S04]  /*76f0*/  @!P5 IMAD.MOV.U32 R8, RZ, RZ, R3 ;  /* 0x000000ffff08d224 */ /* 0x001fc800078e0003 */
[----:B------:R-:W-:-:S05]  /*7700*/  @!P5 IMAD.MOV.U32 R9, RZ, RZ, R15 ;  /* 0x000000ffff09d224 */ /* 0x000fca00078e000f */
[----:B------:R0:W4:Y:S01]  /*7710*/  @!P5 LDG.E.U8 R89, desc[UR18][R8.64] ;  /* 0x000000120859d981 */ /* 0x000122000c1e1100 */
[----:B------:R-:W-:-:S03]  /*7720*/  IMAD R10, R4, 0x6, RZ ;  /* 0x00000006040a7824 */ /* 0x000fc600078e02ff */
[----:B------:R1:W-:Y:S01]  /*7730*/  STL [R1+0x62c], R12 ;  /* 0x00062c0c01007387 */ /* 0x0003e20000100800 */
[----:B------:R-:W-:Y:S01]  /*7740*/  IMAD R11, R4, 0xe, RZ ;  /* 0x0000000e040b7824 */ /* 0x000fe200078e02ff */
[----:B------:R-:W-:Y:S01]  /*7750*/  PRMT R90, RZ, 0x7610, R90 ;  /* 0x00007610ff5a7816 */ /* 0x000fe2000000005a */
[----:B-1----:R-:W-:-:S05]  /*7760*/  VIADD R12, R14, 0xffffffe1 ;  /* 0xffffffe10e0c7836 */ /* 0x002fca0000000000 */
[----:B------:R-:W-:Y:S01]  /*7770*/  ISETP.GE.U32.AND P2, PT, R12, 0x7fffff62, PT ;  /* 0x7fffff620c00780c */ /* 0x000fe20003f46070 */
[----:B------:R-:W-:-:S05]  /*7780*/  VIADD R12, R14, 0xffffffd9 ;  /* 0xffffffd90e0c7836 */ /* 0x000fca0000000000 */
[----:B------:R-:W-:Y:S02]  /*7790*/  ISETP.GE.U32.AND P5, PT, R12, 0x7fffff5a, PT ;  /* 0x7fffff5a0c00780c */ /* 0x000fe40003fa6070 */
[----:B------:R-:W-:Y:S02]  /*77a0*/  PRMT R88, RZ, 0x7610, R88 ;  /* 0x00007610ff587816 */ /* 0x000fe40000000058 */
[----:B------:R-:W-:Y:S01]  /*77b0*/  PRMT R87, RZ, 0x7610, R87 ;  /* 0x00007610ff577816 */ /* 0x000fe20000000057 */
[----:B--2---:R-:W-:Y:S04]  /*77c0*/  STL [R1+0x894], R92 ;  /* 0x0008945c01007387 */ /* 0x004fe80000100800 */
[----:B------:R1:W-:Y:S04]  /*77d0*/  STL [R1+0x660], R5 ;  /* 0x0006600501007387 */ /* 0x0003e80000100800 */
[----:B------:R2:W-:Y:S01]  /*77e0*/  STL [R1+0x65c], R13 ;  /* 0x00065c0d01007387 */ /* 0x0005e20000100800 */
[----:B-1----:R-:W-:-:S04]  /*77f0*/  IADD3 R5, P6, PT, R10, R0, RZ ;  /* 0x000000000a057210 */ /* 0x002fc80007fde0ff */
[----:B--2---:R-:W-:Y:S01]  /*7800*/  LEA.HI.X.SX32 R13, R10, R2, 0x1, P6 ;  /* 0x000000020a0d7211 */ /* 0x004fe200030f0eff */
[----:B0-----:R-:W-:Y:S01]  /*7810*/  @!P1 IMAD.MOV.U32 R8, RZ, RZ, R5 ;  /* 0x000000ffff089224 */ /* 0x001fe200078e0005 */
[----:B---3--:R-:W-:Y:S03]  /*7820*/  STL [R1+0x898], R91 ;  /* 0x0008985b01007387 */ /* 0x008fe60000100800 */
[----:B------:R-:W-:Y:S01]  /*7830*/  @!P1 IMAD.MOV.U32 R9, RZ, RZ, R13 ;  /* 0x000000ffff099224 */ /* 0x000fe200078e000d */
[----:B------:R0:W-:Y:S04]  /*7840*/  STL [R1+0x690], R3 ;  /* 0x0006900301007387 */ /* 0x0001e80000100800 */
[----:B------:R1:W2:Y:S01]  /*7850*/  @!P1 LDG.E.U8 R90, desc[UR18][R8.64] ;  /* 0x00000012085a9981 */ /* 0x0002a2000c1e1100 */
[----:B0-----:R-:W-:Y:S01]  /*7860*/  IADD3 R3, P6, PT, R11, R0, RZ ;  /* 0x000000000b037210 */ /* 0x001fe20007fde0ff */
[----:B-1----:R-:W-:-:S03]  /*7870*/  VIADD R8, R14, 0xffffffd1 ;  /* 0xffffffd10e087836 */ /* 0x002fc60000000000 */
[----:B------:R-:W-:Y:S01]  /*7880*/  LEA.HI.X.SX32 R12, R11, R2, 0x1, P6 ;  /* 0x000000020b0c7211 */ /* 0x000fe200030f0eff */
[----:B------:R-:W-:Y:S01]  /*7890*/  IMAD R10, R4, 0x16, RZ ;  /* 0x00000016040a7824 */ /* 0x000fe200078e02ff */
[----:B------:R-:W-:Y:S01]  /*78a0*/  STL [R1+0x68c], R15 ;  /* 0x00068c0f01007387 */ /* 0x000fe20000100800 */
[----:B------:R-:W-:Y:S01]  /*78b0*/  ISETP.GE.U32.AND P1, PT, R8, 0x7fffff52, PT ;  /* 0x7fffff520800780c */ /* 0x000fe20003f26070 */
[----:B------:R-:W-:Y:S02]  /*78c0*/  @!P4 IMAD.MOV.U32 R8, RZ, RZ, R3 ;  /* 0x000000ffff08c224 */ /* 0x000fe400078e0003 */
[----:B------:R-:W-:Y:S01]  /*78d0*/  @!P4 IMAD.MOV.U32 R9, RZ, RZ, R12 ;  /* 0x000000ffff09c224 */ /* 0x000fe200078e000c */
[----:B------:R0:W-:Y:S04]  /*78e0*/  STL [R1+0x48], R5 ;  /* 0x0000480501007387 */ /* 0x0001e80000100800 */
[----:B----4-:R-:W-:Y:S04]  /*78f0*/  STL [R1+0x89c], R89 ;  /* 0x00089c5901007387 */ /* 0x010fe80000100800 */
[----:B------:R1:W3:Y:S01]  /*7900*/  @!P4 LDG.E.U8 R88, desc[UR18][R8.64] ;  /* 0x000000120858c981 */ /* 0x0002e2000c1e1100 */
[----:B0-----:R-:W-:-:S03]  /*7910*/  IADD3 R5, P6, PT, R10, R0, RZ ;  /* 0x000000000a057210 */ /* 0x001fc60007fde0ff */
[----:B------:R0:W-:Y:S02]  /*7920*/  STL [R1+0x3c], R13 ;  /* 0x00003c0d01007387 */ /* 0x0001e40000100800 */
[----:B0-----:R-:W-:Y:S01]  /*7930*/  LEA.HI.X.SX32 R13, R10, R2, 0x1, P6 ;  /* 0x000000020a0d7211 */ /* 0x001fe200030f0eff */
[----:B-1----:R-:W-:-:S04]  /*7940*/  @!P0 IMAD.MOV.U32 R8, RZ, RZ, R5 ;  /* 0x000000ffff088224 */ /* 0x002fc800078e0005 */
[----:B------:R-:W-:-:S05]  /*7950*/  @!P0 IMAD.MOV.U32 R9, RZ, RZ, R13 ;  /* 0x000000ffff098224 */ /* 0x000fca00078e000d */
[----:B------:R0:W4:Y:S01]  /*7960*/  @!P0 LDG.E.U8 R87, desc[UR18][R8.64] ;  /* 0x0000001208578981 */ /* 0x000122000c1e1100 */
[----:B------:R-:W-:-:S05]  /*7970*/  VIADD R11, R14, 0xffffffc9 ;  /* 0xffffffc90e0b7836 */ /* 0x000fca0000000000 */
[----:B------:R-:W-:Y:S01]  /*7980*/  ISETP.GE.U32.AND P4, PT, R11, 0x7fffff4a, PT ;  /* 0x7fffff4a0b00780c */ /* 0x000fe20003f86070 */
[C---:B------:R-:W-:Y:S02]  /*7990*/  IMAD R11, R4.reuse, 0x1e, RZ ;  /* 0x0000001e040b7824 */ /* 0x040fe400078e02ff */
[----:B------:R-:W-:Y:S01]  /*79a0*/  IMAD R10, R4, 0x26, RZ ;  /* 0x00000026040a7824 */ /* 0x000fe200078e02ff */
[----:B------:R-:W-:Y:S02]  /*79b0*/  PRMT R85, RZ, 0x7610, R85 ;  /* 0x00007610ff557816 */ /* 0x000fe40000000055 */
[----:B------:R-:W-:Y:S02]  /*79c0*/  PRMT R83, RZ, 0x7610, R83 ;  /* 0x00007610ff537816 */ /* 0x000fe40000000053 */
[----:B------:R-:W-:Y:S01]  /*79d0*/  PRMT R81, RZ, 0x7610, R81 ;  /* 0x00007610ff517816 */ /* 0x000fe20000000051 */
[----:B--2---:R-:W-:Y:S04]  /*79e0*/  STL [R1+0x8a0], R90 ;  /* 0x0008a05a01007387 */ /* 0x004fe80000100800 */
[----:B------:R1:W-:Y:S04]  /*79f0*/  STL [R1+0xe8], R3 ;  /* 0x0000e80301007387 */ /* 0x0003e80000100800 */
[----:B------:R2:W-:Y:S01]  /*7a00*/  STL [R1+0xd4], R12 ;  /* 0x0000d40c01007387 */ /* 0x0005e20000100800 */
[----:B-1----:R-:W-:-:S04]  /*7a10*/  IADD3 R3, P6, PT, R11, R0, RZ ;  /* 0x000000000b037210 */ /* 0x002fc80007fde0ff */
[----:B------:R-:W-:Y:S01]  /*7a20*/  LEA.HI.X.SX32 R15, R11, R2, 0x1, P6 ;  /* 0x000000020b0f7211 */ /* 0x000fe200030f0eff */
[----:B0-----:R-:W-:Y:S02]  /*7a30*/  @!P2 IMAD.MOV.U32 R8, RZ, RZ, R3 ;  /* 0x000000ffff08a224 */ /* 0x001fe400078e0003 */
[----:B--2---:R-:W-:Y:S01]  /*7a40*/  VIADD R12, R14, 0xffffffc1 ;  /* 0xffffffc10e0c7836 */ /* 0x004fe20000000000 */
[----:B---3--:R-:W-:Y:S04]  /*7a50*/  STL [R1+0x8a4], R88 ;  /* 0x0008a45801007387 */ /* 0x008fe80000100800 */
[----:B------:R0:W-:Y:S01]  /*7a60*/  STL [R1+0x148], R5 ;  /* 0x0001480501007387 */ /* 0x0001e20000100800 */
[----:B------:R-:W-:-:S03]  /*7a70*/  @!P2 IMAD.MOV.U32 R9, RZ, RZ, R15 ;  /* 0x000000ffff09a224 */ /* 0x000fc600078e000f */
[----:B------:R1:W-:Y:S01]  /*7a80*/  STL [R1+0x144], R13 ;  /* 0x0001440d01007387 */ /* 0x0003e20000100800 */
[----:B------:R-:W-:Y:S01]  /*7a90*/  IMAD R11, R4, 0x2e, RZ ;  /* 0x0000002e040b7824 */ /* 0x000fe200078e02ff */
[----:B------:R-:W-:Y:S02]  /*7aa0*/  ISETP.GE.U32.AND P0, PT, R12, 0x7fffff42, PT ;  /* 0x7fffff420c00780c */ /* 0x000fe40003f06070 */
[----:B------:R2:W3:Y:S01]  /*7ab0*/  @!P2 LDG.E.U8 R85, desc[UR18][R8.64] ;  /* 0x000000120855a981 */ /* 0x0004e2000c1e1100 */
[----:B0-----:R-:W-:-:S04]  /*7ac0*/  IADD3 R5, P6, PT, R10, R0, RZ ;  /* 0x000000000a057210 */ /* 0x001fc80007fde0ff */
[----:B-1----:R-:W-:Y:S01]  /*7ad0*/  LEA.HI.X.SX32 R13, R10, R2, 0x1, P6 ;  /* 0x000000020a0d7211 */ /* 0x002fe200030f0eff */
[----:B------:R-:W-:Y:S02]  /*7ae0*/  VIADD R12, R14, 0xffffffb9 ;  /* 0xffffffb90e0c7836 */ /* 0x000fe40000000000 */
[----:B--2---:R-:W-:Y:S02]  /*7af0*/  @!P5 IMAD.MOV.U32 R8, RZ, RZ, R5 ;  /* 0x000000ffff08d224 */ /* 0x004fe400078e0005 */
[----:B------:R-:W-:Y:S01]  /*7b00*/  @!P5 IMAD.MOV.U32 R9, RZ, RZ, R13 ;  /* 0x000000ffff09d224 */ /* 0x000fe200078e000d */
[----:B----4-:R-:W-:Y:S04]  /*7b10*/  STL [R1+0x8a8], R87 ;  /* 0x0008a85701007387 */ /* 0x010fe80000100800 */
[----:B------:R0:W-:Y:S01]  /*7b20*/  STL [R1+0x408], R3 ;  /* 0x0004080301007387 */ /* 0x0001e20000100800 */
[----:B------:R-:W-:-:S03]  /*7b30*/  ISETP.GE.U32.AND P2, PT, R12, 0x7fffff3a, PT ;  /* 0x7fffff3a0c00780c */ /* 0x000fc60003f46070 */
[----:B------:R1:W2:Y:S01]  /*7b40*/  @!P5 LDG.E.U8 R83, desc[UR18][R8.64] ;  /* 0x000000120853d981 */ /* 0x0002a2000c1e1100 */
[----:B0-----:R-:W-:Y:S01]  /*7b50*/  IADD3 R3, P6, PT, R11, R0, RZ ;  /* 0x000000000b037210 */ /* 0x001fe20007fde0ff */
[----:B-1----:R-:W-:-:S03]  /*7b60*/  VIADD R8, R14, 0xffffffb1 ;  /* 0xffffffb10e087836 */ /* 0x002fc60000000000 */
[----:B------:R-:W-:Y:S02]  /*7b70*/  LEA.HI.X.SX32 R12, R11, R2, 0x1, P6 ;  /* 0x000000020b0c7211 */ /* 0x000fe400030f0eff */
[----:B------:R-:W-:Y:S01]  /*7b80*/  ISETP.GE.U32.AND P5, PT, R8, 0x7fffff32, PT ;  /* 0x7fffff320800780c */ /* 0x000fe20003fa6070 */
[----:B------:R-:W-:Y:S02]  /*7b90*/  @!P1 IMAD.MOV.U32 R8, RZ, RZ, R3 ;  /* 0x000000ffff089224 */ /* 0x000fe400078e0003 */
[----:B------:R-:W-:-:S05]  /*7ba0*/  @!P1 IMAD.MOV.U32 R9, RZ, RZ, R12 ;  /* 0x000000ffff099224 */ /* 0x000fca00078e000c */
[----:B------:R0:W4:Y:S01]  /*7bb0*/  @!P1 LDG.E.U8 R81, desc[UR18][R8.64] ;  /* 0x0000001208519981 */ /* 0x000122000c1e1100 */
[----:B------:R-:W-:Y:S02]  /*7bc0*/  IMAD R10, R4, 0x36, RZ ;  /* 0x00000036040a7824 */ /* 0x000fe400078e02ff */
[----:B------:R-:W-:Y:S01]  /*7bd0*/  VIADD R11, R14, 0xffffffa9 ;  /* 0xffffffa90e0b7836 */ /* 0x000fe20000000000 */
[----:B------:R-:W-:Y:S04]  /*7be0*/  STL [R1+0x404], R15 ;  /* 0x0004040f01007387 */ /* 0x000fe80000100800 */
[----:B------:R1:W-:Y:S01]  /*7bf0*/  STL [R1+0x440], R5 ;  /* 0x0004400501007387 */ /* 0x0003e20000100800 */
[----:B------:R-:W-:Y:S01]  /*7c00*/  ISETP.GE.U32.AND P1, PT, R11, 0x7fffff2a, PT ;  /* 0x7fffff2a0b00780c */ /* 0x000fe20003f26070 */
[----:B------:R-:W-:Y:S01]  /*7c10*/  IMAD R11, R4, 0x3e, RZ ;  /* 0x0000003e040b7824 */ /* 0x000fe200078e02ff */
[----:B-1----:R-:W-:-:S02]  /*7c20*/  IADD3 R5, P6, PT, R10, R0, RZ ;  /* 0x000000000a057210 */ /* 0x002fc40007fde0ff */
[----:B------:R-:W-:-:S03]  /*7c30*/  PRMT R80, RZ, 0x7610, R80 ;  /* 0x00007610ff507816 */ /* 0x000fc60000000050 */
[----:B0-----:R-:W-:Y:S01]  /*7c40*/  @!P4 IMAD.MOV.U32 R8, RZ, RZ, R5 ;  /* 0x000000ffff08c224 */ /* 0x001fe200078e0005 */
[----:B------:R-:W-:Y:S02]  /*7c50*/  PRMT R79, RZ, 0x7610, R79 ;  /* 0x00007610ff4f7816 */ /* 0x000fe4000000004f */
[----:B------:R-:W-:Y:S01]  /*7c60*/  PRMT R78, RZ, 0x7610, R78 ;  /* 0x00007610ff4e7816 */ /* 0x000fe2000000004e */
[----:B---3--:R-:W-:Y:S04]  /*7c70*/  STL [R1+0x8ac], R85 ;  /* 0x0008ac5501007387 */ /* 0x008fe80000100800 */
[----:B------:R0:W-:Y:S02]  /*7c80*/  STL [R1+0x43c], R13 ;  /* 0x00043c0d01007387 */ /* 0x0001e40000100800 */
[----:B0-----:R-:W-:Y:S01]  /*7c90*/  LEA.HI.X.SX32 R13, R10, R2, 0x1, P6 ;  /* 0x000000020a0d7211 */ /* 0x001fe200030f0eff */
[----:B------:R-:W-:Y:S01]  /*7ca0*/  IMAD R10, R4, 0x46, RZ ;  /* 0x00000046040a7824 */ /* 0x000fe200078e02ff */
[----:B--2---:R-:W-:Y:S04]  /*7cb0*/  STL [R1+0x8b0], R83 ;  /* 0x0008b05301007387 */ /* 0x004fe80000100800 */
[----:B------:R0:W-:Y:S01]  /*7cc0*/  STL [R1+0x478], R3 ;  /* 0x0004780301007387 */ /* 0x0001e20000100800 */
[----:B------:R-:W-:-:S03]  /*7cd0*/  @!P4 IMAD.MOV.U32 R9, RZ, RZ, R13 ;  /* 0x000000ffff09c224 */ /* 0x000fc600078e000d */
[----:B------:R1:W-:Y:S04]  /*7ce0*/  STL [R1+0x474], R12 ;  /* 0x0004740c01007387 */ /* 0x0003e80000100800 */
[----:B------:R2:W3:Y:S01]  /*7cf0*/  @!P4 LDG.E.U8 R80, desc[UR18][R8.64] ;  /* 0x000000120850c981 */ /* 0x0004e2000c1e1100 */
[----:B0-----:R-:W-:Y:S01]  /*7d00*/  IADD3 R3, P6, PT, R11, R0, RZ ;  /* 0x000000000b037210 */ /* 0x001fe20007fde0ff */
[----:B-1----:R-:W-:-:S03]  /*7d10*/  VIADD R12, R14, 0xffffffa1 ;  /* 0xffffffa10e0c7836 */ /* 0x002fc60000000000 */
[----:B------:R-:W-:Y:S01]  /*7d20*/  LEA.HI.X.SX32 R14, R11, R2, 0x1, P6 ;  /* 0x000000020b0e7211 */ /* 0x000fe200030f0eff */
[----:B----4-:R-:W-:Y:S01]  /*7d30*/  STL [R1+0x8b4], R81 ;  /* 0x0008b45101007387 */ /* 0x010fe20000100800 */
[----:B--2---:R-:W-:-:S03]  /*7d40*/  @!P0 IMAD.MOV.U32 R8, RZ, RZ, R3 ;  /* 0x000000ffff088224 */ /* 0x004fc600078e0003 */
[----:B------:R0:W-:Y:S01]  /*7d50*/  STL [R1+0x4b8], R5 ;  /* 0x0004b80501007387 */ /* 0x0001e20000100800 */
[----:B------:R-:W-:-:S03]  /*7d60*/  @!P0 IMAD.MOV.U32 R9, RZ, RZ, R14 ;  /* 0x000000ffff098224 */ /* 0x000fc600078e000e */
[----:B------:R1:W-:Y:S04]  /*7d70*/  STL [R1+0x4b4], R13 ;  /* 0x0004b40d01007387 */ /* 0x0003e80000100800 */
[----:B------:R2:W4:Y:S01]  /*7d80*/  @!P0 LDG.E.U8 R79, desc[UR18][R8.64] ;  /* 0x00000012084f8981 */ /* 0x000522000c1e1100 */
[----:B0-----:R-:W-:-:S04]  /*7d90*/  IADD3 R5, P6, PT, R10, R0, RZ ;  /* 0x000000000a057210 */ /* 0x001fc80007fde0ff */
[----:B-1----:R-:W-:Y:S01]  /*7da0*/  LEA.HI.X.SX32 R13, R10, R2, 0x1, P6 ;  /* 0x000000020a0d7211 */ /* 0x002fe200030f0eff */
[----:B--2---:R-:W-:-:S04]  /*7db0*/  @!P2 IMAD.MOV.U32 R8, RZ, RZ, R5 ;  /* 0x000000ffff08a224 */ /* 0x004fc800078e0005 */
[----:B------:R-:W-:-:S05]  /*7dc0*/  @!P2 IMAD.MOV.U32 R9, RZ, RZ, R13 ;  /* 0x000000ffff09a224 */ /* 0x000fca00078e000d */
[----:B------:R0:W2:Y:S01]  /*7dd0*/  @!P2 LDG.E.U8 R78, desc[UR18][R8.64] ;  /* 0x00000012084ea981 */ /* 0x0000a2000c1e1100 */
[C---:B------:R-:W-:Y:S02]  /*7de0*/  IMAD R11, R4.reuse, 0x4e, RZ ;  /* 0x0000004e040b7824 */ /* 0x040fe400078e02ff */
[----:B------:R-:W-:Y:S01]  /*7df0*/  IMAD R10, R4, 0x56, RZ ;  /* 0x00000056040a7824 */ /* 0x000fe200078e02ff */
[----:B------:R-:W-:Y:S02]  /*7e00*/  ISETP.GE.U32.AND P4, PT, R12, 0x7fffff22, PT ;  /* 0x7fffff220c00780c */ /* 0x000fe40003f86070 */
[----:B------:R-:W-:Y:S02]  /*7e10*/  PRMT R77, RZ, 0x7610, R77 ;  /* 0x00007610ff4d7816 */ /* 0x000fe4000000004d */
[----:B------:R-:W-:Y:S02]  /*7e20*/  PRMT R76, RZ, 0x7610, R76 ;  /* 0x00007610ff4c7816 */ /* 0x000fe4000000004c */
[----:B------:R-:W-:Y:S01]  /*7e30*/  PRMT R75, RZ, 0x7610, R75 ;  /* 0x00007610ff4b7816 */ /* 0x000fe2000000004b */
[----:B------:R-:W-:-:S05]  /*7e40*/  VIADD R85, R68, 0x33 ;  /* 0x0000003344557836 */ /* 0x000fca0000000000 */
[----:B------:R-:W-:Y:S01]  /*7e50*/  IABS R19, R85 ;  /* 0x0000005500137213 */ /* 0x000fe20000000000 */
[----:B---3--:R-:W-:Y:S04]  /*7e60*/  STL [R1+0x8b8], R80 ;  /* 0x0008b85001007387 */ /* 0x008fe80000100800 */
[----:B------:R1:W-:Y:S04]  /*7e70*/  STL [R1+0x4f0], R3 ;  /* 0x0004f00301007387 */ /* 0x0003e80000100800 */
[----:B------:R-:W-:Y:S04]  /*7e80*/  STL [R1+0x4ec], R14 ;  /* 0x0004ec0e01007387 */ /* 0x000fe80000100800 */
[----:B------:R3:W-:Y:S01]  /*7e90*/  STL [R1+0x528], R5 ;  /* 0x0005280501007387 */ /* 0x0007e20000100800 */
[----:B-1----:R-:W-:-:S03]  /*7ea0*/  IADD3 R3, P0, PT, R11, R0, RZ ;  /* 0x000000000b037210 */ /* 0x002fc60007f1e0ff */
[----:B----4-:R-:W-:Y:S01]  /*7eb0*/  STL [R1+0x8bc], R79 ;  /* 0x0008bc4f01007387 */ /* 0x010fe20000100800 */
[----:B---3--:R-:W-:-:S03]  /*7ec0*/  IADD3 R5, P2, PT, R10, R0, RZ ;  /* 0x000000000a057210 */ /* 0x008fc60007f5e0ff */
[----:B------:R1:W-:Y:S01]  /*7ed0*/  STL [R1+0x524], R13 ;  /* 0x0005240d01007387 */ /* 0x0003e20000100800 */
[----:B0-----:R-:W-:Y:S01]  /*7ee0*/  @!P5 IMAD.MOV.U32 R8, RZ, RZ, R3 ;  /* 0x000000ffff08d224 */ /* 0x001fe200078e0003 */
[-C--:B------:R-:W-:Y:S02]  /*7ef0*/  LEA.HI.X.SX32 R12, R10, R2.reuse, 0x1, P2 ;  /* 0x000000020a0c7211 */ /* 0x080fe400010f0eff */
[----:B-1----:R-:W-:Y:S01]  /*7f00*/  LEA.HI.X.SX32 R13, R11, R2, 0x1, P0 ;  /* 0x000000020b0d7211 */ /* 0x002fe200000f0eff */
[----:B------:R-:W-:Y:S01]  /*7f10*/  IMAD R11, R4, 0x5e, RZ ;  /* 0x0000005e040b7824 */ /* 0x000fe200078e02ff */
[----:B--2---:R-:W-:Y:S03]  /*7f20*/  STL [R1+0x8c0], R78 ;  /* 0x0008c04e01007387 */ /* 0x004fe60000100800 */
[----:B------:R-:W-:Y:S01]  /*7f30*/  @!P5 IMAD.MOV.U32 R9, RZ, RZ, R13 ;  /* 0x000000ffff09d224 */ /* 0x000fe200078e000d */
[----:B------:R0:W-:Y:S04]  /*7f40*/  STL [R1+0x560], R3 ;  /* 0x0005600301007387 */ /* 0x0001e80000100800 */
[----:B------:R1:W2:Y:S01]  /*7f50*/  @!P5 LDG.E.U8 R77, desc[UR18][R8.64] ;  /* 0x00000012084dd981 */ /* 0x0002a2000c1e1100 */
[----:B------:R-:W-:-:S02]  /*7f60*/  VIADD R80, R68, 0x30 ;  /* 0x0000003044507836 */ /* 0x000fc40000000000 */
[C---:B------:R-:W-:Y:S02]  /*7f70*/  VIADD R90, R68.reuse, 0x36 ;  /* 0x00000036445a7836 */ /* 0x040fe40000000000 */
[C---:B------:R-:W-:Y:S01]  /*7f80*/  VIADD R92, R68.reuse, 0x39 ;  /* 0x00000039445c7836 */ /* 0x040fe20000000000 */
[C---:B0-----:R-:W-:Y:S01]  /*7f90*/  IADD3 R3, P0, PT, R11.reuse, R0, RZ ;  /* 0x000000000b037210 */ /* 0x041fe20007f1e0ff */
[----:B------:R0:W-:Y:S01]  /*7fa0*/  STL [R1+0x598], R5 ;  /* 0x0005980501007387 */ /* 0x0001e20000100800 */
[----:B------:R-:W-:Y:S01]  /*7fb0*/  VIADD R82, R68, 0x3f ;  /* 0x0000003f44527836 */ /* 0x000fe20000000000 */
[----:B------:R-:W-:Y:S01]  /*7fc0*/  ISETP.GT.U32.AND P2, PT, R6, R71, PT ;  /* 0x000000470600720c */ /* 0x000fe20003f44070 */
[----:B-1----:R-:W-:Y:S01]  /*7fd0*/  @!P1 IMAD.MOV.U32 R8, RZ, RZ, R5 ;  /* 0x000000ffff089224 */ /* 0x002fe200078e0005 */
[----:B------:R-:W1:Y:S01]  /*7fe0*/  LDC R78, c[0x0][0x3a0] ;  /* 0x0000e800ff4e7b82 */ /* 0x000e620000000800 */
[----:B------:R-:W-:Y:S01]  /*7ff0*/  @!P1 IMAD.MOV.U32 R9, RZ, RZ, R12 ;  /* 0x000000ffff099224 */ /* 0x000fe200078e000c */
[----:B0-----:R-:W-:-:S04]  /*8000*/  LEA.HI.X.SX32 R5, R11, R2, 0x1, P0 ;  /* 0x000000020b057211 */ /* 0x001fc800000f0eff */
[----:B------:R0:W3:Y:S02]  /*8010*/  @!P1 LDG.E.U8 R76, desc[UR18][R8.64] ;  /* 0x00000012084c9981 */ /* 0x0000e4000c1e1100 */
[----:B0-----:R-:W-:Y:S02]  /*8020*/  @!P4 IMAD.MOV.U32 R8, RZ, RZ, R3 ;  /* 0x000000ffff08c224 */ /* 0x001fe400078e0003 */
[----:B------:R-:W-:-:S05]  /*8030*/  @!P4 IMAD.MOV.U32 R9, RZ, RZ, R5 ;  /* 0x000000ffff09c224 */ /* 0x000fca00078e0005 */
[----:B------:R0:W4:Y:S01]  /*8040*/  @!P4 LDG.E.U8 R75, desc[UR18][R8.64] ;  /* 0x00000012084bc981 */ /* 0x000122000c1e1100 */
[----:B------:R-:W-:-:S05]  /*8050*/  IABS R22, R80 ;  /* 0x0000005000167213 */ /* 0x000fca0000000000 */
[----:B0-----:R-:W-:-:S04]  /*8060*/  IMAD.HI.U32 R8, R7, R22, RZ ;  /* 0x0000001607087227 */ /* 0x001fc800078e00ff */
[----:B------:R-:W-:-:S04]  /*8070*/  IMAD.MOV R8, RZ, RZ, -R8 ;  /* 0x000000ffff087224 */ /* 0x000fc800078e0a08 */
[----:B------:R-:W-:Y:S02]  /*8080*/  IMAD R22, R6, R8, R22 ;  /* 0x0000000806167224 */ /* 0x000fe400078e0216 */
[----:B------:R-:W-:Y:S01]  /*8090*/  IMAD.HI.U32 R8, R7, R19, RZ ;  /* 0x0000001307087227 */ /* 0x000fe200078e00ff */
[----:B------:R-:W-:-:S03]  /*80a0*/  IABS R16, R90 ;  /* 0x0000005a00107213 */ /* 0x000fc60000000000 */
[----:B------:R-:W-:-:S04]  /*80b0*/  IMAD.MOV R8, RZ, RZ, -R8 ;  /* 0x000000ffff087224 */ /* 0x000fc800078e0a08 */
[----:B------:R-:W-:Y:S02]  /*80c0*/  IMAD R19, R6, R8, R19 ;  /* 0x0000000806137224 */ /* 0x000fe400078e0213 */
[----:B------:R-:W-:Y:S01]  /*80d0*/  IMAD.HI.U32 R8, R7, R16, RZ ;  /* 0x0000001007087227 */ /* 0x000fe200078e00ff */
[----:B------:R0:W-:Y:S03]  /*80e0*/  STL [R1+0x55c], R13 ;  /* 0x00055c0d01007387 */ /* 0x0001e60000100800 */
[----:B------:R-:W-:Y:S01]  /*80f0*/  IMAD.MOV R8, RZ, RZ, -R8 ;  /* 0x000000ffff087224 */ /* 0x000fe200078e0a08 */
[----:B0-----:R-:W-:-:S03]  /*8100*/  IABS R13, R92 ;  /* 0x0000005c000d7213 */ /* 0x001fc60000000000 */
[----:B------:R-:W-:Y:S02]  /*8110*/  IMAD R16, R6, R8, R16 ;  /* 0x0000000806107224 */ /* 0x000fe400078e0210 */
[----:B------:R-:W-:-:S04]  /*8120*/  IMAD.HI.U32 R8, R7, R13, RZ ;  /* 0x0000000d07087227 */ /* 0x000fc800078e00ff */
[----:B------:R-:W-:Y:S01]  /*8130*/  IMAD.MOV R8, RZ, RZ, -R8 ;  /* 0x000000ffff087224 */ /* 0x000fe200078e0a08 */
[----:B------:R-:W-:-:S03]  /*8140*/  ISETP.GT.U32.AND P0, PT, R6, R69, PT ;  /* 0x000000450600720c */ /* 0x000fc60003f04070 */
[----:B------:R-:W-:Y:S01]  /*8150*/  IMAD R13, R6, R8, R13 ;  /* 0x00000008060d7224 */ /* 0x000fe200078e020d */
[----:B------:R-:W-:-:S05]  /*8160*/  IABS R8, R82 ;  /* 0x0000005200087213 */ /* 0x000fca0000000000 */
[----:B------:R-:W-:-:S04]  /*8170*/  IMAD.HI.U32 R72, R7, R8, RZ ;  /* 0x0000000807487227 */ /* 0x000fc800078e00ff */
[----:B------:R-:W-:Y:S02]  /*8180*/  IMAD.MOV R72, RZ, RZ, -R72 ;  /* 0x000000ffff487224 */ /* 0x000fe400078e0a48 */
[----:B------:R-:W-:Y:S01]  /*8190*/  @!P0 IMAD.IADD R69, R69, 0x1, -R6 ;  /* 0x0000000145458824 */ /* 0x000fe200078e0a06 */
[C---:B------:R-:W-:Y:S01]  /*81a0*/  ISETP.GT.U32.AND P0, PT, R6.reuse, R63, PT ;  /* 0x0000003f0600720c */ /* 0x040fe20003f04070 */
[C---:B------:R-:W-:Y:S01]  /*81b0*/  IMAD R8, R6.reuse, R72, R8 ;  /* 0x0000004806087224 */ /* 0x040fe200078e0208 */
[----:B------:R-:W-:-:S04]  /*81c0*/  ISETP.GT.U32.AND P4, PT, R6, R70, PT ;  /* 0x000000460600720c */ /* 0x000fc80003f84070 */
[C---:B------:R-:W-:Y:S02]  /*81d0*/  ISETP.GT.U32.AND P5, PT, R6.reuse, R8, PT ;  /* 0x000000080600720c */ /* 0x040fe40003fa4070 */
[----:B------:R-:W-:-:S05]  /*81e0*/  ISETP.GT.U32.AND P1, PT, R6, R67, PT ;  /* 0x000000430600720c */ /* 0x000fca0003f24070 */
[--C-:B------:R-:W-:Y:S01]  /*81f0*/  @!P0 IMAD.IADD R63, R63, 0x1, -R6.reuse ;  /* 0x000000013f3f8824 */ /* 0x100fe200078e0a06 */
[C---:B------:R-:W-:Y:S01]  /*8200*/  ISETP.GT.U32.AND P0, PT, R6.reuse, R58, PT ;  /* 0x0000003a0600720c */ /* 0x040fe20003f04070 */
[--C-:B------:R-:W-:Y:S01]  /*8210*/  @!P2 IMAD.IADD R71, R71, 0x1, -R6.reuse ;  /* 0x000000014747a824 */ /* 0x100fe200078e0a06 */
[----:B------:R-:W-:Y:S01]  /*8220*/  ISETP.GT.U32.AND P2, PT, R6, R66, PT ;  /* 0x000000420600720c */ /* 0x000fe20003f44070 */
[--C-:B------:R-:W-:Y:S01]  /*8230*/  @!P4 IMAD.IADD R70, R70, 0x1, -R6.reuse ;  /* 0x000000014646c824 */ /* 0x100fe200078e0a06 */
[----:B------:R-:W-:Y:S01]  /*8240*/  ISETP.GT.U32.AND P4, PT, R6, R64, PT ;  /* 0x000000400600720c */ /* 0x000fe20003f84070 */
[--C-:B------:R-:W-:Y:S01]  /*8250*/  @!P5 IMAD.IADD R8, R8, 0x1, -R6.reuse ;  /* 0x000000010808d824 */ /* 0x100fe200078e0a06 */
[C---:B------:R-:W-:Y:S01]  /*8260*/  ISETP.GT.U32.AND P5, PT, R6.reuse, R65, PT ;  /* 0x000000410600720c */ /* 0x040fe20003fa4070 */
[----:B------:R-:W-:Y:S01]  /*8270*/  @!P1 IMAD.IADD R67, R67, 0x1, -R6 ;  /* 0x0000000143439824 */ /* 0x000fe200078e0a06 */
[----:B------:R-:W-:Y:S01]  /*8280*/  ISETP.GT.U32.AND P1, PT, R6, R62, PT ;  /* 0x0000003e0600720c */ /* 0x000fe20003f24070 */
[----:B------:R-:W-:-:S04]  /*8290*/  VIADD R79, R68, 0x2f ;  /* 0x0000002f444f7836 */ /* 0x000fc80000000000 */
[--C-:B------:R-:W-:Y:S01]  /*82a0*/  @!P0 IMAD.IADD R58, R58, 0x1, -R6.reuse ;  /* 0x000000013a3a8824 */ /* 0x100fe200078e0a06 */
[----:B------:R-:W-:Y:S01]  /*82b0*/  ISETP.GT.U32.AND P0, PT, R6, R53, PT ;  /* 0x000000350600720c */ /* 0x000fe20003f04070 */
[--C-:B------:R-:W-:Y:S01]  /*82c0*/  @!P2 IMAD.IADD R66, R66, 0x1, -R6.reuse ;  /* 0x000000014242a824 */ /* 0x100fe200078e0a06 */
[----:B------:R-:W-:Y:S01]  /*82d0*/  ISETP.GT.U32.AND P2, PT, R6, R61, PT ;  /* 0x0000003d0600720c */ /* 0x000fe20003f44070 */
[--C-:B------:R-:W-:Y:S01]  /*82e0*/  @!P4 IMAD.IADD R64, R64, 0x1, -R6.reuse ;  /* 0x000000014040c824 */ /* 0x100fe200078e0a06 */
[C---:B------:R-:W-:Y:S01]  /*82f0*/  ISETP.GT.U32.AND P4, PT, R6.reuse, R59, PT ;  /* 0x0000003b0600720c */ /* 0x040fe20003f84070 */
[--C-:B------:R-:W-:Y:S01]  /*8300*/  @!P5 IMAD.IADD R65, R65, 0x1, -R6.reuse ;  /* 0x000000014141d824 */ /* 0x100fe200078e0a06 */
[----:B------:R-:W-:Y:S01]  /*8310*/  ISETP.GT.U32.AND P5, PT, R6, R60, PT ;  /* 0x0000003c0600720c */ /* 0x000fe20003fa4070 */
[----:B------:R-:W-:Y:S02]  /*8320*/  VIADD R81, R68, 0x31 ;  /* 0x0000003144517836 */ /* 0x000fe40000000000 */
[----:B------:R-:W-:Y:S01]  /*8330*/  @!P1 IMAD.IADD R62, R62, 0x1, -R6 ;  /* 0x000000013e3e9824 */ /* 0x000fe200078e0a06 */
[----:B------:R-:W-:Y:S01]  /*8340*/  ISETP.GT.U32.AND P1, PT, R6, R57, PT ;  /* 0x000000390600720c */ /* 0x000fe20003f24070 */
[----:B------:R-:W-:-:S02]  /*8350*/  VIADD R83, R68, 0x32 ;  /* 0x0000003244537836 */ /* 0x000fc40000000000 */
[--C-:B------:R-:W-:Y:S01]  /*8360*/  @!P0 IMAD.IADD R53, R53, 0x1, -R6.reuse ;  /* 0x0000000135358824 */ /* 0x100fe200078e0a06 */
[----:B------:R-:W-:Y:S01]  /*8370*/  ISETP.GT.U32.AND P0, PT, R6, R48, PT ;  /* 0x000000300600720c */ /* 0x000fe20003f04070 */
[C---:B------:R-:W-:Y:S02]  /*8380*/  VIADD R87, R68.reuse, 0x34 ;  /* 0x0000003444577836 */ /* 0x040fe40000000000 */
[C---:B------:R-:W-:Y:S02]  /*8390*/  VIADD R88, R68.reuse, 0x35 ;  /* 0x0000003544587836 */ /* 0x040fe40000000000 */
[C---:B------:R-:W-:Y:S02]  /*83a0*/  VIADD R89, R68.reuse, 0x37 ;  /* 0x0000003744597836 */ /* 0x040fe40000000000 */
[----:B------:R-:W-:Y:S02]  /*83b0*/  VIADD R91, R68, 0x38 ;  /* 0x00000038445b7836 */ /* 0x000fe40000000000 */
[--C-:B------:R-:W-:Y:S01]  /*83c0*/  @!P2 IMAD.IADD R61, R61, 0x1, -R6.reuse ;  /* 0x000000013d3da824 */ /* 0x100fe200078e0a06 */
[----:B------:R-:W-:Y:S01]  /*83d0*/  ISETP.GT.U32.AND P2, PT, R6, R56, PT ;  /* 0x000000380600720c */ /* 0x000fe20003f44070 */
[--C-:B------:R-:W-:Y:S01]  /*83e0*/  @!P5 IMAD.IADD R60, R60, 0x1, -R6.reuse ;  /* 0x000000013c3cd824 */ /* 0x100fe200078e0a06 */
[C---:B------:R-:W-:Y:S01]  /*83f0*/  ISETP.GT.U32.AND P5, PT, R6.reuse, R55, PT ;  /* 0x000000370600720c */ /* 0x040fe20003fa4070 */
[----:B------:R-:W-:Y:S01]  /*8400*/  @!P4 IMAD.IADD R59, R59, 0x1, -R6 ;  /* 0x000000013b3bc824 */ /* 0x000fe200078e0a06 */
[----:B------:R-:W-:Y:S01]  /*8410*/  ISETP.GT.U32.AND P4, PT, R6, R54, PT ;  /* 0x000000360600720c */ /* 0x000fe20003f84070 */
[----:B------:R-:W-:-:S02]  /*8420*/  VIADD R93, R68, 0x3a ;  /* 0x0000003a445d7836 */ /* 0x000fc40000000000 */
[--C-:B------:R-:W-:Y:S01]  /*8430*/  @!P1 IMAD.IADD R57, R57, 0x1, -R6.reuse ;  /* 0x0000000139399824 */ /* 0x100fe200078e0a06 */
[----:B------:R-:W-:Y:S01]  /*8440*/  ISETP.GT.U32.AND P1, PT, R6, R52, PT ;  /* 0x000000340600720c */ /* 0x000fe20003f24070 */
[C---:B------:R-:W-:Y:S02]  /*8450*/  VIADD R86, R68.reuse, 0x3d ;  /* 0x0000003d44567836 */ /* 0x040fe40000000000 */
[----:B------:R-:W-:Y:S02]  /*8460*/  VIADD R84, R68, 0x3e ;  /* 0x0000003e44547836 */ /* 0x000fe40000000000 */
[--C-:B------:R-:W-:Y:S01]  /*8470*/  @!P0 IMAD.IADD R48, R48, 0x1, -R6.reuse ;  /* 0x0000000130308824 */ /* 0x100fe200078e0a06 */
[----:B------:R-:W-:Y:S01]  /*8480*/  ISETP.GT.U32.AND P0, PT, R6, R43, PT ;  /* 0x0000002b0600720c */ /* 0x000fe20003f04070 */
[--C-:B------:R-:W-:Y:S01]  /*8490*/  @!P2 IMAD.IADD R56, R56, 0x1, -R6.reuse ;  /* 0x000000013838a824 */ /* 0x100fe200078e0a06 */
[C---:B------:R-:W-:Y:S01]  /*84a0*/  ISETP.GT.U32.AND P2, PT, R6.reuse, R51, PT ;  /* 0x000000330600720c */ /* 0x040fe20003f44070 */
[--C-:B------:R-:W-:Y:S01]  /*84b0*/  @!P5 IMAD.IADD R55, R55, 0x1, -R6.reuse ;  /* 0x000000013737d824 */ /* 0x100fe200078e0a06 */
[----:B------:R-:W-:Y:S01]  /*84c0*/  ISETP.GT.U32.AND P5, PT, R6, R50, PT ;  /* 0x000000320600720c */ /* 0x000fe20003fa4070 */
[--C-:B------:R-:W-:Y:S01]  /*84d0*/  @!P4 IMAD.IADD R54, R54, 0x1, -R6.reuse ;  /* 0x000000013636c824 */ /* 0x100fe200078e0a06 */
[----:B------:R-:W-:Y:S01]  /*84e0*/  ISETP.GT.U32.AND P4, PT, R6, R49, PT ;  /* 0x000000310600720c */ /* 0x000fe20003f84070 */
[----:B------:R-:W-:Y:S01]  /*84f0*/  @!P1 IMAD.IADD R52, R52, 0x1, -R6 ;  /* 0x0000000134349824 */ /* 0x000fe200078e0a06 */
[----:B------:R-:W-:-:S02]  /*8500*/  ISETP.GT.U32.AND P1, PT, R6, R47, PT ;  /* 0x0000002f0600720c */ /* 0x000fc40003f24070 */
[----:B------:R-:W-:-:S03]  /*8510*/  IABS R23, R79 ;  /* 0x0000004f00177213 */ /* 0x000fc60000000000 */
[--C-:B------:R-:W-:Y:S01]  /*8520*/  @!P0 IMAD.IADD R43, R43, 0x1, -R6.reuse ;  /* 0x000000012b2b8824 */ /* 0x100fe200078e0a06 */
[C---:B------:R-:W-:Y:S01]  /*8530*/  ISETP.GT.U32.AND P0, PT, R6.reuse, R38, PT ;  /* 0x000000260600720c */ /* 0x040fe20003f04070 */
[--C-:B------:R-:W-:Y:S01]  /*8540*/  @!P2 IMAD.IADD R51, R51, 0x1, -R6.reuse ;  /* 0x000000013333a824 */ /* 0x100fe200078e0a06 */
[----:B------:R-:W-:Y:S01]  /*8550*/  ISETP.GT.U32.AND P2, PT, R6, R46, PT ;  /* 0x0000002e0600720c */ /* 0x000fe20003f44070 */
[--C-:B------:R-:W-:Y:S01]  /*8560*/  @!P5 IMAD.IADD R50, R50, 0x1, -R6.reuse ;  /* 0x000000013232d824 */ /* 0x100fe200078e0a06 */
[C---:B------:R-:W-:Y:S01]  /*8570*/  ISETP.GT.U32.AND P5, PT, R6.reuse, R45, PT ;  /* 0x0000002d0600720c */ /* 0x040fe20003fa4070 */
[--C-:B------:R-:W-:Y:S01]  /*8580*/  @!P4 IMAD.IADD R49, R49, 0x1, -R6.reuse ;  /* 0x000000013131c824 */ /* 0x100fe200078e0a06 */
[C---:B------:R-:W-:Y:S01]  /*8590*/  ISETP.GT.U32.AND P4, PT, R6.reuse, R44, PT ;  /* 0x0000002c0600720c */ /* 0x040fe20003f84070 */
[----:B------:R-:W-:Y:S01]  /*85a0*/  @!P1 IMAD.IADD R47, R47, 0x1, -R6 ;  /* 0x000000012f2f9824 */ /* 0x000fe200078e0a06 */
[----:B------:R-:W-:Y:S02]  /*85b0*/  ISETP.GT.U32.AND P1, PT, R6, R42, PT ;  /* 0x0000002a0600720c */ /* 0x000fe40003f24070 */
[----:B------:R-:W-:-:S03]  /*85c0*/  IABS R21, R81 ;  /* 0x0000005100157213 */ /* 0x000fc60000000000 */
[----:B------:R-:W-:Y:S01]  /*85d0*/  @!P0 IMAD.IADD R38, R38, 0x1, -R6 ;  /* 0x0000000126268824 */ /* 0x000fe200078e0a06 */
[----:B------:R-:W-:Y:S01]  /*85e0*/  ISETP.GT.U32.AND P0, PT, R6, R33, PT ;  /* 0x000000210600720c */ /* 0x000fe20003f04070 */
[----:B------:R-:W-:Y:S01]  /*85f0*/  IMAD.HI.U32 R9, R7, R21, RZ ;  /* 0x0000001507097227 */ /* 0x000fe200078e00ff */
[----:B------:R-:W-:-:S03]  /*8600*/  IABS R18, R87 ;  /* 0x0000005700127213 */ /* 0x000fc60000000000 */
[--C-:B------:R-:W-:Y:S01]  /*8610*/  @!P2 IMAD.IADD R46, R46, 0x1, -R6.reuse ;  /* 0x000000012e2ea824 */ /* 0x100fe200078e0a06 */
[C---:B------:R-:W-:Y:S01]  /*8620*/  ISETP.GT.U32.AND P2, PT, R6.reuse, R41, PT ;  /* 0x000000290600720c */ /* 0x040fe20003f44070 */
[--C-:B------:R-:W-:Y:S01]  /*8630*/  @!P5 IMAD.IADD R45, R45, 0x1, -R6.reuse ;  /* 0x000000012d2dd824 */ /* 0x100fe200078e0a06 */
[----:B------:R-:W-:Y:S01]  /*8640*/  ISETP.GT.U32.AND P5, PT, R6, R40, PT ;  /* 0x000000280600720c */ /* 0x000fe20003fa4070 */
[----:B------:R-:W-:Y:S01]  /*8650*/  @!P4 IMAD.IADD R44, R44, 0x1, -R6 ;  /* 0x000000012c2cc824 */ /* 0x000fe200078e0a06 */
[----:B------:R-:W-:Y:S01]  /*8660*/  ISETP.GT.U32.AND P4, PT, R6, R39, PT ;  /* 0x000000270600720c */ /* 0x000fe20003f84070 */
[----:B------:R-:W-:-:S04]  /*8670*/  IMAD.HI.U32 R10, R7, R23, RZ ;  /* 0x00000017070a7227 */ /* 0x000fc800078e00ff */
[----:B------:R-:W-:Y:S02]  /*8680*/  IMAD.MOV R9, RZ, RZ, -R9 ;  /* 0x000000ffff097224 */ /* 0x000fe400078e0a09 */
[----:B------:R-:W-:Y:S01]  /*8690*/  @!P1 IMAD.IADD R42, R42, 0x1, -R6 ;  /* 0x000000012a2a9824 */ /* 0x000fe200078e0a06 */
[C---:B------:R-:W-:Y:S01]  /*86a0*/  ISETP.GT.U32.AND P1, PT, R6.reuse, R37, PT ;  /* 0x000000250600720c */ /* 0x040fe20003f24070 */
[----:B------:R-:W-:Y:S01]  /*86b0*/  IMAD.MOV R10, RZ, RZ, -R10 ;  /* 0x000000ffff0a7224 */ /* 0x000fe200078e0a0a */
[----:B------:R-:W-:Y:S01]  /*86c0*/  IABS R20, R83 ;  /* 0x0000005300147213 */ /* 0x000fe20000000000 */
[----:B------:R-:W-:Y:S02]  /*86d0*/  IMAD R21, R6, R9, R21 ;  /* 0x0000000906157224 */ /* 0x000fe400078e0215 */
[----:B------:R-:W-:Y:S01]  /*86e0*/  IMAD.HI.U32 R9, R7, R18, RZ ;  /* 0x0000001207097227 */ /* 0x000fe200078e00ff */
[----:B------:R-:W-:-:S03]  /*86f0*/  IABS R15, R89 ;  /* 0x00000059000f7213 */ /* 0x000fc60000000000 */
[----:B------:R-:W-:Y:S01]  /*8700*/  @!P0 IMAD.IADD R33, R33, 0x1, -R6 ;  /* 0x0000000121218824 */ /* 0x000fe200078e0a06 */
[C---:B------:R-:W-:Y:S01]  /*8710*/  ISETP.GT.U32.AND P0, PT, R6.reuse, R28, PT ;  /* 0x0000001c0600720c */ /* 0x040fe20003f04070 */
[----:B------:R-:W-:Y:S02]  /*8720*/  IMAD R23, R6, R10, R23 ;  /* 0x0000000a06177224 */ /* 0x000fe400078e0217 */
[----:B------:R-:W-:-:S04]  /*8730*/  IMAD.HI.U32 R10, R7, R20, RZ ;  /* 0x00000014070a7227 */ /* 0x000fc800078e00ff */
[----:B------:R-:W-:Y:S01]  /*8740*/  IMAD.MOV R9, RZ, RZ, -R9 ;  /* 0x000000ffff097224 */ /* 0x000fe200078e0a09 */
[----:B--2---:R-:W-:Y:S04]  /*8750*/  STL [R1+0x8c4], R77 ;  /* 0x0008c44d01007387 */ /* 0x004fe80000100800 */
[----:B------:R-:W-:Y:S04]  /*8760*/  STL [R1+0x594], R12 ;  /* 0x0005940c01007387 */ /* 0x000fe80000100800 */
[----:B------:R-:W-:Y:S04]  /*8770*/  STL [R1+0x73c], R79 ;  /* 0x00073c4f01007387 */ /* 0x000fe80000100800 */
[----:B------:R-:W-:Y:S04]  /*8780*/  STL [R1+0x8c8], R79 ;  /* 0x0008c84f01007387 */ /* 0x000fe80000100800 */
[----:B---3--:R-:W-:Y:S04]  /*8790*/  STL [R1+0x8cc], R76 ;  /* 0x0008cc4c01007387 */ /* 0x008fe80000100800 */
[----:B------:R-:W-:Y:S04]  /*87a0*/  STL [R1+0x5d0], R3 ;  /* 0x0005d00301007387 */ /* 0x000fe80000100800 */
[----:B------:R0:W-:Y:S04]  /*87b0*/  STL [R1+0x5cc], R5 ;  /* 0x0005cc0501007387 */ /* 0x0001e80000100800 */
[----:B------:R-:W-:Y:S04]  /*87c0*/  STL [R1+0x738], R80 ;  /* 0x0007385001007387 */ /* 0x000fe80000100800 */
[----:B------:R-:W-:Y:S04]  /*87d0*/  STL [R1+0x734], R81 ;  /* 0x0007345101007387 */ /* 0x000fe80000100800 */
[----:B----4-:R-:W-:Y:S04]  /*87e0*/  STL [R1+0x8d0], R75 ;  /* 0x0008d04b01007387 */ /* 0x010fe80000100800 */
[----:B------:R-:W-:Y:S04]  /*87f0*/  STL [R1+0x730], R83 ;  /* 0x0007305301007387 */ /* 0x000fe80000100800 */
[----:B------:R2:W-:Y:S04]  /*8800*/  STL [R1+0x8d4], R80 ;  /* 0x0008d45001007387 */ /* 0x0005e80000100800 */
[----:B------:R-:W-:Y:S01]  /*8810*/  STL [R1+0x8d8], R81 ;  /* 0x0008d85101007387 */ /* 0x000fe20000100800 */
[----:B0-----:R-:W-:-:S03]  /*8820*/  VIADD R5, R68, 0x3b ;  /* 0x0000003b44057836 */ /* 0x001fc60000000000 */
[----:B------:R-:W-:Y:S01]  /*8830*/  STL [R1+0x72c], R85 ;  /* 0x00072c5501007387 */ /* 0x000fe20000100800 */
[----:B------:R-:W-:-:S03]  /*8840*/  VIADD R3, R68, 0x3c ;  /* 0x0000003c44037836 */ /* 0x000fc60000000000 */
        /* <DEDUP_REMOVED lines=12> */
[----:B--2---:R-:W2:Y:S04]  /*8910*/  LDL R80, [R1+0x740] ;  /* 0x0007400001507983 */ /* 0x004ea80000100800 */
[----:B------:R-:W3:Y:S04]  /*8920*/  LDL R75, [R1+0x750] ;  /* 0x00075000014b7983 */ /* 0x000ee80000100800 */
[----:B------:R-:W4:Y:S04]  /*8930*/  LDL R76, [R1+0x754] ;  /* 0x00075400014c7983 */ /* 0x000f280000100800 */
[----:B------:R-:W2:Y:S01]  /*8940*/  LDL R79, [R1+0x758] ;  /* 0x00075800014f7983 */ /* 0x000ea20000100800 */
[--C-:B------:R-:W-:Y:S01]  /*8950*/  @!P2 IMAD.IADD R41, R41, 0x1, -R6.reuse ;  /* 0x000000012929a824 */ /* 0x100fe200078e0a06 */
[----:B------:R-:W-:Y:S01]  /*8960*/  IABS R17, R88 ;  /* 0x0000005800117213 */ /* 0x000fe20000000000 */
[--C-:B------:R-:W-:Y:S01]  /*8970*/  @!P5 IMAD.IADD R40, R40, 0x1, -R6.reuse ;  /* 0x000000012828d824 */ /* 0x100fe200078e0a06 */
[C---:B------:R-:W-:Y:S01]  /*8980*/  ISETP.GT.U32.AND P2, PT, R6.reuse, R36, PT ;  /* 0x000000240600720c */ /* 0x040fe20003f44070 */
[----:B------:R-:W-:Y:S01]  /*8990*/  @!P4 IMAD.IADD R39, R39, 0x1, -R6 ;  /* 0x000000012727c824 */ /* 0x000fe200078e0a06 */
[C---:B------:R-:W-:Y:S01]  /*89a0*/  ISETP.GT.U32.AND P5, PT, R6.reuse, R35, PT ;  /* 0x000000230600720c */ /* 0x040fe20003fa4070 */
[----:B------:R-:W-:Y:S01]  /*89b0*/  IMAD.MOV R10, RZ, RZ, -R10 ;  /* 0x000000ffff0a7224 */ /* 0x000fe200078e0a0a */
[C---:B------:R-:W-:Y:S01]  /*89c0*/  ISETP.GT.U32.AND P4, PT, R6.reuse, R34, PT ;  /* 0x000000220600720c */ /* 0x040fe20003f84070 */
[----:B------:R-:W-:-:S02]  /*89d0*/  IMAD R18, R6, R9, R18 ;  /* 0x0000000906127224 */ /* 0x000fc400078e0212 */
[----:B------:R-:W-:Y:S01]  /*89e0*/  IMAD.HI.U32 R9, R7, R15, RZ ;  /* 0x0000000f07097227 */ /* 0x000fe200078e00ff */
[----:B------:R-:W-:-:S03]  /*89f0*/  IABS R12, R93 ;  /* 0x0000005d000c7213 */ /* 0x000fc60000000000 */
[----:B------:R-:W-:Y:S01]  /*8a00*/  @!P1 IMAD.IADD R37, R37, 0x1, -R6 ;  /* 0x0000000125259824 */ /* 0x000fe200078e0a06 */
[C---:B------:R-:W-:Y:S01]  /*8a10*/  ISETP.GT.U32.AND P1, PT, R6.reuse, R32, PT ;  /* 0x000000200600720c */ /* 0x040fe20003f24070 */
[----:B------:R-:W-:Y:S02]  /*8a20*/  IMAD R20, R6, R10, R20 ;  /* 0x0000000a06147224 */ /* 0x000fe400078e0214 */
[----:B------:R-:W-:-:S04]  /*8a30*/  IMAD.HI.U32 R10, R7, R17, RZ ;  /* 0x00000011070a7227 */ /* 0x000fc800078e00ff */
[----:B------:R-:W-:Y:S01]  /*8a40*/  IMAD.MOV R9, RZ, RZ, -R9 ;  /* 0x000000ffff097224 */ /* 0x000fe200078e0a09 */
[----:B------:R-:W-:Y:S01]  /*8a50*/  IABS R14, R91 ;  /* 0x0000005b000e7213 */ /* 0x000fe20000000000 */
[----:B------:R-:W-:Y:S01]  /*8a60*/  @!P0 IMAD.IADD R28, R28, 0x1, -R6 ;  /* 0x000000011c1c8824 */ /* 0x000fe200078e0a06 */
[C---:B------:R-:W-:Y:S01]  /*8a70*/  ISETP.GT.U32.AND P0, PT, R6.reuse, R23, PT ;  /* 0x000000170600720c */ /* 0x040fe20003f04070 */
[----:B------:R-:W-:Y:S02]  /*8a80*/  IMAD.MOV R10, RZ, RZ, -R10 ;  /* 0x000000ffff0a7224 */ /* 0x000fe400078e0a0a */
[----:B------:R-:W-:Y:S02]  /*8a90*/  IMAD R15, R6, R9, R15 ;  /* 0x00000009060f7224 */ /* 0x000fe400078e020f */
[----:B------:R-:W-:-:S04]  /*8aa0*/  IMAD.HI.U32 R9, R7, R12, RZ ;  /* 0x0000000c07097227 */ /* 0x000fc800078e00ff */
[----:B------:R-:W-:Y:S02]  /*8ab0*/  IMAD R17, R6, R10, R17 ;  /* 0x0000000a06117224 */ /* 0x000fe400078e0211 */
[--C-:B------:R-:W-:Y:S01]  /*8ac0*/  @!P2 IMAD.IADD R36, R36, 0x1, -R6.reuse ;  /* 0x000000012424a824 */ /* 0x100fe200078e0a06 */
[C---:B------:R-:W-:Y:S01]  /*8ad0*/  ISETP.GT.U32.AND P2, PT, R6.reuse, R31, PT ;  /* 0x0000001f0600720c */ /* 0x040fe20003f44070 */
[--C-:B------:R-:W-:Y:S01]  /*8ae0*/  @!P5 IMAD.IADD R35, R35, 0x1, -R6.reuse ;  /* 0x000000012323d824 */ /* 0x100fe200078e0a06 */
[----:B------:R-:W-:Y:S01]  /*8af0*/  ISETP.GT.U32.AND P5, PT, R6, R30, PT ;  /* 0x0000001e0600720c */ /* 0x000fe20003fa4070 */
[----:B------:R-:W-:Y:S01]  /*8b00*/  @!P4 IMAD.IADD R34, R34, 0x1, -R6 ;  /* 0x000000012222c824 */ /* 0x000fe200078e0a06 */
[----:B------:R-:W-:Y:S01]  /*8b10*/  ISETP.GT.U32.AND P4, PT, R6, R29, PT ;  /* 0x0000001d0600720c */ /* 0x000fe20003f84070 */
[----:B------:R-:W-:-:S04]  /*8b20*/  IMAD.HI.U32 R10, R7, R14, RZ ;  /* 0x0000000e070a7227 */ /* 0x000fc800078e00ff */
[----:B------:R-:W-:Y:S01]  /*8b30*/  IMAD.MOV R9, RZ, RZ, -R9 ;  /* 0x000000ffff097224 */ /* 0x000fe200078e0a09 */
[----:B------:R-:W-:Y:S01]  /*8b40*/  IABS R11, R5 ;  /* 0x00000005000b7213 */ /* 0x000fe20000000000 */
[----:B------:R-:W-:Y:S01]  /*8b50*/  @!P1 IMAD.IADD R32, R32, 0x1, -R6 ;  /* 0x0000000120209824 */ /* 0x000fe200078e0a06 */
[C---:B------:R-:W-:Y:S01]  /*8b60*/  ISETP.GT.U32.AND P1, PT, R6.reuse, R27, PT ;  /* 0x0000001b0600720c */ /* 0x040fe20003f24070 */
[----:B------:R-:W-:Y:S02]  /*8b70*/  IMAD.MOV R10, RZ, RZ, -R10 ;  /* 0x000000ffff0a7224 */ /* 0x000fe400078e0a0a */
[C---:B------:R-:W-:Y:S01]  /*8b80*/  IMAD R12, R6.reuse, R9, R12 ;  /* 0x00000009060c7224 */ /* 0x040fe200078e020c */
[----:B------:R-:W-:Y:S01]  /*8b90*/  IABS R9, R86 ;  /* 0x0000005600097213 */ /* 0x000fe20000000000 */
[C---:B------:R-:W-:Y:S02]  /*8ba0*/  IMAD R14, R6.reuse, R10, R14 ;  /* 0x0000000a060e7224 */ /* 0x040fe400078e020e */
[----:B------:R-:W-:Y:S01]  /*8bb0*/  @!P0 IMAD.IADD R23, R23, 0x1, -R6 ;  /* 0x0000000117178824 */ /* 0x000fe200078e0a06 */
[----:B------:R-:W-:Y:S01]  /*8bc0*/  ISETP.GT.U32.AND P0, PT, R6, R18, PT ;  /* 0x000000120600720c */ /* 0x000fe20003f04070 */
[----:B------:R-:W-:-:S04]  /*8bd0*/  IMAD.HI.U32 R10, R7, R11, RZ ;  /* 0x0000000b070a7227 */ /* 0x000fc800078e00ff */
[----:B------:R-:W-:-:S04]  /*8be0*/  IMAD.HI.U32 R72, R7, R9, RZ ;  /* 0x0000000907487227 */ /* 0x000fc800078e00ff */
[----:B------:R-:W-:Y:S02]  /*8bf0*/  IMAD.MOV R10, RZ, RZ, -R10 ;  /* 0x000000ffff0a7224 */ /* 0x000fe400078e0a0a */
[--C-:B------:R-:W-:Y:S01]  /*8c00*/  @!P2 IMAD.IADD R31, R31, 0x1, -R6.reuse ;  /* 0x000000011f1fa824 */ /* 0x100fe200078e0a06 */
[----:B------:R-:W-:Y:S01]  /*8c10*/  ISETP.GT.U32.AND P2, PT, R6, R26, PT ;  /* 0x0000001a0600720c */ /* 0x000fe20003f44070 */
[--C-:B------:R-:W-:Y:S01]  /*8c20*/  @!P5 IMAD.IADD R30, R30, 0x1, -R6.reuse ;  /* 0x000000011e1ed824 */ /* 0x100fe200078e0a06 */
[C---:B------:R-:W-:Y:S01]  /*8c30*/  ISETP.GT.U32.AND P5, PT, R6.reuse, R25, PT ;  /* 0x000000190600720c */ /* 0x040fe20003fa4070 */
[----:B------:R-:W-:Y:S01]  /*8c40*/  @!P4 IMAD.IADD R29, R29, 0x1, -R6 ;  /* 0x000000011d1dc824 */ /* 0x000fe200078e0a06 */
[C---:B------:R-:W-:Y:S01]  /*8c50*/  ISETP.GT.U32.AND P4, PT, R6.reuse, R24, PT ;  /* 0x000000180600720c */ /* 0x040fe20003f84070 */
[----:B------:R-:W-:Y:S02]  /*8c60*/  IMAD.MOV R72, RZ, RZ, -R72 ;  /* 0x000000ffff487224 */ /* 0x000fe400078e0a48 */
[C---:B------:R-:W-:Y:S01]  /*8c70*/  IMAD R11, R6.reuse, R10, R11 ;  /* 0x0000000a060b7224 */ /* 0x040fe200078e020b */
[----:B------:R-:W-:Y:S01]  /*8c80*/  IABS R10, R3 ;  /* 0x00000003000a7213 */ /* 0x000fe20000000000 */
[--C-:B------:R-:W-:Y:S01]  /*8c90*/  @!P1 IMAD.IADD R27, R27, 0x1, -R6.reuse ;  /* 0x000000011b1b9824 */ /* 0x100fe200078e0a06 */
[C---:B------:R-:W-:Y:S01]  /*8ca0*/  ISETP.GT.U32.AND P1, PT, R6.reuse, R22, PT ;  /* 0x000000160600720c */ /* 0x040fe20003f24070 */
[----:B------:R-:W-:Y:S01]  /*8cb0*/  IMAD R9, R6, R72, R9 ;  /* 0x0000004806097224 */ /* 0x000fe200078e0209 */
[----:B------:R-:W-:Y:S01]  /*8cc0*/  IABS R72, R84 ;  /* 0x0000005400487213 */ /* 0x000fe20000000000 */
[----:B------:R-:W-:Y:S01]  /*8cd0*/  @!P0 IMAD.IADD R18, R18, 0x1, -R6 ;  /* 0x0000000112128824 */ /* 0x000fe200078e0a06 */
[----:B------:R-:W-:Y:S01]  /*8ce0*/  ISETP.GT.U32.AND P0, PT, R6, R13, PT ;  /* 0x0000000d0600720c */ /* 0x000fe20003f04070 */
[----:B------:R-:W-:-:S04]  /*8cf0*/  IMAD.HI.U32 R73, R7, R10, RZ ;  /* 0x0000000a07497227 */ /* 0x000fc800078e00ff */
[----:B------:R-:W-:-:S04]  /*8d00*/  IMAD.HI.U32 R7, R7, R72, RZ ;  /* 0x0000004807077227 */ /* 0x000fc800078e00ff */
[--C-:B------:R-:W-:Y:S01]  /*8d10*/  @!P2 IMAD.IADD R26, R26, 0x1, -R6.reuse ;  /* 0x000000011a1aa824 */ /* 0x100fe200078e0a06 */
[C---:B------:R-:W-:Y:S01]  /*8d20*/  ISETP.GT.U32.AND P2, PT, R6.reuse, R21, PT ;  /* 0x000000150600720c */ /* 0x040fe20003f44070 */
[--C-:B------:R-:W-:Y:S01]  /*8d30*/  @!P5 IMAD.IADD R25, R25, 0x1, -R6.reuse ;  /* 0x000000011919d824 */ /* 0x100fe200078e0a06 */
[----:B------:R-:W-:Y:S01]  /*8d40*/  ISETP.GT.U32.AND P5, PT, R6, R20, PT ;  /* 0x000000140600720c */ /* 0x000fe20003fa4070 */
[--C-:B------:R-:W-:Y:S01]  /*8d50*/  @!P4 IMAD.IADD R24, R24, 0x1, -R6.reuse ;  /* 0x000000011818c824 */ /* 0x100fe200078e0a06 */
[----:B------:R-:W-:Y:S01]  /*8d60*/  ISETP.GT.U32.AND P4, PT, R6, R19, PT ;  /* 0x000000130600720c */ /* 0x000fe20003f84070 */
[----:B------:R-:W-:Y:S02]  /*8d70*/  IMAD.MOV R7, RZ, RZ, -R7 ;  /* 0x000000ffff077224 */ /* 0x000fe400078e0a07 */
[----:B------:R-:W-:Y:S01]  /*8d80*/  @!P1 IMAD.IADD R22, R22, 0x1, -R6 ;  /* 0x0000000116169824 */ /* 0x000fe200078e0a06 */
[C---:B------:R-:W-:Y:S01]  /*8d90*/  ISETP.GT.U32.AND P1, PT, R6.reuse, R17, PT ;  /* 0x000000110600720c */ /* 0x040fe20003f24070 */
[----:B------:R-:W-:-:S02]  /*8da0*/  IMAD R7, R6, R7, R72 ;  /* 0x0000000706077224 */ /* 0x000fc400078e0248 */
[----:B------:R-:W-:-:S03]  /*8db0*/  @!P0 IMAD.IADD R13, R13, 0x1, -R6 ;  /* 0x000000010d0d8824 */ /* 0x000fc600078e0a06 */
        /* <DEDUP_REMOVED lines=8> */
[----:B------:R-:W-:Y:S01]  /*8e40*/  ISETP.GT.U32.AND P1, PT, R6, R12, PT ;  /* 0x0000000c0600720c */ /* 0x000fe20003f24070 */
[----:B------:R-:W-:-:S04]  /*8e50*/  IMAD.MOV R73, RZ, RZ, -R73 ;  /* 0x000000ffff497224 */ /* 0x000fc800078e0a49 */
[----:B------:R-:W-:Y:S01]  /*8e60*/  @!P0 IMAD.IADD R7, R7, 0x1, -R6 ;  /* 0x0000000107078824 */ /* 0x000fe200078e0a06 */
[C---:B------:R-:W-:Y:S01]  /*8e70*/  ISETP.GT.U32.AND P0, PT, R6.reuse, R67, PT ;  /* 0x000000430600720c */ /* 0x040fe20003f04070 */
[----:B------:R-:W-:Y:S02]  /*8e80*/  IMAD R10, R6, R73, R10 ;  /* 0x00000049060a7224 */ /* 0x000fe400078e020a */
[--C-:B------:R-:W-:Y:S01]  /*8e90*/  @!P2 IMAD.IADD R16, R16, 0x1, -R6.reuse ;  /* 0x000000011010a824 */ /* 0x100fe200078e0a06 */
[C---:B------:R-:W-:Y:S01]  /*8ea0*/  ISETP.GT.U32.AND P2, PT, R6.reuse, R11, PT ;  /* 0x0000000b0600720c */ /* 0x040fe20003f44070 */
[--C-:B------:R-:W-:Y:S01]  /*8eb0*/  @!P5 IMAD.IADD R15, R15, 0x1, -R6.reuse ;  /* 0x000000010f0fd824 */ /* 0x100fe200078e0a06 */
[----:B------:R-:W-:Y:S01]  /*8ec0*/  ISETP.GT.U32.AND P5, PT, R6, R10, PT ;  /* 0x0000000a0600720c */ /* 0x000fe20003fa4070 */
[--C-:B------:R-:W-:Y:S01]  /*8ed0*/  @!P4 IMAD.IADD R14, R14, 0x1, -R6.reuse ;  /* 0x000000010e0ec824 */ /* 0x100fe200078e0a06 */
[----:B------:R-:W-:Y:S01]  /*8ee0*/  ISETP.GT.U32.AND P4, PT, R6, R9, PT ;  /* 0x000000090600720c */ /* 0x000fe20003f84070 */
[----:B------:R-:W-:Y:S01]  /*8ef0*/  @!P1 IMAD.IADD R12, R12, 0x1, -R6 ;  /* 0x000000010c0c9824 */ /* 0x000fe200078e0a06 */
[----:B------:R-:W-:-:S03]  /*8f00*/  ISETP.GT.U32.AND P1, PT, R6, R71, PT ;  /* 0x000000470600720c */ /* 0x000fc60003f24070 */
[----:B------:R-:W-:Y:S01]  /*8f10*/  @!P0 IMAD.IADD R67, R67, 0x1, -R6 ;  /* 0x0000000143438824 */ /* 0x000fe200078e0a06 */
[----:B------:R-:W-:-:S03]  /*8f20*/  ISETP.GT.U32.AND P0, PT, R6, R62, PT ;  /* 0x0000003e0600720c */ /* 0x000fc60003f04070 */
[--C-:B------:R-:W-:Y:S01]  /*8f30*/  @!P2 IMAD.IADD R11, R11, 0x1, -R6.reuse ;  /* 0x000000010b0ba824 */ /* 0x100fe200078e0a06 */
[----:B------:R-:W-:Y:S01]  /*8f40*/  ISETP.GT.U32.AND P2, PT, R6, R8, PT ;  /* 0x000000080600720c */ /* 0x000fe20003f44070 */
[--C-:B------:R-:W-:Y:S01]  /*8f50*/  @!P5 IMAD.IADD R10, R10, 0x1, -R6.reuse ;  /* 0x000000010a0ad824 */ /* 0x100fe200078e0a06 */
[C---:B------:R-:W-:Y:S01]  /*8f60*/  ISETP.GT.U32.AND P5, PT, R6.reuse, R70, PT ;  /* 0x000000460600720c */ /* 0x040fe20003fa4070 */
[--C-:B------:R-:W-:Y:S01]  /*8f70*/  @!P4 IMAD.IADD R9, R9, 0x1, -R6.reuse ;  /* 0x000000010909c824 */ /* 0x100fe200078e0a06 */
[C---:B------:R-:W-:Y:S01]  /*8f80*/  ISETP.GT.U32.AND P4, PT, R6.reuse, R69, PT ;  /* 0x000000450600720c */ /* 0x040fe20003f84070 */
        /* <DEDUP_REMOVED lines=90> */
[--C-:B------:R-:W-:Y:S01]  /*9530*/  @!P1 IMAD.IADD R26, R26, 0x1, -R6.reuse ;  /* 0x000000011a1a9824 */ /* 0x100fe200078e0a06 */
[----:B------:R-:W-:Y:S01]  /*9540*/  ISETP.GT.U32.AND P1, PT, R6, R21, PT ;  /* 0x000000150600720c */ /* 0x000fe20003f24070 */
[----:B-1----:R-:W-:Y:S02]  /*9550*/  VIADD R72, R78, 0xffffff99 ;  /* 0xffffff994e487836 */ /* 0x002fe40000000000 */
[----:B------:R-:W-:-:S03]  /*9560*/  @!P0 IMAD.IADD R17, R17, 0x1, -R6 ;  /* 0x0000000111118824 */ /* 0x000fc600078e0a06 */
[----:B------:R-:W-:Y:S01]  /*9570*/  ISETP.GE.U32.AND P0, PT, R72, 0x7fffff1a, PT ;  /* 0x7fffff1a4800780c */ /* 0x000fe20003f06070 */
[----:B------:R-:W-:Y:S02]  /*9580*/  IMAD R72, R4, 0x66, RZ ;  /* 0x0000006604487824 */ /* 0x000fe400078e02ff */
[--C-:B------:R-:W-:Y:S01]  /*9590*/  @!P2 IMAD.IADD R25, R25, 0x1, -R6.reuse ;  /* 0x000000011919a824 */ /* 0x100fe200078e0a06 */
[----:B------:R-:W-:Y:S01]  /*95a0*/  ISETP.GT.U32.AND P2, PT, R6, R20, PT ;  /* 0x000000140600720c */ /* 0x000fe20003f44070 */
[--C-:B------:R-:W-:Y:S01]  /*95b0*/  @!P5 IMAD.IADD R24, R24, 0x1, -R6.reuse ;  /* 0x000000011818d824 */ /* 0x100fe200078e0a06 */
[C---:B------:R-:W-:Y:S01]  /*95c0*/  ISETP.GT.U32.AND P5, PT, R6.reuse, R19, PT ;  /* 0x000000130600720c */ /* 0x040fe20003fa4070 */
[--C-:B------:R-:W-:Y:S01]  /*95d0*/  @!P4 IMAD.IADD R23, R23, 0x1, -R6.reuse ;  /* 0x000000011717c824 */ /* 0x100fe200078e0a06 */
[----:B------:R-:W-:Y:S02]  /*95e0*/  ISETP.GT.U32.AND P4, PT, R6, R18, PT ;  /* 0x000000120600720c */ /* 0x000fe40003f84070 */
[----:B------:R-:W-:Y:S01]  /*95f0*/  IADD3 R73, P6, PT, R72, R0, RZ ;  /* 0x0000000048497210 */ /* 0x000fe20007fde0ff */
[----:B------:R-:W-:Y:S01]  /*9600*/  @!P1 IMAD.IADD R21, R21, 0x1, -R6 ;  /* 0x0000000115159824 */ /* 0x000fe200078e0a06 */
[----:B------:R-:W-:-:S02]  /*9610*/  ISETP.GT.U32.AND P1, PT, R6, R16, PT ;  /* 0x000000100600720c */ /* 0x000fc40003f24070 */
[----:B------:R-:W-:Y:S01]  /*9620*/  LEA.HI.X.SX32 R77, R72, R2, 0x1, P6 ;  /* 0x00000002484d7211 */ /* 0x000fe200030f0eff */
[----:B------:R0:W-:Y:S01]  /*9630*/  STL [R1+0x488], R73 ;  /* 0x0004884901007387 */ /* 0x0001e20000100800 */
[----:B------:R-:W-:Y:S01]  /*9640*/  PRMT R74, RZ, 0x7610, R74 ;  /* 0x00007610ff4a7816 */ /* 0x000fe2000000004a */
[----:B------:R-:W-:Y:S02]  /*9650*/  @!P0 IMAD.MOV.U32 R72, RZ, RZ, R73 ;  /* 0x000000ffff488224 */ /* 0x000fe400078e0049 */
[--C-:B------:R-:W-:Y:S01]  /*9660*/  @!P2 IMAD.IADD R20, R20, 0x1, -R6.reuse ;  /* 0x000000011414a824 */ /* 0x100fe200078e0a06 */
[C---:B------:R-:W-:Y:S01]  /*9670*/  ISETP.GT.U32.AND P2, PT, R6.reuse, R15, PT ;  /* 0x0000000f0600720c */ /* 0x040fe20003f44070 */
[--C-:B------:R-:W-:Y:S02]  /*9680*/  @!P5 IMAD.IADD R19, R19, 0x1, -R6.reuse ;  /* 0x000000011313d824 */ /* 0x100fe400078e0a06 */
[----:B0-----:R-:W-:Y:S01]  /*9690*/  @!P0 IMAD.MOV.U32 R73, RZ, RZ, R77 ;  /* 0x000000ffff498224 */ /* 0x001fe200078e004d */
[----:B------:R-:W-:Y:S01]  /*96a0*/  ISETP.GT.U32.AND P5, PT, R6, R14, PT ;  /* 0x0000000e0600720c */ /* 0x000fe20003fa4070 */
[--C-:B------:R-:W-:Y:S01]  /*96b0*/  @!P4 IMAD.IADD R18, R18, 0x1, -R6.reuse ;  /* 0x000000011212c824 */ /* 0x100fe200078e0a06 */
[----:B------:R-:W-:Y:S01]  /*96c0*/  ISETP.GT.U32.AND P4, PT, R6, R13, PT ;  /* 0x0000000d0600720c */ /* 0x000fe20003f84070 */
[----:B------:R0:W-:Y:S01]  /*96d0*/  STL [R1+0x484], R77 ;  /* 0x0004844d01007387 */ /* 0x0001e20000100800 */
[----:B------:R-:W-:-:S03]  /*96e0*/  @!P1 IMAD.IADD R16, R16, 0x1, -R6 ;  /* 0x0000000110109824 */ /* 0x000fc600078e0a06 */
[----:B------:R1:W4:Y:S01]  /*96f0*/  @!P0 LDG.E.U8 R74, desc[UR18][R72.64] ;  /* 0x00000012484a8981 */ /* 0x000322000c1e1100 */
[C---:B------:R-:W-:Y:S01]  /*9700*/  ISETP.GT.U32.AND P1, PT, R6.reuse, R12, PT ;  /* 0x0000000c0600720c */ /* 0x040fe20003f24070 */
[--C-:B------:R-:W-:Y:S01]  /*9710*/  @!P2 IMAD.IADD R15, R15, 0x1, -R6.reuse ;  /* 0x000000010f0fa824 */ /* 0x100fe200078e0a06 */
[----:B------:R-:W-:Y:S01]  /*9720*/  ISETP.GT.U32.AND P6, PT, R6, R7, PT ;  /* 0x000000070600720c */ /* 0x000fe20003fc4070 */
[----:B------:R-:W4:Y:S02]  /*9730*/  LDL R78, [R1+0x760] ;  /* 0x00076000014e7983 */ /* 0x000f240000100800 */
[--C-:B------:R-:W-:Y:S02]  /*9740*/  @!P5 IMAD.IADD R14, R14, 0x1, -R6.reuse ;  /* 0x000000010e0ed824 */ /* 0x100fe400078e0a06 */
[----:B------:R-:W-:Y:S01]  /*9750*/  @!P4 IMAD.IADD R13, R13, 0x1, -R6 ;  /* 0x000000010d0dc824 */ /* 0x000fe200078e0a06 */
[----:B0-----:R-:W4:Y:S04]  /*9760*/  LDL R77, [R1+0x75c] ;  /* 0x00075c00014d7983 */ /* 0x001f280000100800 */
[----:B------:R-:W4:Y:S04]  /*9770*/  LDL R72, [R1+0x748] ;  /* 0x0007480001487983 */ /* 0x000f280000100800 */
[----:B------:R-:W4:Y:S01]  /*9780*/  LDL R73, [R1+0x74c] ;  /* 0x00074c0001497983 */ /* 0x000f220000100800 */
[----:B------:R-:W-:-:S02]  /*9790*/  ISETP.GT.U32.AND P2, PT, R6, R11, PT ;  /* 0x0000000b0600720c */ /* 0x000fc40003f44070 */
[C---:B------:R-:W-:Y:S01]  /*97a0*/  ISETP.GT.U32.AND P4, PT, R6.reuse, R10, PT ;  /* 0x0000000a0600720c */ /* 0x040fe20003f84070 */
[----:B------:R-:W4:Y:S01]  /*97b0*/  LDL R81, [R1+0x764] ;  /* 0x0007640001517983 */ /* 0x000f220000100800 */
[----:B------:R-:W-:Y:S01]  /*97c0*/  ISETP.GT.U32.AND P5, PT, R6, R9, PT ;  /* 0x000000090600720c */ /* 0x000fe20003fa4070 */
[--C-:B------:R-:W-:Y:S01]  /*97d0*/  @!P1 IMAD.IADD R12, R12, 0x1, -R6.reuse ;  /* 0x000000010c0c9824 */ /* 0x100fe200078e0a06 */
[----:B------:R-:W-:Y:S02]  /*97e0*/  ISETP.GE.AND P0, PT, R68, RZ, PT ;  /* 0x000000ff4400720c */ /* 0x000fe40003f06270 */
[----:B--2---:R-:W-:Y:S01]  /*97f0*/  ISETP.GE.AND P1, PT, R80, RZ, PT ;  /* 0x000000ff5000720c */ /* 0x004fe20003f26270 */
[----:B------:R-:W-:-:S04]  /*9800*/  @!P6 IMAD.IADD R7, R7, 0x1, -R6 ;  /* 0x000000010707e824 */ /* 0x000fc800078e0a06 */
[--C-:B------:R-:W-:Y:S02]  /*9810*/  @!P2 IMAD.IADD R11, R11, 0x1, -R6.reuse ;  /* 0x000000010b0ba824 */ /* 0x100fe400078e0a06 */
[--C-:B------:R-:W-:Y:S02]  /*9820*/  @!P4 IMAD.IADD R10, R10, 0x1, -R6.reuse ;  /* 0x000000010a0ac824 */ /* 0x100fe400078e0a06 */
[----:B------:R-:W-:Y:S02]  /*9830*/  @!P5 IMAD.IADD R9, R9, 0x1, -R6 ;  /* 0x000000010909d824 */ /* 0x000fe400078e0a06 */
[----:B------:R-:W2:Y:S01]  /*9840*/  LDL R6, [R1+0x744] ;  /* 0x0007440001067983 */ /* 0x000ea20000100800 */
[----:B---3--:R-:W-:Y:S01]  /*9850*/  ISETP.GE.AND P5, PT, R75, RZ, PT ;  /* 0x000000ff4b00720c */ /* 0x008fe20003fa6270 */
[----:B------:R-:W-:Y:S02]  /*9860*/  @!P0 IMAD.MOV R71, RZ, RZ, -R71 ;  /* 0x000000ffff478224 */ /* 0x000fe400078e0a47 */
[----:B------:R0:W-:Y:S01]  /*9870*/  STL [R1+0x804], R68 ;  /* 0x0008044401007387 */ /* 0x0001e20000100800 */
[----:B----4-:R-:W-:Y:S01]  /*9880*/  ISETP.GE.AND P0, PT, R76, RZ, PT ;  /* 0x000000ff4c00720c */ /* 0x010fe20003f06270 */
[----:B------:R-:W-:-:S02]  /*9890*/  @!P1 IMAD.MOV R69, RZ, RZ, -R69 ;  /* 0x000000ffff459224 */ /* 0x000fc400078e0a45 */
[----:B------:R-:W3:Y:S01]  /*98a0*/  LDL R80, [R1+0x76c] ;  /* 0x00076c0001507983 */ /* 0x000ee20000100800 */
[----:B------:R-:W-:-:S03]  /*98b0*/  ISETP.GE.AND P1, PT, R79, RZ, PT ;  /* 0x000000ff4f00720c */ /* 0x000fc60003f26270 */
[----:B------:R-:W4:Y:S04]  /*98c0*/  LDL R75, [R1+0x77c] ;  /* 0x00077c00014b7983 */ /* 0x000f280000100800 */
[----:B------:R-:W2:Y:S04]  /*98d0*/  LDL R76, [R1+0x774] ;  /* 0x00077400014c7983 */ /* 0x000ea80000100800 */
[----:B------:R-:W2:Y:S01]  /*98e0*/  LDL R79, [R1+0x770] ;  /* 0x00077000014f7983 */ /* 0x000ea20000100800 */
[----:B------:R-:W-:Y:S02]  /*98f0*/  @!P5 IMAD.MOV R66, RZ, RZ, -R66 ;  /* 0x000000ffff42d224 */ /* 0x000fe400078e0a42 */
[----:B------:R-:W-:Y:S01]  /*9900*/  @!P0 IMAD.MOV R64, RZ, RZ, -R64 ;  /* 0x000000ffff408224 */ /* 0x000fe200078e0a40 */
[----:B0-----:R-:W2:Y:S01]  /*9910*/  LDL R68, [R1+0x7a0] ;  /* 0x0007a00001447983 */ /* 0x001ea20000100800 */
[----:B------:R-:W-:Y:S01]  /*9920*/  @!P1 IMAD.MOV R63, RZ, RZ, -R63 ;  /* 0x000000ffff3f9224 */ /* 0x000fe200078e0a3f */
[----:B------:R-:W-:-:S02]  /*9930*/  ISETP.GE.AND P2, PT, R72, RZ, PT ;  /* 0x000000ff4800720c */ /* 0x000fc40003f46270 */
[----:B------:R-:W-:Y:S01]  /*9940*/  ISETP.GE.AND P4, PT, R73, RZ, PT ;  /* 0x000000ff4900720c */ /* 0x000fe20003f86270 */
[----:B------:R-:W2:Y:S04]  /*9950*/  LDL R72, [R1+0x798] ;  /* 0x0007980001487983 */ /* 0x000ea80000100800 */
[----:B------:R-:W2:Y:S01]  /*9960*/  LDL R73, [R1+0x778] ;  /* 0x0007780001497983 */ /* 0x000ea20000100800 */
[----:B------:R-:W-:-:S05]  /*9970*/  ISETP.GE.AND P5, PT, R78, RZ, PT ;  /* 0x000000ff4e00720c */ /* 0x000fca0003fa6270 */
[----:B------:R-:W-:Y:S01]  /*9980*/  @!P2 IMAD.MOV R67, RZ, RZ, -R67 ;  /* 0x000000ffff43a224 */ /* 0x000fe200078e0a43 */
[----:B------:R-:W-:Y:S01]  /*9990*/  ISETP.GE.AND P2, PT, R77, RZ, PT ;  /* 0x000000ff4d00720c */ /* 0x000fe20003f46270 */
[----:B------:R-:W2:Y:S01]  /*99a0*/  LDL R78, [R1+0x780] ;  /* 0x00078000014e7983 */ /* 0x000ea20000100800 */
[----:B------:R-:W-:-:S03]  /*99b0*/  @!P4 IMAD.MOV R65, RZ, RZ, -R65 ;  /* 0x000000ffff41c224 */ /* 0x000fc600078e0a41 */
[----:B------:R-:W2:Y:S01]  /*99c0*/  LDL R77, [R1+0x768] ;  /* 0x00076800014d7983 */ /* 0x000ea20000100800 */
[----:B------:R-:W-:-:S03]  /*99d0*/  ISETP.GE.AND P4, PT, R81, RZ, PT ;  /* 0x000000ff5100720c */ /* 0x000fc60003f86270 */
[----:B------:R-:W2:Y:S01]  /*99e0*/  LDL R81, [R1+0x790] ;  /* 0x0007900001517983 */ /* 0x000ea20000100800 */
[----:B------:R-:W-:Y:S01]  /*99f0*/  @!P5 IMAD.MOV R61, RZ, RZ, -R61 ;  /* 0x000000ffff3dd224 */ /* 0x000fe200078e0a3d */
[----:B---3--:R-:W-:-:S08]  /*9a00*/  ISETP.GE.AND P0, PT, R80, RZ, PT ;  /* 0x000000ff5000720c */ /* 0x008fd00003f06270 */
[----:B------:R-:W-:Y:S01]  /*9a10*/  @!P4 IMAD.MOV R60, RZ, RZ, -R60 ;  /* 0x000000ffff3cc224 */ /* 0x000fe200078e0a3c */
[----:B------:R-:W3:Y:S01]  /*9a20*/  LDL R80, [R1+0x78c] ;  /* 0x00078c0001507983 */ /* 0x000ee20000100800 */
[----:B----4-:R-:W-:-:S03]  /*9a30*/  ISETP.GE.AND P1, PT, R75, RZ, PT ;  /* 0x000000ff4b00720c */ /* 0x010fc60003f26270 */
[----:B------:R-:W4:Y:S01]  /*9a40*/  LDL R75, [R1+0x794] ;  /* 0x00079400014b7983 */ /* 0x000f220000100800 */
[----:B--2---:R-:W-:-:S03]  /*9a50*/  ISETP.GE.AND P5, PT, R76, RZ, PT ;  /* 0x000000ff4c00720c */ /* 0x004fc60003fa6270 */
[----:B------:R-:W2:Y:S01]  /*9a60*/  LDL R76, [R1+0x7a8] ;  /* 0x0007a800014c7983 */ /* 0x000ea20000100800 */
[----:B------:R-:W-:-:S03]  /*9a70*/  ISETP.GE.AND P4, PT, R79, RZ, PT ;  /* 0x000000ff4f00720c */ /* 0x000fc60003f86270 */
[----:B------:R-:W2:Y:S01]  /*9a80*/  LDL R79, [R1+0x7a4] ;  /* 0x0007a400014f7983 */ /* 0x000ea20000100800 */
[----:B------:R-:W-:Y:S02]  /*9a90*/  @!P2 IMAD.MOV R62, RZ, RZ, -R62 ;  /* 0x000000ffff3ea224 */ /* 0x000fe400078e0a3e */
[----:B------:R-:W-:Y:S02]  /*9aa0*/  @!P0 IMAD.MOV R59, RZ, RZ, -R59 ;  /* 0x000000ffff3b8224 */ /* 0x000fe400078e0a3b */
[----:B------:R-:W-:Y:S02]  /*9ab0*/  @!P1 IMAD.MOV R58, RZ, RZ, -R58 ;  /* 0x000000ffff3a9224 */ /* 0x000fe400078e0a3a */
[----:B------:R-:W-:-:S03]  /*9ac0*/  @!P5 IMAD.MOV R56, RZ, RZ, -R56 ;  /* 0x000000ffff38d224 */ /* 0x000fc600078e0a38 */
[----:B------:R-:W-:Y:S01]  /*9ad0*/  @!P4 IMAD.MOV R55, RZ, RZ, -R55 ;  /* 0x000000ffff37c224 */ /* 0x000fe200078e0a37 */
[----:B------:R-:W-:Y:S02]  /*9ae0*/  ISETP.GE.AND P2, PT, R73, RZ, PT ;  /* 0x000000ff4900720c */ /* 0x000fe40003f46270 */
[----:B------:R-:W2:Y:S01]  /*9af0*/  LDL R73, [R1+0x7c0] ;  /* 0x0007c00001497983 */ /* 0x000ea20000100800 */
[----:B------:R-:W-:-:S03]  /*9b00*/  ISETP.GE.AND P1, PT, R78, RZ, PT ;  /* 0x000000ff4e00720c */ /* 0x000fc60003f26270 */
[----:B------:R-:W2:Y:S01]  /*9b10*/  LDL R78, [R1+0x7b0] ;  /* 0x0007b000014e7983 */ /* 0x000ea20000100800 */
[----:B------:R-:W-:-:S03]  /*9b20*/  ISETP.GE.AND P0, PT, R77, RZ, PT ;  /* 0x000000ff4d00720c */ /* 0x000fc60003f06270 */
[----:B------:R-:W2:Y:S03]  /*9b30*/  LDL R77, [R1+0x7ac] ;  /* 0x0007ac00014d7983 */ /* 0x000ea60000100800 */
[----:B------:R-:W-:Y:S01]  /*9b40*/  @!P2 IMAD.MOV R57, RZ, RZ, -R57 ;  /* 0x000000ffff39a224 */ /* 0x000fe200078e0a39 */
[----:B------:R-:W-:Y:S02]  /*9b50*/  ISETP.GE.AND P2, PT, R81, RZ, PT ;  /* 0x000000ff5100720c */ /* 0x000fe40003f46270 */
[----:B------:R-:W2:Y:S01]  /*9b60*/  LDL R81, [R1+0x7bc] ;  /* 0x0007bc0001517983 */ /* 0x000ea20000100800 */
[----:B------:R-:W-:Y:S01]  /*9b70*/  @!P1 IMAD.MOV R53, RZ, RZ, -R53 ;  /* 0x000000ffff359224 */ /* 0x000fe200078e0a35 */
[----:B---3--:R-:W-:Y:S02]  /*9b80*/  ISETP.GE.AND P5, PT, R80, RZ, PT ;  /* 0x000000ff5000720c */ /* 0x008fe40003fa6270 */
[----:B------:R-:W3:Y:S07]  /*9b90*/  LDL R80, [R1+0x7c4] ;  /* 0x0007c40001507983 */ /* 0x000eee0000100800 */
[----:B------:R-:W-:Y:S01]  /*9ba0*/  @!P2 IMAD.MOV R52, RZ, RZ, -R52 ;  /* 0x000000ffff34a224 */ /* 0x000fe200078e0a34 */
[----:B----4-:R-:W-:-:S02]  /*9bb0*/  ISETP.GE.AND P4, PT, R75, RZ, PT ;  /* 0x000000ff4b00720c */ /* 0x010fc40003f86270 */
[----:B------:R-:W4:Y:S01]  /*9bc0*/  LDL R75, [R1+0x7c8] ;  /* 0x0007c800014b7983 */ /* 0x000f220000100800 */
[----:B--2---:R-:W-:-:S03]  /*9bd0*/  ISETP.GE.AND P1, PT, R76, RZ, PT ;  /* 0x000000ff4c00720c */ /* 0x004fc60003f26270 */
[----:B------:R-:W2:Y:S01]  /*9be0*/  LDL R76, [R1+0x7d8] ;  /* 0x0007d800014c7983 */ /* 0x000ea20000100800 */
[----:B------:R-:W-:-:S03]  /*9bf0*/  ISETP.GE.AND P2, PT, R79, RZ, PT ;  /* 0x000000ff4f00720c */ /* 0x000fc60003f46270 */
[----:B------:R-:W2:Y:S01]  /*9c00*/  LDL R79, [R1+0x7d4] ;  /* 0x0007d400014f7983 */ /* 0x000ea20000100800 */
[----:B------:R-:W-:Y:S01]  /*9c10*/  @!P0 IMAD.MOV R54, RZ, RZ, -R54 ;  /* 0x000000ffff368224 */ /* 0x000fe200078e0a36 */
[----:B------:R-:W-:Y:S01]  /*9c20*/  ISETP.GE.AND P0, PT, R72, RZ, PT ;  /* 0x000000ff4800720c */ /* 0x000fe20003f06270 */
[----:B------:R-:W-:Y:S01]  /*9c30*/  @!P5 IMAD.MOV R51, RZ, RZ, -R51 ;  /* 0x000000ffff33d224 */ /* 0x000fe200078e0a33 */
[----:B------:R-:W2:Y:S01]  /*9c40*/  LDL R72, [R1+0x7f0] ;  /* 0x0007f00001487983 */ /* 0x000ea20000100800 */
[----:B------:R-:W-:-:S10]  /*9c50*/  @!P4 IMAD.MOV R50, RZ, RZ, -R50 ;  /* 0x000000ffff32c224 */ /* 0x000fd400078e0a32 */
[----:B------:R-:W-:Y:S02]  /*9c60*/  @!P0 IMAD.MOV R49, RZ, RZ, -R49 ;  /* 0x000000ffff318224 */ /* 0x000fe400078e0a31 */
[----:B------:R-:W-:Y:S02]  /*9c70*/  @!P1 IMAD.MOV R48, RZ, RZ, -R48 ;  /* 0x000000ffff309224 */ /* 0x000fe400078e0a30 */
[----:B------:R-:W-:Y:S01]  /*9c80*/  @!P2 IMAD.MOV R47, RZ, RZ, -R47 ;  /* 0x000000ffff2fa224 */ /* 0x000fe200078e0a2f */
[----:B------:R-:W-:Y:S02]  /*9c90*/  ISETP.GE.AND P0, PT, R73, RZ, PT ;  /* 0x000000ff4900720c */ /* 0x000fe40003f06270 */
[----:B------:R-:W2:Y:S01]  /*9ca0*/  LDL R73, [R1+0x7ec] ;  /* 0x0007ec0001497983 */ /* 0x000ea20000100800 */
[----:B------:R-:W-:-:S03]  /*9cb0*/  ISETP.GE.AND P4, PT, R78, RZ, PT ;  /* 0x000000ff4e00720c */ /* 0x000fc60003f86270 */
[----:B------:R-:W2:Y:S01]  /*9cc0*/  LDL R78, [R1+0x7e0] ;  /* 0x0007e000014e7983 */ /* 0x000ea20000100800 */
[----:B------:R-:W-:-:S03]  /*9cd0*/  ISETP.GE.AND P5, PT, R77, RZ, PT ;  /* 0x000000ff4d00720c */ /* 0x000fc60003fa6270 */
[----:B------:R-:W2:Y:S01]  /*9ce0*/  LDL R77, [R1+0x7dc] ;  /* 0x0007dc00014d7983 */ /* 0x000ea20000100800 */
[----:B------:R-:W-:-:S03]  /*9cf0*/  ISETP.GE.AND P1, PT, R81, RZ, PT ;  /* 0x000000ff5100720c */ /* 0x000fc60003f26270 */
[----:B------:R-:W2:Y:S01]  /*9d00*/  LDL R81, [R1+0x7f4] ;  /* 0x0007f40001517983 */ /* 0x000ea20000100800 */
[----:B------:R-:W-:Y:S02]  /*9d10*/  @!P0 IMAD.MOV R44, RZ, RZ, -R44 ;  /* 0x000000ffff2c8224 */ /* 0x000fe400078e0a2c */
[----:B------:R-:W-:-:S03]  /*9d20*/  @!P4 IMAD.MOV R45, RZ, RZ, -R45 ;  /* 0x000000ffff2dc224 */ /* 0x000fc600078e0a2d */
[----:B------:R-:W-:Y:S01]  /*9d30*/  @!P5 IMAD.MOV R46, RZ, RZ, -R46 ;  /* 0x000000ffff2ed224 */ /* 0x000fe200078e0a2e */
[----:B---3--:R-:W-:Y:S02]  /*9d40*/  ISETP.GE.AND P2, PT, R80, RZ, PT ;  /* 0x000000ff5000720c */ /* 0x008fe40003f46270 */
        /* <DEDUP_REMOVED lines=9> */
[----:B------:R-:W-:Y:S01]  /*9de0*/  @!P5 IMAD.MOV R41, RZ, RZ, -R41 ;  /* 0x000000ffff29d224 */ /* 0x000fe200078e0a29 */
[----:B------:R-:W-:Y:S01]  /*9df0*/  ISETP.GE.AND P5, PT, R72, RZ, PT ;  /* 0x000000ff4800720c */ /* 0x000fe20003fa6270 */
[----:B------:R-:W-:Y:S01]  /*9e00*/  @!P4 IMAD.MOV R40, RZ, RZ, -R40 ;  /* 0x000000ffff28c224 */ /* 0x000fe200078e0a28 */
[----:B------:R-:W-:Y:S01]  /*9e10*/  ISETP.GE.AND P6, PT, R6, RZ, PT ;  /* 0x000000ff0600720c */ /* 0x000fe20003fc6270 */
[----:B------:R-:W2:Y:S04]  /*9e20*/  LDL R72, [R1+0x788] ;  /* 0x0007880001487983 */ /* 0x000ea80000100800 */
[----:B------:R-:W2:Y:S01]  /*9e30*/  LDL R6, [R1+0x79c] ;  /* 0x00079c0001067983 */ /* 0x000ea20000100800 */
[----:B------:R-:W-:-:S05]  /*9e40*/  @!P0 IMAD.MOV R39, RZ, RZ, -R39 ;  /* 0x000000ffff278224 */ /* 0x000fca00078e0a27 */
        /* <DEDUP_REMOVED lines=8> */
[----:B------:R-:W2:Y:S01]  /*9ed0*/  LDL.LU R81, [R1+0x8d8] ;  /* 0x0008d80001517983 */ /* 0x000ea20000300800 */
[----:B------:R-:W-:Y:S02]  /*9ee0*/  @!P4 IMAD.MOV R35, RZ, RZ, -R35 ;  /* 0x000000ffff23c224 */ /* 0x000fe400078e0a23 */
[----:B------:R-:W-:-:S03]  /*9ef0*/  @!P2 IMAD.MOV R37, RZ, RZ, -R37 ;  /* 0x000000ffff25a224 */ /* 0x000fc600078e0a25 */
[----:B------:R-:W-:Y:S01]  /*9f00*/  @!P1 IMAD.MOV R38, RZ, RZ, -R38 ;  /* 0x000000ffff269224 */ /* 0x000fe200078e0a26 */
[----:B---3--:R-:W-:Y:S02]  /*9f10*/  ISETP.GE.AND P1, PT, R80, RZ, PT ;  /* 0x000000ff5000720c */ /* 0x008fe40003f26270 */
[----:B------:R-:W3:Y:S01]  /*9f20*/  LDL.LU R80, [R1+0x8d4] ;  /* 0x0008d40001507983 */ /* 0x000ee20000300800 */
[----:B----4-:R-:W-:-:S03]  /*9f30*/  ISETP.GE.AND P2, PT, R75, RZ, PT ;  /* 0x000000ff4b00720c */ /* 0x010fc60003f46270 */
[----:B------:R-:W4:Y:S01]  /*9f40*/  LDL.LU R75, [R1+0x8d0] ;  /* 0x0008d000014b7983 */ /* 0x000f220000300800 */
[----:B--2---:R-:W-:-:S03]  /*9f50*/  ISETP.GE.AND P5, PT, R76, RZ, PT ;  /* 0x000000ff4c00720c */ /* 0x004fc60003fa6270 */
[----:B------:R-:W2:Y:S01]  /*9f60*/  LDL.LU R76, [R1+0x8cc] ;  /* 0x0008cc00014c7983 */ /* 0x000ea20000300800 */
[----:B------:R-:W-:-:S03]  /*9f70*/  ISETP.GE.AND P4, PT, R79, RZ, PT ;  /* 0x000000ff4f00720c */ /* 0x000fc60003f86270 */
[----:B------:R-:W2:Y:S01]  /*9f80*/  LDL.LU R79, [R1+0x8c8] ;  /* 0x0008c800014f7983 */ /* 0x000ea20000300800 */
[----:B------:R-:W-:Y:S02]  /*9f90*/  @!P0 IMAD.MOV R34, RZ, RZ, -R34 ;  /* 0x000000ffff228224 */ /* 0x000fe400078e0a22 */
[----:B------:R-:W-:Y:S02]  /*9fa0*/  @!P1 IMAD.MOV R33, RZ, RZ, -R33 ;  /* 0x000000ffff219224 */ /* 0x000fe400078e0a21 */
[----:B------:R-:W-:Y:S01]  /*9fb0*/  @!P2 IMAD.MOV R32, RZ, RZ, -R32 ;  /* 0x000000ffff20a224 */ /* 0x000fe200078e0a20 */
[----:B------:R-:W-:Y:S01]  /*9fc0*/  ISETP.GE.AND P2, PT, R68, RZ, PT ;  /* 0x000000ff4400720c */ /* 0x000fe20003f46270 */
[----:B------:R-:W-:Y:S01]  /*9fd0*/  @!P5 IMAD.MOV R31, RZ, RZ, -R31 ;  /* 0x000000ffff1fd224 */ /* 0x000fe200078e0a1f */
[----:B------:R-:W-:Y:S02]  /*9fe0*/  ISETP.GE.AND P5, PT, R6, RZ, PT ;  /* 0x000000ff0600720c */ /* 0x000fe40003fa6270 */
[----:B------:R-:W-:Y:S01]  /*9ff0*/  @!P4 IMAD.MOV R30, RZ, RZ, -R30 ;  /* 0x000000ffff1ec224 */ /* 0x000fe200078e0a1e */
[----:B------:R-:W-:-:S08]  /*a000*/  ISETP.GE.AND P4, PT, R72, RZ, PT ;  /* 0x000000ff4800720c */ /* 0x000fd00003f86270 */
[----:B------:R-:W-:Y:S02]  /*a010*/  @!P2 IMAD.MOV R27, RZ, RZ, -R27 ;  /* 0x000000ffff1ba224 */ /* 0x000fe400078e0a1b */
[----:B------:R-:W-:-:S03]  /*a020*/  @!P5 IMAD.MOV R26, RZ, RZ, -R26 ;  /* 0x000000ffff1ad224 */ /* 0x000fc600078e0a1a */
[----:B------:R-:W-:Y:S01]  /*a030*/  @!P4 IMAD.MOV R25, RZ, RZ, -R25 ;  /* 0x000000ffff19c224 */ /* 0x000fe200078e0a19 */
[----:B------:R-:W-:-:S13]  /*a040*/  ISETP.GE.AND P4, PT, R83, RZ, PT ;  /* 0x000000ff5300720c */ /* 0x000fda0003f86270 */
[----:B------:R-:W-:Y:S01]  /*a050*/  @!P4 IMAD.MOV R20, RZ, RZ, -R20 ;  /* 0x000000ffff14c224 */ /* 0x000fe200078e0a14 */
[----:B------:R-:W-:-:S13]  /*a060*/  ISETP.GE.AND P4, PT, R89, RZ, PT ;  /* 0x000000ff5900720c */ /* 0x000fda0003f86270 */
[----:B------:R-:W-:Y:S01]  /*a070*/  @!P4 IMAD.MOV R15, RZ, RZ, -R15 ;  /* 0x000000ffff0fc224 */ /* 0x000fe200078e0a0f */
[----:B------:R-:W-:Y:S02]  /*a080*/  ISETP.GE.AND P4, PT, R3, RZ, PT ;  /* 0x000000ff0300720c */ /* 0x000fe40003f86270 */
[----:B------:R-:W-:Y:S02]  /*a090*/  ISETP.GE.AND P1, PT, R78, RZ, PT ;  /* 0x000000ff4e00720c */ /* 0x000fe40003f26270 */
[----:B------:R-:W-:Y:S02]  /*a0a0*/  ISETP.GE.AND P0, PT, R77, RZ, PT ;  /* 0x000000ff4d00720c */ /* 0x000fe40003f06270 */
[----:B------:R-:W4:Y:S01]  /*a0b0*/  LDL.LU R77, [R1+0x8c4] ;  /* 0x0008c400014d7983 */ /* 0x000f220000300800 */
[----:B------:R-:W-:-:S03]  /*a0c0*/  ISETP.GE.AND P5, PT, R81, RZ, PT ;  /* 0x000000ff5100720c */ /* 0x000fc60003fa6270 */
[----:B------:R-:W4:Y:S05]  /*a0d0*/  LDL.LU R78, [R1+0x8c0] ;  /* 0x0008c000014e7983 */ /* 0x000f2a0000300800 */
[----:B------:R-:W-:Y:S02]  /*a0e0*/  @!P1 IMAD.MOV R28, RZ, RZ, -R28 ;  /* 0x000000ffff1c9224 */ /* 0x000fe400078e0a1c */
[----:B------:R-:W-:Y:S01]  /*a0f0*/  @!P0 IMAD.MOV R29, RZ, RZ, -R29 ;  /* 0x000000ffff1d8224 */ /* 0x000fe200078e0a1d */
[----:B------:R-:W-:Y:S02]  /*a100*/  ISETP.GE.AND P0, PT, R73, RZ, PT ;  /* 0x000000ff4900720c */ /* 0x000fe40003f06270 */
[----:B---3--:R-:W-:-:S02]  /*a110*/  ISETP.GE.AND P2, PT, R80, RZ, PT ;  /* 0x000000ff5000720c */ /* 0x008fc40003f46270 */
[----:B--2---:R-:W-:-:S09]  /*a120*/  ISETP.GE.AND P1, PT, R79, RZ, PT ;  /* 0x000000ff4f00720c */ /* 0x004fd20003f26270 */
[----:B------:R-:W-:Y:S01]  /*a130*/  @!P0 IMAD.MOV R24, RZ, RZ, -R24 ;  /* 0x000000ffff188224 */ /* 0x000fe200078e0a18 */
[----:B------:R-:W-:Y:S01]  /*a140*/  ISETP.GE.AND P0, PT, R85, RZ, PT ;  /* 0x000000ff5500720c */ /* 0x000fe20003f06270 */
[----:B------:R-:W-:Y:S01]  /*a150*/  @!P2 IMAD.MOV R22, RZ, RZ, -R22 ;  /* 0x000000ffff16a224 */ /* 0x000fe200078e0a16 */
[----:B------:R-:W-:Y:S01]  /*a160*/  ISETP.GE.AND P2, PT, R88, RZ, PT ;  /* 0x000000ff5800720c */ /* 0x000fe20003f46270 */
[----:B------:R-:W-:Y:S01]  /*a170*/  @!P5 IMAD.MOV R21, RZ, RZ, -R21 ;  /* 0x000000ffff15d224 */ /* 0x000fe200078e0a15 */
[----:B------:R-:W-:Y:S01]  /*a180*/  ISETP.GE.AND P5, PT, R90, RZ, PT ;  /* 0x000000ff5a00720c */ /* 0x000fe20003fa6270 */
[----:B------:R-:W2:Y:S04]  /*a190*/  LDL.LU R79, [R1+0x8bc] ;  /* 0x0008bc00014f7983 */ /* 0x000ea80000300800 */
[----:B------:R-:W3:Y:S01]  /*a1a0*/  LDL.LU R80, [R1+0x8b8] ;  /* 0x0008b80001507983 */ /* 0x000ee20000300800 */
[----:B------:R-:W-:Y:S01]  /*a1b0*/  @!P1 IMAD.MOV R23, RZ, RZ, -R23 ;  /* 0x000000ffff179224 */ /* 0x000fe200078e0a17 */
[----:B------:R-:W-:-:S02]  /*a1c0*/  ISETP.GE.AND P1, PT, R87, RZ, PT ;  /* 0x000000ff5700720c */ /* 0x000fc40003f26270 */
[----:B------:R-:W2:Y:S04]  /*a1d0*/  LDL.LU R81, [R1+0x8b4] ;  /* 0x0008b40001517983 */ /* 0x000ea80000300800 */
[----:B------:R-:W2:Y:S01]  /*a1e0*/  LDL.LU R83, [R1+0x8b0] ;  /* 0x0008b00001537983 */ /* 0x000ea20000300800 */
[----:B------:R-:W-:-:S03]  /*a1f0*/  @!P0 IMAD.MOV R19, RZ, RZ, -R19 ;  /* 0x000000ffff138224 */ /* 0x000fc600078e0a13 */
[----:B------:R-:W2:Y:S01]  /*a200*/  LDL.LU R85, [R1+0x8ac] ;  /* 0x0008ac0001557983 */ /* 0x000ea20000300800 */
[----:B------:R-:W-:-:S03]  /*a210*/  ISETP.GE.AND P0, PT, R91, RZ, PT ;  /* 0x000000ff5b00720c */ /* 0x000fc60003f06270 */
[----:B------:R-:W2:Y:S01]  /*a220*/  LDL.LU R87, [R1+0x8a8] ;  /* 0x0008a80001577983 */ /* 0x000ea20000300800 */
[----:B------:R-:W-:-:S03]  /*a230*/  @!P1 IMAD.MOV R18, RZ, RZ, -R18 ;  /* 0x000000ffff129224 */ /* 0x000fc600078e0a12 */
[----:B------:R-:W2:Y:S01]  /*a240*/  LDL.LU R88, [R1+0x8a4] ;  /* 0x0008a40001587983 */ /* 0x000ea20000300800 */
[----:B------:R-:W-:Y:S01]  /*a250*/  ISETP.GE.AND P1, PT, R92, RZ, PT ;  /* 0x000000ff5c00720c */ /* 0x000fe20003f26270 */
[----:B------:R-:W-:Y:S02]  /*a260*/  @!P2 IMAD.MOV R17, RZ, RZ, -R17 ;  /* 0x000000ffff11a224 */ /* 0x000fe400078e0a11 */
[----:B------:R-:W2:Y:S01]  /*a270*/  LDL.LU R90, [R1+0x8a0] ;  /* 0x0008a000015a7983 */ /* 0x000ea20000300800 */
[----:B------:R-:W-:Y:S01]  /*a280*/  ISETP.GE.AND P2, PT, R93, RZ, PT ;  /* 0x000000ff5d00720c */ /* 0x000fe20003f46270 */
[----:B------:R-:W-:Y:S02]  /*a290*/  @!P5 IMAD.MOV R16, RZ, RZ, -R16 ;  /* 0x000000ffff10d224 */ /* 0x000fe400078e0a10 */
[----:B------:R-:W2:Y:S01]  /*a2a0*/  LDL.LU R89, [R1+0x89c] ;  /* 0x00089c0001597983 */ /* 0x000ea20000300800 */
[----:B------:R-:W-:-:S03]  /*a2b0*/  ISETP.GE.AND P5, PT, R5, RZ, PT ;  /* 0x000000ff0500720c */ /* 0x000fc60003fa6270 */
[----:B------:R-:W2:Y:S04]  /*a2c0*/  LDL.LU R91, [R1+0x898] ;  /* 0x00089800015b7983 */ /* 0x000ea80000300800 */
[----:B------:R-:W2:Y:S04]  /*a2d0*/  LDL.LU R92, [R1+0x894] ;  /* 0x00089400015c7983 */ /* 0x000ea80000300800 */
[----:B------:R-:W2:Y:S04]  /*a2e0*/  LDL.LU R93, [R1+0x890] ;  /* 0x00089000015d7983 */ /* 0x000ea80000300800 */
[----:B------:R-:W2:Y:S04]  /*a2f0*/  LDL.LU R5, [R1+0x88c] ;  /* 0x00088c0001057983 */ /* 0x000ea80000300800 */
[----:B------:R-:W2:Y:S01]  /*a300*/  LDL.LU R3, [R1+0x888] ;  /* 0x0008880001037983 */ /* 0x000ea20000300800 */
[----:B------:R-:W-:-:S02]  /*a310*/  @!P2 IMAD.MOV R12, RZ, RZ, -R12 ;  /* 0x000000ffff0ca224 */ /* 0x000fc400078e0a0c */
[----:B------:R-:W-:Y:S01]  /*a320*/  @!P6 IMAD.MOV R70, RZ, RZ, -R70 ;  /* 0x000000ffff46e224 */ /* 0x000fe200078e0a46 */
[----:B--2---:R-:W-:Y:S02]  /*a330*/  ISETP.NE.AND P2, PT, R3, RZ, PT ;  /* 0x000000ff0300720c */ /* 0x004fe40003f45270 */
[----:B------:R-:W-:-:S04]  /*a340*/  LOP3.LUT R3, RZ, R3, RZ, 0x33, !PT ;  /* 0x00000003ff037212 */ /* 0x000fc800078e33ff */
[C---:B------:R-:W-:Y:S02]  /*a350*/  SEL R6, R3.reuse, R71, !P2 ;  /* 0x0000004703067207 */ /* 0x040fe40005000000 */
[----:B------:R-:W-:-:S03]  /*a360*/  SEL R68, R3, R70, !P2 ;  /* 0x0000004603447207 */ /* 0x000fc60005000000 */
[----:B------:R0:W-:Y:S01]  /*a370*/  STL [R1+0x210], R6 ;  /* 0x0002100601007387 */ /* 0x0001e20000100800 */
[C---:B------:R-:W-:Y:S02]  /*a380*/  SEL R67, R3.reuse, R67, !P2 ;  /* 0x0000004303437207 */ /* 0x040fe40005000000 */
[C---:B------:R-:W-:Y:S01]  /*a390*/  SEL R66, R3.reuse, R66, !P2 ;  /* 0x0000004203427207 */ /* 0x040fe20005000000 */
[----:B------:R-:W-:Y:S01]  /*a3a0*/  STL [R1+0x20c], R68 ;  /* 0x00020c4401007387 */ /* 0x000fe20000100800 */
[----:B0-----:R-:W-:-:S05]  /*a3b0*/  SEL R6, R3, R69, !P2 ;  /* 0x0000004503067207 */ /* 0x001fca0005000000 */
[----:B------:R0:W-:Y:S01]  /*a3c0*/  STL [R1+0x208], R6 ;  /* 0x0002080601007387 */ /* 0x0001e20000100800 */
[----:B------:R-:W-:-:S03]  /*a3d0*/  SEL R64, R3, R64, !P2 ;  /* 0x0000004003407207 */ /* 0x000fc60005000000 */
[----:B------:R-:W-:Y:S01]  /*a3e0*/  STL [R1+0x204], R67 ;  /* 0x0002044301007387 */ /* 0x000fe20000100800 */
[C---:B------:R-:W-:Y:S02]  /*a3f0*/  SEL R63, R3.reuse, R63, !P2 ;  /* 0x0000003f033f7207 */ /* 0x040fe40005000000 */
[C---:B0-----:R-:W-:Y:S01]  /*a400*/  SEL R6, R3.reuse, R65, !P2 ;  /* 0x0000004103067207 */ /* 0x041fe20005000000 */
[----:B------:R-:W-:Y:S04]  /*a410*/  STL [R1+0x200], R66 ;  /* 0x0002004201007387 */ /* 0x000fe80000100800 */
        /* <DEDUP_REMOVED lines=30> */
[----:B------:R0:W-:Y:S04]  /*a600*/  STL [R1+0xe0], R6 ;  /* 0x0000e00601007387 */ /* 0x0001e80000100800 */
[----:B------:R-:W-:Y:S01]  /*a610*/  STL [R1+0xdc], R49 ;  /* 0x0000dc3101007387 */ /* 0x000fe20000100800 */
[----:B0-----:R-:W-:-:S03]  /*a620*/  SEL R6, R3, R47, !P2 ;  /* 0x0000002f03067207 */ /* 0x001fc60005000000 */
[----:B------:R-:W-:Y:S04]  /*a630*/  STL [R1+0xd8], R48 ;  /* 0x0000d83001007387 */ /* 0x000fe80000100800 */
[----:B------:R0:W-:Y:S04]  /*a640*/  STL [R1+0xc8], R6 ;  /* 0x0000c80601007387 */ /* 0x0001e80000100800 */
[----:B0-----:R-:W2:Y:S01]  /*a650*/  LDL.LU R6, [R1+0x1a8] ;  /* 0x0001a80001067983 */ /* 0x001ea20000300800 */
[C---:B-1----:R-:W-:Y:S02]  /*a660*/  SEL R72, R3.reuse, R42, !P2 ;  /* 0x0000002a03487207 */ /* 0x042fe40005000000 */
[----:B------:R-:W-:-:S02]  /*a670*/  SEL R42, R3, R41, !P2 ;  /* 0x00000029032a7207 */ /* 0x000fc40005000000 */
[----:B------:R-:W0:Y:S01]  /*a680*/  S2R R41, SR_TID.X ;  /* 0x0000000000297919 */ /* 0x000e220000002100 */
[C---:B------:R-:W-:Y:S02]  /*a690*/  SEL R73, R3.reuse, R43, !P2 ;  /* 0x0000002b03497207 */ /* 0x040fe40005000000 */
[----:B------:R-:W-:Y:S02]  /*a6a0*/  SEL R43, R3, R40, !P2 ;  /* 0x00000028032b7207 */ /* 0x000fe40005000000 */
[----:B------:R-:W1:Y:S01]  /*a6b0*/  LDC R40, c[0x0][0x3a0] ;  /* 0x0000e800ff287b82 */ /* 0x000e620000000800 */
[----:B------:R-:W-:Y:S01]  /*a6c0*/  @!P0 IMAD.MOV R14, RZ, RZ, -R14 ;  /* 0x000000ffff0e8224 */ /* 0x000fe200078e0a0e */
[----:B------:R-:W-:Y:S01]  /*a6d0*/  ISETP.GE.AND P0, PT, R86, RZ, PT ;  /* 0x000000ff5600720c */ /* 0x000fe20003f06270 */
[----:B------:R-:W-:Y:S01]  /*a6e0*/  @!P1 IMAD.MOV R13, RZ, RZ, -R13 ;  /* 0x000000ffff0d9224 */ /* 0x000fe200078e0a0d */
[----:B------:R-:W-:Y:S02]  /*a6f0*/  ISETP.GE.AND P1, PT, R84, RZ, PT ;  /* 0x000000ff5400720c */ /* 0x000fe40003f26270 */
[----:B------:R-:W-:-:S02]  /*a700*/  ISETP.GE.AND P6, PT, R82, RZ, PT ;  /* 0x000000ff5200720c */ /* 0x000fc40003fc6270 */
[C---:B------:R-:W-:Y:S02]  /*a710*/  SEL R46, R3.reuse, R46, !P2 ;  /* 0x0000002e032e7207 */ /* 0x040fe40005000000 */
[C---:B------:R-:W-:Y:S02]  /*a720*/  SEL R45, R3.reuse, R45, !P2 ;  /* 0x0000002d032d7207 */ /* 0x040fe40005000000 */
[C---:B------:R-:W-:Y:S01]  /*a730*/  SEL R48, R3.reuse, R36, !P2 ;  /* 0x0000002403307207 */ /* 0x040fe20005000000 */
[----:B------:R0:W-:Y:S01]  /*a740*/  STL [R1+0xc4], R46 ;  /* 0x0000c42e01007387 */ /* 0x0001e20000100800 */
[----:B------:R-:W-:-:S03]  /*a750*/  SEL R49, R3, R35, !P2 ;  /* 0x0000002303317207 */ /* 0x000fc60005000000 */
[----:B------:R0:W-:Y:S01]  /*a760*/  STL [R1+0xc0], R45 ;  /* 0x0000c02d01007387 */ /* 0x0001e20000100800 */
[----:B------:R-:W-:-:S03]  /*a770*/  SEL R54, R3, R32, !P2 ;  /* 0x0000002003367207 */ /* 0x000fc60005000000 */
[----:B------:R-:W3:Y:S01]  /*a780*/  LDL.LU R36, [R1+0x1c8] ;  /* 0x0001c80001247983 */ /* 0x000ee20000300800 */
[----:B------:R-:W-:-:S03]  /*a790*/  SEL R55, R3, R31, !P2 ;  /* 0x0000001f03377207 */ /* 0x000fc60005000000 */
[----:B------:R-:W3:Y:S01]  /*a7a0*/  LDL.LU R35, [R1+0x1cc] ;  /* 0x0001cc0001237983 */ /* 0x000ee20000300800 */
[----:B------:R-:W-:-:S03]  /*a7b0*/  SEL R57, R3, R30, !P2 ;  /* 0x0000001e03397207 */ /* 0x000fc60005000000 */
[----:B------:R-:W3:Y:S01]  /*a7c0*/  LDL.LU R32, [R1+0x27c] ;  /* 0x00027c0001207983 */ /* 0x000ee20000300800 */
[----:B------:R-:W-:Y:S01]  /*a7d0*/  SEL R64, R3, R27, !P2 ;  /* 0x0000001b03407207 */ /* 0x000fe20005000000 */
[----:B------:R-:W-:Y:S02]  /*a7e0*/  @!P5 IMAD.MOV R11, RZ, RZ, -R11 ;  /* 0x000000ffff0bd224 */ /* 0x000fe400078e0a0b */
[----:B------:R-:W3:Y:S01]  /*a7f0*/  LDL.LU R31, [R1+0x1b8] ;  /* 0x0001b800011f7983 */ /* 0x000ee20000300800 */
[----:B------:R-:W-:Y:S02]  /*a800*/  @!P4 IMAD.MOV R10, RZ, RZ, -R10 ;  /* 0x000000ffff0ac224 */ /* 0x000fe400078e0a0a */
[----:B------:R-:W-:Y:S01]  /*a810*/  @!P0 IMAD.MOV R9, RZ, RZ, -R9 ;  /* 0x000000ffff098224 */ /* 0x000fe200078e0a09 */
[----:B------:R-:W3:Y:S01]  /*a820*/  LDL.LU R30, [R1+0x1bc] ;  /* 0x0001bc00011e7983 */ /* 0x000ee20000300800 */
[----:B------:R-:W-:Y:S02]  /*a830*/  @!P1 IMAD.MOV R7, RZ, RZ, -R7 ;  /* 0x000000ffff079224 */ /* 0x000fe400078e0a07 */
[----:B------:R-:W-:Y:S01]  /*a840*/  @!P6 IMAD.MOV R8, RZ, RZ, -R8 ;  /* 0x000000ffff08e224 */ /* 0x000fe200078e0a08 */
[----:B------:R-:W3:Y:S01]  /*a850*/  LDL.LU R27, [R1+0x280] ;  /* 0x00028000011b7983 */ /* 0x000ee20000300800 */
[----:B------:R-:W-:-:S04]  /*a860*/  @!UP1 UIADD3 UR4, UPT, UPT, -UR7, 0x100000, URZ ;  /* 0x0010000007049890 */ /* 0x000fc8000fffe1ff */
[----:B------:R-:W-:Y:S02]  /*a870*/  @!UP1 USHF.L.U32 UR5, UR4, 0xb, URZ ;  /* 0x0000000b04059899 */ /* 0x000fe400080006ff */
[----:B------:R-:W-:Y:S01]  /*a880*/  @!UP1 USHF.L.U32 UR4, UR4, 0x1, URZ ;  /* 0x0000000104049899 */ /* 0x000fe200080006ff */
[----:B------:R-:W-:Y:S01]  /*a890*/  VOTEU.ALL UP2, P3 ;  /* 0x0000000000ff7886 */ /* 0x000fe20001840000 */
[C---:B------:R-:W-:Y:S01]  /*a8a0*/  SEL R86, R3.reuse, R44, !P2 ;  /* 0x0000002c03567207 */ /* 0x040fe20005000000 */
[----:B------:R-:W1:Y:S01]  /*a8b0*/  LDCU UR7, c[0x0][0x3b0] ;  /* 0x00007600ff0777ac */ /* 0x000e620008000800 */
[C---:B0-----:R-:W-:Y:S02]  /*a8c0*/  SEL R46, R3.reuse, R37, !P2 ;  /* 0x00000025032e7207 */ /* 0x041fe40005000000 */
[C---:B------:R-:W-:Y:S02]  /*a8d0*/  SEL R51, R3.reuse, R34, !P2 ;  /* 0x0000002203337207 */ /* 0x040fe40005000000 */
[----:B------:R-:W-:-:S02]  /*a8e0*/  SEL R53, R3, R33, !P2 ;  /* 0x0000002103357207 */ /* 0x000fc40005000000 */
[C---:B------:R-:W-:Y:S02]  /*a8f0*/  SEL R44, R3.reuse, R39, !P2 ;  /* 0x00000027032c7207 */ /* 0x040fe40005000000 */
[C---:B------:R-:W-:Y:S01]  /*a900*/  SEL R45, R3.reuse, R38, !P2 ;  /* 0x00000026032d7207 */ /* 0x040fe20005000000 */
[----:B------:R0:W1:Y:S01]  /*a910*/  @!UP2 SYNCS.EXCH.64 URZ, [UR9+0xc008], UR4 ;  /* 0x00c0080409ffa5b2 */ /* 0x0000620008000100 */
[C---:B------:R-:W-:Y:S02]  /*a920*/  SEL R60, R3.reuse, R29, !P2 ;  /* 0x0000001d033c7207 */ /* 0x040fe40005000000 */
[C---:B------:R-:W-:Y:S02]  /*a930*/  SEL R61, R3.reuse, R28, !P2 ;  /* 0x0000001c033d7207 */ /* 0x040fe40005000000 */
[C---:B------:R-:W-:Y:S02]  /*a940*/  SEL R65, R3.reuse, R26, !P2 ;  /* 0x0000001a03417207 */ /* 0x040fe40005000000 */
[----:B------:R-:W-:-:S02]  /*a950*/  SEL R67, R3, R25, !P2 ;  /* 0x0000001903437207 */ /* 0x000fc40005000000 */
[C---:B------:R-:W-:Y:S02]  /*a960*/  SEL R71, R3.reuse, R24, !P2 ;  /* 0x0000001803477207 */ /* 0x040fe40005000000 */
[C---:B------:R-:W-:Y:S01]  /*a970*/  SEL R70, R3.reuse, R23, !P2 ;  /* 0x0000001703467207 */ /* 0x040fe20005000000 */
[----:B0-----:R-:W0:Y:S01]  /*a980*/  LDCU UR4, c[0x0][0x3b0] ;  /* 0x00007600ff0477ac */ /* 0x001e220008000800 */
[C---:B------:R-:W-:Y:S02]  /*a990*/  SEL R69, R3.reuse, R22, !P2 ;  /* 0x0000001603457207 */ /* 0x040fe40005000000 */
[C---:B------:R-:W-:Y:S01]  /*a9a0*/  SEL R66, R3.reuse, R21, !P2 ;  /* 0x0000001503427207 */ /* 0x040fe20005000000 */
[----:B------:R-:W0:Y:S01]  /*a9b0*/  LDCU UR5, c[0x0][0x3b0] ;  /* 0x00007600ff0577ac */ /* 0x000e220008000800 */
[C---:B------:R-:W-:Y:S02]  /*a9c0*/  SEL R63, R3.reuse, R20, !P2 ;  /* 0x00000014033f7207 */ /* 0x040fe40005000000 */
[----:B------:R-:W-:-:S02]  /*a9d0*/  SEL R62, R3, R19, !P2 ;  /* 0x00000013033e7207 */ /* 0x000fc40005000000 */
[C---:B------:R-:W-:Y:S02]  /*a9e0*/  SEL R59, R3.reuse, R18, !P2 ;  /* 0x00000012033b7207 */ /* 0x040fe40005000000 */
[C---:B------:R-:W-:Y:S02]  /*a9f0*/  SEL R58, R3.reuse, R17, !P2 ;  /* 0x00000011033a7207 */ /* 0x040fe40005000000 */
[C---:B------:R-:W-:Y:S02]  /*aa00*/  SEL R56, R3.reuse, R16, !P2 ;  /* 0x0000001003387207 */ /* 0x040fe40005000000 */
[C---:B------:R-:W-:Y:S02]  /*aa10*/  SEL R52, R3.reuse, R15, !P2 ;  /* 0x0000000f03347207 */ /* 0x040fe40005000000 */
[C---:B------:R-:W-:Y:S02]  /*aa20*/  SEL R50, R3.reuse, R14, !P2 ;  /* 0x0000000e03327207 */ /* 0x040fe40005000000 */
[----:B------:R-:W-:-:S02]  /*aa30*/  SEL R47, R3, R13, !P2 ;  /* 0x0000000d032f7207 */ /* 0x000fc40005000000 */
[C---:B------:R-:W-:Y:S02]  /*aa40*/  SEL R37, R3.reuse, R12, !P2 ;  /* 0x0000000c03257207 */ /* 0x040fe40005000000 */
[C---:B------:R-:W-:Y:S02]  /*aa50*/  SEL R34, R3.reuse, R11, !P2 ;  /* 0x0000000b03227207 */ /* 0x040fe40005000000 */
[C---:B------:R-:W-:Y:S02]  /*aa60*/  SEL R33, R3.reuse, R10, !P2 ;  /* 0x0000000a03217207 */ /* 0x040fe40005000000 */
[C---:B------:R-:W-:Y:S02]  /*aa70*/  SEL R84, R3.reuse, R9, !P2 ;  /* 0x0000000903547207 */ /* 0x040fe40005000000 */
[C---:B------:R-:W-:Y:S02]  /*aa80*/  SEL R82, R3.reuse, R7, !P2 ;  /* 0x0000000703527207 */ /* 0x040fe40005000000 */
[----:B------:R-:W-:Y:S01]  /*aa90*/  SEL R68, R3, R8, !P2 ;  /* 0x0000000803447207 */ /* 0x000fe20005000000 */
[----:B-1----:R-:W-:Y:S01]  /*aaa0*/  VIADD R3, R40, 0xffffff91 ;  /* 0xffffff9128037836 */ /* 0x002fe20000000000 */
[----:B------:R-:W-:-:S04]  /*aab0*/  LOP3.LUT R41, R41, 0x7f, RZ, 0xc0, !PT ;  /* 0x0000007f29297812 */ /* 0x000fc800078ec0ff */
[----:B------:R-:W-:Y:S01]  /*aac0*/  ISETP.GE.U32.AND P0, PT, R3, 0x7fffff12, PT ;  /* 0x7fffff120300780c */ /* 0x000fe20003f06070 */
[----:B------:R-:W-:Y:S01]  /*aad0*/  IMAD R3, R4, 0x6e, RZ ;  /* 0x0000006e04037824 */ /* 0x000fe200078e02ff */
[----:B--2---:R1:W-:Y:S04]  /*aae0*/  STS.U8 [R41+UR9], R6 ;  /* 0x0000000629007988 */ /* 0x0043e80008000009 */
[----:B-1----:R-:W-:-:S04]  /*aaf0*/  IADD3 R6, P1, PT, R3, R0, RZ ;  /* 0x0000000003067210 */ /* 0x002fc80007f3e0ff */
[----:B------:R-:W-:Y:S01]  /*ab00*/  LEA.HI.X.SX32 R7, R3, R2, 0x1, P1 ;  /* 0x0000000203077211 */ /* 0x000fe200008f0eff */
[----:B------:R1:W-:Y:S04]  /*ab10*/  STL [R1+0x1ac], R6 ;  /* 0x0001ac0601007387 */ /* 0x0003e80000100800 */
[----:B------:R2:W-:Y:S04]  /*ab20*/  STL [R1+0x1a8], R7 ;  /* 0x0001a80701007387 */ /* 0x0005e80000100800 */
[----:B------:R-:W4:Y:S04]  /*ab30*/  LDL.LU R38, [R1+0x274] ;  /* 0x0002740001267983 */ /* 0x000f280000300800 */
[----:B------:R-:W4:Y:S04]  /*ab40*/  LDL.LU R29, [R1+0x60] ;  /* 0x00006000011d7983 */ /* 0x000f280000300800 */
[----:B------:R-:W4:Y:S01]  /*ab50*/  LDL.LU R39, [R1+0x58] ;  /* 0x0000580001277983 */ /* 0x000f220000300800 */
[----:B------:R-:W-:Y:S01]  /*ab60*/  PRMT R9, RZ, 0x7610, R9 ;  /* 0x00007610ff097816 */ /* 0x000fe20000000009 */
[----:B------:R-:W-:-:S05]  /*ab70*/  VIADD R3, R40, 0xffffff89 ;  /* 0xffffff8928037836 */ /* 0x000fca0000000000 */
[----:B------:R1:W4:Y:S01]  /*ab80*/  @!P0 LDG.E.U8 R9, desc[UR18][R6.64] ;  /* 0x0000001206098981 */ /* 0x000322000c1e1100 */
[----:B------:R-:W-:Y:S01]  /*ab90*/  ISETP.GE.U32.AND P0, PT, R3, 0x7fffff0a, PT ;  /* 0x7fffff0a0300780c */ /* 0x000fe20003f06070 */
[----:B------:R-:W-:Y:S01]  /*aba0*/  IMAD R3, R4, 0x76, RZ ;  /* 0x0000007604037824 */ /* 0x000fe200078e02ff */
[----:B------:R-:W-:-:S04]  /*abb0*/  PRMT R8, RZ, 0x7610, R8 ;  /* 0x00007610ff087816 */ /* 0x000fc80000000008 */
[C---:B-1----:R-:W-:Y:S01]  /*abc0*/  IADD3 R6, P1, PT, R3.reuse, R0, RZ ;  /* 0x0000000003067210 */ /* 0x042fe20007f3e0ff */
[----:B---3--:R-:W-:Y:S03]  /*abd0*/  STS.U8 [R41+UR9+0x400], R27 ;  /* 0x0004001b29007988 */ /* 0x008fe60008000009 */
[----:B--2---:R-:W-:Y:S01]  /*abe0*/  LEA.HI.X.SX32 R7, R3, R2, 0x1, P1 ;  /* 0x0000000203077211 */ /* 0x004fe200008f0eff */
[----:B------:R1:W-:Y:S01]  /*abf0*/  STS.U8 [R41+UR9+0x800], R30 ;  /* 0x0008001e29007988 */ /* 0x0003e20008000009 */
[----:B------:R-:W-:-:S03]  /*ac00*/  VIADD R3, R40, 0xffffff81 ;  /* 0xffffff8128037836 */ /* 0x000fc60000000000 */
[----:B------:R2:W-:Y:S04]  /*ac10*/  STS.U8 [R41+UR9+0xc00], R31 ;  /* 0x000c001f29007988 */ /* 0x0005e80008000009 */
[----:B------:R3:W4:Y:S04]  /*ac20*/  @!P0 LDG.E.U8 R8, desc[UR18][R6.64] ;  /* 0x0000001206088981 */ /* 0x000728000c1e1100 */
[----:B-1----:R-:W4:Y:S04]  /*ac30*/  LDL.LU R30, [R1+0x278] ;  /* 0x00027800011e7983 */ /* 0x002f280000300800 */
[----:B--2---:R-:W2:Y:S01]  /*ac40*/  LDL.LU R31, [R1+0xf0] ;  /* 0x0000f000011f7983 */ /* 0x004ea20000300800 */
[----:B------:R-:W-:Y:S01]  /*ac50*/  ISETP.GE.U32.AND P0, PT, R3, 0x7fffff02, PT ;  /* 0x7fffff020300780c */ /* 0x000fe20003f06070 */
[----:B------:R-:W-:-:S02]  /*ac60*/  IMAD R3, R4, 0x7e, RZ ;  /* 0x0000007e04037824 */ /* 0x000fc400078e02ff */
[----:B------:R3:W-:Y:S04]  /*ac70*/  STL [R1+0x1bc], R6 ;  /* 0x0001bc0601007387 */ /* 0x0007e80000100800 */
[----:B------:R-:W-:Y:S01]  /*ac80*/  STL [R1+0x1b8], R7 ;  /* 0x0001b80701007387 */ /* 0x000fe20000100800 */
[----:B---3--:R-:W-:-:S03]  /*ac90*/  IADD3 R6, P1, PT, R3, R0, RZ ;  /* 0x0000000003067210 */ /* 0x008fc60007f3e0ff */
[----:B------:R1:W-:Y:S01]  /*aca0*/  STS.U8 [R41+UR9+0x1000], R32 ;  /* 0x0010002029007988 */ /* 0x0003e20008000009 */
[----:B------:R-:W-:-:S03]  /*acb0*/  LEA.HI.X.SX32 R10, R3, R2, 0x1, P1 ;  /* 0x00000002030a7211 */ /* 0x000fc600008f0eff */
[----:B------:R3:W-:Y:S04]  /*acc0*/  STS.U8 [R41+UR9+0x1400], R35 ;  /* 0x0014002329007988 */ /* 0x0007e80008000009 */
[----:B-1----:R-:W2:Y:S04]  /*acd0*/  LDL.LU R32, [R1+0xec] ;  /* 0x0000ec0001207983 */ /* 0x002ea80000300800 */
[----:B---3--:R-:W3:Y:S04]  /*ace0*/  LDL.LU R35, [R1+0x270] ;  /* 0x0002700001237983 */ /* 0x008ee80000300800 */
[----:B------:R-:W-:Y:S04]  /*acf0*/  STL [R1+0x1cc], R6 ;  /* 0x0001cc0601007387 */ /* 0x000fe80000100800 */
[----:B------:R1:W-:Y:S04]  /*ad00*/  STS.U8 [R41+UR9+0x1800], R36 ;  /* 0x0018002429007988 */ /* 0x0003e80008000009 */
[----:B------:R-:W-:Y:S04]  /*ad10*/  STL [R1+0x1c8], R10 ;  /* 0x0001c80a01007387 */ /* 0x000fe80000100800 */
[----:B-1----:R-:W3:Y:S04]  /*ad20*/  LDL.LU R36, [R1+0x26c] ;  /* 0x00026c0001247983 */ /* 0x002ee80000300800 */
[----:B----4-:R1:W-:Y:S04]  /*ad30*/  STS.U8 [R41+UR9+0x1c00], R38 ;  /* 0x001c002629007988 */ /* 0x0103e80008000009 */
[----:B------:R-:W-:Y:S04]  /*ad40*/  STS.U8 [R41+UR9+0x2000], R29 ;  /* 0x0020001d29007988 */ /* 0x000fe80008000009 */
[----:B-1----:R-:W4:Y:S04]  /*ad50*/  LDL.LU R38, [R1+0x150] ;  /* 0x0001500001267983 */ /* 0x002f280000300800 */
[----:B------:R1:W-:Y:S04]  /*ad60*/  STS.U8 [R41+UR9+0x2400], R39 ;  /* 0x0024002729007988 */ /* 0x0003e80008000009 */
[----:B-1----:R-:W4:Y:S01]  /*ad70*/  LDL.LU R39, [R1+0x14c] ;  /* 0x00014c0001277983 */ /* 0x002f220000300800 */
[----:B------:R-:W-:Y:S01]  /*ad80*/  PRMT R7, RZ, 0x7610, R7 ;  /* 0x00007610ff077816 */ /* 0x000fe20000000007 */
[----:B------:R-:W-:-:S02]  /*ad90*/  @!P0 IMAD.MOV.U32 R11, RZ, RZ, R10 ;  /* 0x000000ffff0b8224 */ /* 0x000fc400078e000a */
[----:B------:R-:W-:Y:S02]  /*ada0*/  @!P0 IMAD.MOV.U32 R10, RZ, RZ, R6 ;  /* 0x000000ffff0a8224 */ /* 0x000fe400078e0006 */
[----:B------:R-:W-:-:S03]  /*adb0*/  VIADD R3, R40, 0xfffffff8 ;  /* 0xfffffff828037836 */ /* 0x000fc60000000000 */
[----:B------:R1:W4:Y:S02]  /*adc0*/  @!P0 LDG.E.U8 R7, desc[UR18][R10.64] ;  /* 0x000000120a078981 */ /* 0x000324000c1e1100 */
[----:B------:R-:W-:Y:S01]  /*add0*/  ISETP.GE.U32.AND P0, PT, R3, 0x7fffff79, PT ;  /* 0x7fffff790300780c */ /* 0x000fe20003f06070 */
[----:B------:R-:W-:-:S05]  /*ade0*/  IMAD R3, R4, 0x7, RZ ;  /* 0x0000000704037824 */ /* 0x000fca00078e02ff */
[----:B------:R-:W-:-:S04]  /*adf0*/  IADD3 R6, P1, PT, R3, R0, RZ ;  /* 0x0000000003067210 */ /* 0x000fc80007f3e0ff */
[----:B-1----:R-:W-:Y:S01]  /*ae00*/  LEA.HI.X.SX32 R10, R3, R2, 0x1, P1 ;  /* 0x00000002030a7211 */ /* 0x002fe200008f0eff */
[----:B------:R-:W-:Y:S01]  /*ae10*/  STL [R1+0x60], R6 ;  /* 0x0000600601007387 */ /* 0x000fe20000100800 */
[----:B------:R-:W-:Y:S01]  /*ae20*/  PRMT R22, RZ, 0x7610, R22 ;  /* 0x00007610ff167816 */ /* 0x000fe20000000016 */
[----:B------:R-:W-:Y:S02]  /*ae30*/  VIADD R3, R40, 0xfffffff0 ;  /* 0xfffffff028037836 */ /* 0x000fe40000000000 */
[----:B------:R1:W-:Y:S01]  /*ae40*/  STL [R1+0x58], R10 ;  /* 0x0000580a01007387 */ /* 0x0003e20000100800 */
[----:B------:R-:W-:-:S03]  /*ae50*/  @!P0 IMAD.MOV.U32 R11, RZ, RZ, R10 ;  /* 0x000000ffff0b8224 */ /* 0x000fc600078e000a */
[----:B------:R0:W-:Y:S04]  /*ae60*/  STS.U8 [R41+UR9+0x2800], R30 ;  /* 0x0028001e29007988 */ /* 0x0001e80008000009 */
[----:B------:R-:W4:Y:S01]  /*ae70*/  LDL.LU R27, [R1+0x268] ;  /* 0x00026800011b7983 */ /* 0x000f220000300800 */
[----:B-1----:R-:W-:-:S03]  /*ae80*/  @!P0 IMAD.MOV.U32 R10, RZ, RZ, R6 ;  /* 0x000000ffff0a8224 */ /* 0x002fc600078e0006 */
[----:B--2---:R1:W-:Y:S04]  /*ae90*/  STS.U8 [R41+UR9+0x2c00], R31 ;  /* 0x002c001f29007988 */ /* 0x0043e80008000009 */
[----:B------:R2:W4:Y:S01]  /*aea0*/  @!P0 LDG.E.U8 R22, desc[UR18][R10.64] ;  /* 0x000000120a168981 */ /* 0x000522000c1e1100 */
[----:B------:R-:W-:Y:S01]  /*aeb0*/  ISETP.GE.U32.AND P0, PT, R3, 0x7fffff71, PT ;  /* 0x7fffff710300780c */ /* 0x000fe20003f06070 */
[----:B------:R-:W-:Y:S02]  /*aec0*/  IMAD R3, R4, 0xf, RZ ;  /* 0x0000000f04037824 */ /* 0x000fe400078e02ff */
[----:B0-----:R-:W4:Y:S03]  /*aed0*/  LDL.LU R30, [R1+0x15c] ;  /* 0x00015c00011e7983 */ /* 0x001f260000300800 */
[C---:B------:R-:W-:Y:S01]  /*aee0*/  IADD3 R6, P1, PT, R3.reuse, R0, RZ ;  /* 0x0000000003067210 */ /* 0x040fe20007f3e0ff */
[----:B-1----:R-:W4:Y:S03]  /*aef0*/  LDL.LU R31, [R1+0x158] ;  /* 0x00015800011f7983 */ /* 0x002f260000300800 */
[----:B--2---:R-:W-:Y:S01]  /*af00*/  LEA.HI.X.SX32 R10, R3, R2, 0x1, P1 ;  /* 0x00000002030a7211 */ /* 0x004fe200008f0eff */
[----:B------:R-:W-:Y:S01]  /*af10*/  STL [R1+0xf0], R6 ;  /* 0x0000f00601007387 */ /* 0x000fe20000100800 */
[----:B------:R-:W-:Y:S01]  /*af20*/  PRMT R21, RZ, 0x7610, R21 ;  /* 0x00007610ff157816 */ /* 0x000fe20000000015 */
[----:B------:R-:W-:-:S02]  /*af30*/  VIADD R3, R40, 0xffffffe8 ;  /* 0xffffffe828037836 */ /* 0x000fc40000000000 */
[----:B------:R0:W-:Y:S01]  /*af40*/  STL [R1+0xec], R10 ;  /* 0x0000ec0a01007387 */ /* 0x0001e20000100800 */
[----:B------:R-:W-:Y:S02]  /*af50*/  @!P0 IMAD.MOV.U32 R11, RZ, RZ, R10 ;  /* 0x000000ffff0b8224 */ /* 0x000fe400078e000a */
[----:B0-----:R-:W-:-:S05]  /*af60*/  @!P0 IMAD.MOV.U32 R10, RZ, RZ, R6 ;  /* 0x000000ffff0a8224 */ /* 0x001fca00078e0006 */
[----:B------:R0:W2:Y:S01]  /*af70*/  @!P0 LDG.E.U8 R21, desc[UR18][R10.64] ;  /* 0x000000120a158981 */ /* 0x0000a2000c1e1100 */
[----:B------:R-:W-:Y:S01]  /*af80*/  ISETP.GE.U32.AND P0, PT, R3, 0x7fffff69, PT ;  /* 0x7fffff690300780c */ /* 0x000fe20003f06070 */
[----:B------:R-:W-:Y:S02]  /*af90*/  IMAD R3, R4, 0x17, RZ ;  /* 0x0000001704037824 */ /* 0x000fe400078e02ff */
[----:B------:R1:W-:Y:S03]  /*afa0*/  STS.U8 [R41+UR9+0x3000], R32 ;  /* 0x0030002029007988 */ /* 0x0003e60008000009 */
[C---:B0-----:R-:W-:Y:S01]  /*afb0*/  IADD3 R10, P1, PT, R3.reuse, R0, RZ ;  /* 0x00000000030a7210 */ /* 0x041fe20007f3e0ff */
[----:B---3--:R0:W-:Y:S03]  /*afc0*/  STS.U8 [R41+UR9+0x3400], R35 ;  /* 0x0034002329007988 */ /* 0x0081e60008000009 */
[----:B------:R-:W-:Y:S01]  /*afd0*/  LEA.HI.X.SX32 R11, R3, R2, 0x1, P1 ;  /* 0x00000002030b7211 */ /* 0x000fe200008f0eff */
[----:B-1----:R-:W3:Y:S04]  /*afe0*/  LDL.LU R32, [R1+0x264] ;  /* 0x0002640001207983 */ /* 0x002ee80000300800 */
[----:B------:R1:W-:Y:S04]  /*aff0*/  STS.U8 [R41+UR9+0x3800], R36 ;  /* 0x0038002429007988 */ /* 0x0003e80008000009 */
[----:B0-----:R-:W2:Y:S01]  /*b000*/  LDL.LU R35, [R1+0x164] ;  /* 0x0001640001237983 */ /* 0x001ea20000300800 */
[----:B------:R-:W-:-:S03]  /*b010*/  LOP3.LUT R6, R41, 0x10, RZ, 0x3c, !PT ;  /* 0x0000001029067812 */ /* 0x000fc600078e3cff */
[----:B-1----:R-:W2:Y:S04]  /*b020*/  LDL.LU R36, [R1+0x160] ;  /* 0x0001600001247983 */ /* 0x002ea80000300800 */
[----:B------:R-:W-:Y:S04]  /*b030*/  STL [R1+0x150], R10 ;  /* 0x0001500a01007387 */ /* 0x000fe80000100800 */
[----:B------:R-:W-:Y:S04]  /*b040*/  STL [R1+0x14c], R11 ;  /* 0x00014c0b01007387 */ /* 0x000fe80000100800 */
[----:B----4-:R0:W-:Y:S04]  /*b050*/  STS.U8 [R41+UR9+0x3c00], R38 ;  /* 0x003c002629007988 */ /* 0x0101e80008000009 */
[----:B0-----:R-:W4:Y:S04]  /*b060*/  LDL.LU R38, [R1+0x260] ;  /* 0x0002600001267983 */ /* 0x001f280000300800 */
[----:B------:R0:W-:Y:S04]  /*b070*/  STS.U8 [R6+UR9+0x480], R39 ;  /* 0x0004802706007988 */ /* 0x0001e80008000009 */
[----:B------:R-:W4:Y:S04]  /*b080*/  LDL.LU R29, [R1+0x16c] ;  /* 0x00016c00011d7983 */ /* 0x000f280000300800 */
[----:B0-----:R-:W4:Y:S01]  /*b090*/  LDL.LU R39, [R1+0x168] ;  /* 0x0001680001277983 */ /* 0x001f220000300800 */
[----:B------:R-:W-:Y:S01]  /*b0a0*/  PRMT R20, RZ, 0x7610, R20 ;  /* 0x00007610ff147816 */ /* 0x000fe20000000014 */
[----:B------:R-:W-:-:S05]  /*b0b0*/  VIADD R3, R40, 0xffffffe0 ;  /* 0xffffffe028037836 */ /* 0x000fca0000000000 */
[----:B------:R0:W4:Y:S01]  /*b0c0*/  @!P0 LDG.E.U8 R20, desc[UR18][R10.64] ;  /* 0x000000120a148981 */ /* 0x000122000c1e1100 */
[----:B------:R-:W-:Y:S01]  /*b0d0*/  ISETP.GE.U32.AND P0, PT, R3, 0x7fffff61, PT ;  /* 0x7fffff610300780c */ /* 0x000fe20003f06070 */
[----:B------:R-:W-:Y:S01]  /*b0e0*/  IMAD R3, R4, 0x1f, RZ ;  /* 0x0000001f04037824 */ /* 0x000fe200078e02ff */
[----:B------:R-:W-:-:S04]  /*b0f0*/  PRMT R19, RZ, 0x7610, R19 ;  /* 0x00007610ff137816 */ /* 0x000fc80000000013 */
[----:B0-----:R-:W-:-:S04]  /*b100*/  IADD3 R10, P1, PT, R3, R0, RZ ;  /* 0x00000000030a7210 */ /* 0x001fc80007f3e0ff */
[----:B------:R-:W-:Y:S01]  /*b110*/  LEA.HI.X.SX32 R11, R3, R2, 0x1, P1 ;  /* 0x00000002030b7211 */ /* 0x000fe200008f0eff */
[----:B------:R-:W-:Y:S01]  /*b120*/  VIADD R3, R40, 0xffffffd8 ;  /* 0xffffffd828037836 */ /* 0x000fe20000000000 */
[----:B------:R-:W-:Y:S04]  /*b130*/  STS.U8 [R6+UR9+0x880], R27 ;  /* 0x0008801b06007988 */ /* 0x000fe80008000009 */
[----:B------:R0:W4:Y:S01]  /*b140*/  @!P0 LDG.E.U8 R19, desc[UR18][R10.64] ;  /* 0x000000120a138981 */ /* 0x000122000c1e1100 */
[----:B------:R-:W-:Y:S01]  /*b150*/  ISETP.GE.U32.AND P0, PT, R3, 0x7fffff59, PT ;  /* 0x7fffff590300780c */ /* 0x000fe20003f06070 */
[----:B------:R-:W-:Y:S02]  /*b160*/  IMAD R3, R4, 0x27, RZ ;  /* 0x0000002704037824 */ /* 0x000fe400078e02ff */
[----:B------:R1:W-:Y:S04]  /*b170*/  STS.U8 [R6+UR9+0xc80], R30 ;  /* 0x000c801e06007988 */ /* 0x0003e80008000009 */
[----:B------:R0:W-:Y:S04]  /*b180*/  STS.U8 [R6+UR9+0x1080], R31 ;  /* 0x0010801f06007988 */ /* 0x0001e80008000009 */
[----:B-1----:R-:W4:Y:S04]  /*b190*/  LDL.LU R30, [R1+0x25c] ;  /* 0x00025c00011e7983 */ /* 0x002f280000300800 */
[----:B0-----:R-:W4:Y:S04]  /*b1a0*/  LDL.LU R31, [R1+0x174] ;  /* 0x00017400011f7983 */ /* 0x001f280000300800 */
[----:B------:R0:W-:Y:S04]  /*b1b0*/  STL [R1+0x15c], R10 ;  /* 0x00015c0a01007387 */ /* 0x0001e80000100800 */
[----:B------:R1:W-:Y:S01]  /*b1c0*/  STL [R1+0x158], R11 ;  /* 0x0001580b01007387 */ /* 0x0003e20000100800 */
[----:B0-----:R-:W-:-:S04]  /*b1d0*/  IADD3 R10, P1, PT, R3, R0, RZ ;  /* 0x00000000030a7210 */ /* 0x001fc80007f3e0ff */
[----:B-1----:R-:W-:Y:S01]  /*b1e0*/  LEA.HI.X.SX32 R11, R3, R2, 0x1, P1 ;  /* 0x00000002030b7211 */ /* 0x002fe200008f0eff */
[----:B---3--:R0:W-:Y:S04]  /*b1f0*/  STS.U8 [R6+UR9+0x1480], R32 ;  /* 0x0014802006007988 */ /* 0x0081e80008000009 */
[----:B--2---:R1:W-:Y:S04]  /*b200*/  STS.U8 [R6+UR9+0x1880], R35 ;  /* 0x0018802306007988 */ /* 0x0043e80008000009 */
[----:B0-----:R-:W2:Y:S04]  /*b210*/  LDL.LU R32, [R1+0x170] ;  /* 0x0001700001207983 */ /* 0x001ea80000300800 */
[----:B-1----:R-:W3:Y:S04]  /*b220*/  LDL.LU R35, [R1+0x258] ;  /* 0x0002580001237983 */ /* 0x002ee80000300800 */
[----:B------:R-:W-:Y:S04]  /*b230*/  STL [R1+0x164], R10 ;  /* 0x0001640a01007387 */ /* 0x000fe80000100800 */
[----:B------:R0:W-:Y:S04]  /*b240*/  STS.U8 [R6+UR9+0x1c80], R36 ;  /* 0x001c802406007988 */ /* 0x0001e80008000009 */
[----:B------:R-:W-:Y:S04]  /*b250*/  STL [R1+0x160], R11 ;  /* 0x0001600b01007387 */ /* 0x000fe80000100800 */
[----:B0-----:R-:W3:Y:S04]  /*b260*/  LDL.LU R36, [R1+0x250] ;  /* 0x0002500001247983 */ /* 0x001ee80000300800 */
[----:B----4-:R0:W-:Y:S04]  /*b270*/  STS.U8 [R6+UR9+0x2080], R38 ;  /* 0x0020802606007988 */ /* 0x0101e80008000009 */
[----:B0-----:R-:W4:Y:S04]  /*b280*/  LDL.LU R38, [R1+0x17c] ;  /* 0x00017c0001267983 */ /* 0x001f280000300800 */
[----:B------:R-:W-:Y:S04]  /*b290*/  STS.U8 [R6+UR9+0x2480], R29 ;  /* 0x0024801d06007988 */ /* 0x000fe80008000009 */
[----:B------:R0:W-:Y:S04]  /*b2a0*/  STS.U8 [R6+UR9+0x2880], R39 ;  /* 0x0028802706007988 */ /* 0x0001e80008000009 */
        /* <DEDUP_REMOVED lines=9> */
[----:B------:R-:W-:-:S04]  /*b340*/  VIADD R3, R40, 0xffffffc8 ;  /* 0xffffffc828037836 */ /* 0x000fc80000000000 */
[----:B------:R0:W4:Y:S01]  /*b350*/  @!P0 LDG.E.U8 R17, desc[UR18][R10.64] ;  /* 0x000000120a118981 */ /* 0x000122000c1e1100 */
[----:B------:R-:W-:Y:S01]  /*b360*/  ISETP.GE.U32.AND P0, PT, R3, 0x7fffff49, PT ;  /* 0x7fffff490300780c */ /* 0x000fe20003f06070 */
[----:B------:R-:W-:Y:S02]  /*b370*/  IMAD R3, R4, 0x37, RZ ;  /* 0x0000003704037824 */ /* 0x000fe400078e02ff */
[----:B------:R0:W-:Y:S01]  /*b380*/  STL [R1+0x16c], R10 ;  /* 0x00016c0a01007387 */ /* 0x0001e20000100800 */
[----:B------:R-:W-:-:S03]  /*b390*/  PRMT R16, RZ, 0x7610, R16 ;  /* 0x00007610ff107816 */ /* 0x000fc60000000010 */
[----:B------:R1:W-:Y:S04]  /*b3a0*/  STL [R1+0x168], R11 ;  /* 0x0001680b01007387 */ /* 0x0003e80000100800 */
[----:B------:R1:W-:Y:S01]  /*b3b0*/  STS.U8 [R6+UR9+0x2c80], R30 ;  /* 0x002c801e06007988 */ /* 0x0003e20008000009 */
[----:B0-----:R-:W-:-:S03]  /*b3c0*/  IADD3 R10, P1, PT, R3, R0, RZ ;  /* 0x00000000030a7210 */ /* 0x001fc60007f3e0ff */
[----:B------:R-:W4:Y:S01]  /*b3d0*/  LDL.LU R27, [R1+0x254] ;  /* 0x00025400011b7983 */ /* 0x000f220000300800 */
[----:B-1----:R-:W-:Y:S01]  /*b3e0*/  LEA.HI.X.SX32 R11, R3, R2, 0x1, P1 ;  /* 0x00000002030b7211 */ /* 0x002fe200008f0eff */
[----:B------:R-:W-:Y:S02]  /*b3f0*/  VIADD R3, R40, 0xffffffc0 ;  /* 0xffffffc028037836 */ /* 0x000fe40000000000 */
[----:B------:R0:W-:Y:S04]  /*b400*/  STS.U8 [R6+UR9+0x3080], R31 ;  /* 0x0030801f06007988 */ /* 0x0001e80008000009 */
[----:B------:R-:W4:Y:S04]  /*b410*/  LDL.LU R30, [R1+0x184] ;  /* 0x00018400011e7983 */ /* 0x000f280000300800 */
[----:B------:R1:W4:Y:S04]  /*b420*/  @!P0 LDG.E.U8 R16, desc[UR18][R10.64] ;  /* 0x000000120a108981 */ /* 0x000328000c1e1100 */
[----:B0-----:R-:W4:Y:S01]  /*b430*/  LDL.LU R31, [R1+0x180] ;  /* 0x00018000011f7983 */ /* 0x001f220000300800 */
[----:B------:R-:W-:Y:S01]  /*b440*/  ISETP.GE.U32.AND P0, PT, R3, 0x7fffff41, PT ;  /* 0x7fffff410300780c */ /* 0x000fe20003f06070 */
[----:B------:R-:W-:-:S02]  /*b450*/  IMAD R3, R4, 0x3f, RZ ;  /* 0x0000003f04037824 */ /* 0x000fc400078e02ff */
[----:B------:R1:W-:Y:S04]  /*b460*/  STL [R1+0x174], R10 ;  /* 0x0001740a01007387 */ /* 0x0003e80000100800 */
[----:B------:R0:W-:Y:S01]  /*b470*/  STL [R1+0x170], R11 ;  /* 0x0001700b01007387 */ /* 0x0001e20000100800 */
[----:B-1----:R-:W-:-:S03]  /*b480*/  IADD3 R10, P1, PT, R3, R0, RZ ;  /* 0x00000000030a7210 */ /* 0x002fc60007f3e0ff */
[----:B--2---:R-:W-:Y:S04]  /*b490*/  STS.U8 [R6+UR9+0x3480], R32 ;  /* 0x0034802006007988 */ /* 0x004fe80008000009 */
[----:B---3--:R1:W-:Y:S01]  /*b4a0*/  STS.U8 [R6+UR9+0x3880], R35 ;  /* 0x0038802306007988 */ /* 0x0083e20008000009 */
[----:B0-----:R-:W-:-:S03]  /*b4b0*/  LEA.HI.X.SX32 R11, R3, R2, 0x1, P1 ;  /* 0x00000002030b7211 */ /* 0x001fc600008f0eff */
[----:B-1----:R-:W2:Y:S04]  /*b4c0*/  LDL.LU R35, [R1+0x24c] ;  /* 0x00024c0001237983 */ /* 0x002ea80000300800 */
[----:B------:R-:W3:Y:S04]  /*b4d0*/  LDL.LU R32, [R1+0x18c] ;  /* 0x00018c0001207983 */ /* 0x000ee80000300800 */
[----:B------:R0:W-:Y:S04]  /*b4e0*/  STS.U8 [R6+UR9+0x3c80], R36 ;  /* 0x003c802406007988 */ /* 0x0001e80008000009 */
[----:B0-----:R-:W3:Y:S04]  /*b4f0*/  LDL.LU R36, [R1+0x188] ;  /* 0x0001880001247983 */ /* 0x001ee80000300800 */
[----:B----4-:R0:W-:Y:S04]  /*b500*/  STS.U8 [R6+UR9+0x80], R38 ;  /* 0x0000802606007988 */ /* 0x0101e80008000009 */
[----:B0-----:R-:W4:Y:S01]  /*b510*/  LDL.LU R38, [R1+0x248] ;  /* 0x0002480001267983 */ /* 0x001f220000300800 */
[----:B------:R-:W-:-:S03]  /*b520*/  LOP3.LUT R6, R41, 0x20, RZ, 0x3c, !PT ;  /* 0x0000002029067812 */ /* 0x000fc600078e3cff */
[----:B------:R-:W-:Y:S04]  /*b530*/  STL [R1+0x17c], R10 ;  /* 0x00017c0a01007387 */ /* 0x000fe80000100800 */
[----:B------:R-:W-:Y:S04]  /*b540*/  STL [R1+0x178], R11 ;  /* 0x0001780b01007387 */ /* 0x000fe80000100800 */
        /* <DEDUP_REMOVED lines=15> */
[----:B------:R-:W-:Y:S04]  /*b640*/  STS.U8 [R6+UR9+0x500], R27 ;  /* 0x0005001b06007988 */ /* 0x000fe80008000009 */
        /* <DEDUP_REMOVED lines=8> */
[----:B--2---:R0:W-:Y:S04]  /*b6d0*/  STS.U8 [R6+UR9+0x1100], R35 ;  /* 0x0011002306007988 */ /* 0x0041e80008000009 */
[----:B---3--:R1:W-:Y:S04]  /*b6e0*/  STS.U8 [R6+UR9+0x1500], R32 ;  /* 0x0015002006007988 */ /* 0x0083e80008000009 */
[----:B0-----:R-:W2:Y:S04]  /*b6f0*/  LDL.LU R35, [R1+0x198] ;  /* 0x0001980001237983 */ /* 0x001ea80000300800 */
[----:B------:R-:W-:Y:S04]  /*b700*/  STL [R1+0x18c], R10 ;  /* 0x00018c0a01007387 */ /* 0x000fe80000100800 */
[----:B------:R-:W-:Y:S04]  /*b710*/  STL [R1+0x188], R11 ;  /* 0x0001880b01007387 */ /* 0x000fe80000100800 */
[----:B------:R0:W-:Y:S04]  /*b720*/  STS.U8 [R6+UR9+0x1900], R36 ;  /* 0x0019002406007988 */ /* 0x0001e80008000009 */
[----:B-1----:R-:W3:Y:S04]  /*b730*/  LDL.LU R32, [R1+0x240] ;  /* 0x0002400001207983 */ /* 0x002ee80000300800 */
[----:B0-----:R-:W3:Y:S01]  /*b740*/  LDL.LU R36, [R1+0x238] ;  /* 0x0002380001247983 */ /* 0x001ee20000300800 */
[----:B------:R-:W-:Y:S01]  /*b750*/  PRMT R13, RZ, 0x7610, R13 ;  /* 0x00007610ff0d7816 */ /* 0x000fe2000000000d */
[----:B------:R-:W-:-:S05]  /*b760*/  VIADD R3, R40, 0xffffffa8 ;  /* 0xffffffa828037836 */ /* 0x000fca0000000000 */
[----:B------:R0:W3:Y:S01]  /*b770*/  @!P0 LDG.E.U8 R13, desc[UR18][R10.64] ;  /* 0x000000120a0d8981 */ /* 0x0000e2000c1e1100 */
[----:B------:R-:W-:Y:S01]  /*b780*/  ISETP.GE.U32.AND P0, PT, R3, 0x7fffff29, PT ;  /* 0x7fffff290300780c */ /* 0x000fe20003f06070 */
[----:B------:R-:W-:-:S05]  /*b790*/  IMAD R3, R4, 0x57, RZ ;  /* 0x0000005704037824 */ /* 0x000fca00078e02ff */
[----:B0-----:R-:W-:-:S04]  /*b7a0*/  IADD3 R10, P1, PT, R3, R0, RZ ;  /* 0x00000000030a7210 */ /* 0x001fc80007f3e0ff */
[----:B------:R-:W-:Y:S01]  /*b7b0*/  LEA.HI.X.SX32 R11, R3, R2, 0x1, P1 ;  /* 0x00000002030b7211 */ /* 0x000fe200008f0eff */
[----:B----4-:R0:W-:Y:S04]  /*b7c0*/  STS.U8 [R6+UR9+0x1d00], R38 ;  /* 0x001d002606007988 */ /* 0x0101e80008000009 */
[----:B0-----:R-:W4:Y:S04]  /*b7d0*/  LDL.LU R38, [R1+0x1a4] ;  /* 0x0001a40001267983 */ /* 0x001f280000300800 */
[----:B------:R-:W-:Y:S04]  /*b7e0*/  STS.U8 [R6+UR9+0x2100], R29 ;  /* 0x0021001d06007988 */ /* 0x000fe80008000009 */
[----:B------:R0:W-:Y:S04]  /*b7f0*/  STS.U8 [R6+UR9+0x2500], R39 ;  /* 0x0025002706007988 */ /* 0x0001e80008000009 */
[----:B0-----:R-:W4:Y:S04]  /*b800*/  LDL.LU R39, [R1+0x1a0] ;  /* 0x0001a00001277983 */ /* 0x001f280000300800 */
[----:B------:R-:W-:Y:S04]  /*b810*/  STL [R1+0x194], R10 ;  /* 0x0001940a01007387 */ /* 0x000fe80000100800 */
[----:B------:R0:W-:Y:S04]  /*b820*/  STL [R1+0x190], R11 ;  /* 0x0001900b01007387 */ /* 0x0001e80000100800 */
[----:B------:R-:W4:Y:S01]  /*b830*/  LDL.LU R26, [R1+0x23c] ;  /* 0x00023c00011a7983 */ /* 0x000f220000300800 */
[----:B------:R-:W-:Y:S01]  /*b840*/  PRMT R12, RZ, 0x7610, R12 ;  /* 0x00007610ff0c7816 */ /* 0x000fe2000000000c */
[----:B------:R-:W-:-:S02]  /*b850*/  VIADD R3, R40, 0xffffffa0 ;  /* 0xffffffa028037836 */ /* 0x000fc40000000000 */
[----:B------:R-:W4:Y:S04]  /*b860*/  LDL.LU R27, [R1+0x1b4] ;  /* 0x0001b400011b7983 */ /* 0x000f280000300800 */
[----:B------:R0:W4:Y:S01]  /*b870*/  @!P0 LDG.E.U8 R12, desc[UR18][R10.64] ;  /* 0x000000120a0c8981 */ /* 0x000122000c1e1100 */
[----:B------:R-:W-:Y:S01]  /*b880*/  ISETP.GE.U32.AND P0, PT, R3, 0x7fffff21, PT ;  /* 0x7fffff210300780c */ /* 0x000fe20003f06070 */
[----:B------:R-:W-:Y:S02]  /*b890*/  IMAD R3, R4, 0x5f, RZ ;  /* 0x0000005f04037824 */ /* 0x000fe400078e02ff */
[----:B------:R-:W4:Y:S03]  /*b8a0*/  LDL.LU R29, [R1+0x1b0] ;  /* 0x0001b000011d7983 */ /* 0x000f260000300800 */
[----:B------:R-:W-:-:S02]  /*b8b0*/  IADD3 R24, P1, PT, R3, R0, RZ ;  /* 0x0000000003187210 */ /* 0x000fc40007f3e0ff */
[----:B0-----:R-:W-:Y:S02]  /*b8c0*/  PRMT R11, RZ, 0x7610, R11 ;  /* 0x00007610ff0b7816 */ /* 0x001fe4000000000b */
[----:B------:R-:W-:Y:S01]  /*b8d0*/  LEA.HI.X.SX32 R25, R3, R2, 0x1, P1 ;  /* 0x0000000203197211 */ /* 0x000fe200008f0eff */
[----:B------:R-:W-:-:S04]  /*b8e0*/  VIADD R3, R40, 0xffffff98 ;  /* 0xffffff9828037836 */ /* 0x000fc80000000000 */
[----:B------:R0:W4:Y:S01]  /*b8f0*/  @!P0 LDG.E.U8 R11, desc[UR18][R24.64] ;  /* 0x00000012180b8981 */ /* 0x000122000c1e1100 */
[----:B------:R-:W-:Y:S01]  /*b900*/  ISETP.GE.U32.AND P0, PT, R3, 0x7fffff19, PT ;  /* 0x7fffff190300780c */ /* 0x000fe20003f06070 */
[----:B------:R-:W-:Y:S02]  /*b910*/  IMAD R3, R4, 0x67, RZ ;  /* 0x0000006704037824 */ /* 0x000fe400078e02ff */
[----:B------:R1:W-:Y:S04]  /*b920*/  STS.U8 [R6+UR9+0x2900], R30 ;  /* 0x0029001e06007988 */ /* 0x0003e80008000009 */
[----:B------:R0:W-:Y:S04]  /*b930*/  STS.U8 [R6+UR9+0x2d00], R31 ;  /* 0x002d001f06007988 */ /* 0x0001e80008000009 */
[----:B------:R-:W-:Y:S04]  /*b940*/  STL [R1+0x19c], R24 ;  /* 0x00019c1801007387 */ /* 0x000fe80000100800 */
[----:B------:R-:W-:Y:S04]  /*b950*/  STL [R1+0x198], R25 ;  /* 0x0001981901007387 */ /* 0x000fe80000100800 */
[----:B-1----:R-:W4:Y:S04]  /*b960*/  LDL.LU R30, [R1+0x234] ;  /* 0x00023400011e7983 */ /* 0x002f280000300800 */
[----:B0-----:R-:W4:Y:S01]  /*b970*/  LDL.LU R31, [R1+0x1c4] ;  /* 0x0001c400011f7983 */ /* 0x001f220000300800 */
[----:B------:R-:W-:-:S03]  /*b980*/  PRMT R10, RZ, 0x7610, R10 ;  /* 0x00007610ff0a7816 */ /* 0x000fc6000000000a */
[----:B--2---:R0:W-:Y:S04]  /*b990*/  STS.U8 [R6+UR9+0x3100], R35 ;  /* 0x0031002306007988 */ /* 0x0041e80008000009 */
[----:B0-----:R-:W2:Y:S04]  /*b9a0*/  LDL.LU R35, [R1+0x1c0] ;  /* 0x0001c00001237983 */ /* 0x001ea80000300800 */
[----:B---3--:R0:W-:Y:S04]  /*b9b0*/  STS.U8 [R6+UR9+0x3500], R32 ;  /* 0x0035002006007988 */ /* 0x0081e80008000009 */
[----:B------:R1:W-:Y:S01]  /*b9c0*/  STS.U8 [R6+UR9+0x3900], R36 ;  /* 0x0039002406007988 */ /* 0x0003e20008000009 */
[----:B0-----:R-:W-:-:S03]  /*b9d0*/  LOP3.LUT R32, R41, 0x30, RZ, 0x3c, !PT ;  /* 0x0000003029207812 */ /* 0x001fc600078e3cff */
[----:B-1----:R-:W3:Y:S01]  /*b9e0*/  LDL.LU R36, [R1+0x230] ;  /* 0x0002300001247983 */ /* 0x002ee20000300800 */
[----:B------:R-:W-:-:S03]  /*b9f0*/  PRMT R28, RZ, 0x7610, R28 ;  /* 0x00007610ff1c7816 */ /* 0x000fc6000000001c */
[----:B----4-:R0:W-:Y:S02]  /*ba00*/  STS.U8 [R6+UR9+0x3d00], R38 ;  /* 0x003d002606007988 */ /* 0x0101e40008000009 */
[C---:B0-----:R-:W-:Y:S02]  /*ba10*/  IADD3 R6, P1, PT, R3.reuse, R0, RZ ;  /* 0x0000000003067210 */ /* 0x041fe40007f3e0ff */
[----:B------:R-:W4:Y:S02]  /*ba20*/  LDL.LU R38, [R1+0x1d4] ;  /* 0x0001d40001267983 */ /* 0x000f240000300800 */
[----:B------:R-:W-:Y:S01]  /*ba30*/  LEA.HI.X.SX32 R24, R3, R2, 0x1, P1 ;  /* 0x0000000203187211 */ /* 0x000fe200008f0eff */
[----:B------:R-:W-:-:S04]  /*ba40*/  VIADD R3, R40, 0xffffff90 ;  /* 0xffffff9028037836 */ /* 0x000fc80000000000 */
[----:B------:R-:W-:Y:S01]  /*ba50*/  @!P0 IMAD.MOV.U32 R25, RZ, RZ, R24 ;  /* 0x000000ffff198224 */ /* 0x000fe200078e0018 */
[----:B------:R0:W-:Y:S04]  /*ba60*/  STS.U8 [R32+UR9+0x180], R39 ;  /* 0x0001802720007988 */ /* 0x0001e80008000009 */
[----:B0-----:R-:W4:Y:S04]  /*ba70*/  LDL.LU R39, [R1+0x1d0] ;  /* 0x0001d00001277983 */ /* 0x001f280000300800 */
[----:B------:R-:W-:Y:S04]  /*ba80*/  STL [R1+0x1a4], R6 ;  /* 0x0001a40601007387 */ /* 0x000fe80000100800 */
[----:B------:R0:W-:Y:S02]  /*ba90*/  STL [R1+0x1a0], R24 ;  /* 0x0001a01801007387 */ /* 0x0001e40000100800 */
[----:B0-----:R-:W-:-:S05]  /*baa0*/  @!P0 IMAD.MOV.U32 R24, RZ, RZ, R6 ;  /* 0x000000ffff188224 */ /* 0x001fca00078e0006 */
[----:B------:R0:W4:Y:S01]  /*bab0*/  @!P0 LDG.E.U8 R10, desc[UR18][R24.64] ;  /* 0x00000012180a8981 */ /* 0x000122000c1e1100 */
[----:B------:R-:W-:Y:S01]  /*bac0*/  ISETP.GE.U32.AND P0, PT, R3, 0x7fffff11, PT ;  /* 0x7fffff110300780c */ /* 0x000fe20003f06070 */
[----:B------:R-:W-:-:S05]  /*bad0*/  IMAD R3, R4, 0x6f, RZ ;  /* 0x0000006f04037824 */ /* 0x000fca00078e02ff */
[----:B------:R-:W-:-:S04]  /*bae0*/  IADD3 R6, P1, PT, R3, R0, RZ ;  /* 0x0000000003067210 */ /* 0x000fc80007f3e0ff */
[----:B0-----:R-:W-:Y:S01]  /*baf0*/  LEA.HI.X.SX32 R24, R3, R2, 0x1, P1 ;  /* 0x0000000203187211 */ /* 0x001fe200008f0eff */
[----:B------:R-:W-:Y:S01]  /*bb00*/  STL [R1+0x1b4], R6 ;  /* 0x0001b40601007387 */ /* 0x000fe20000100800 */
[----:B------:R-:W-:-:S03]  /*bb10*/  VIADD R3, R40, 0xffffff88 ;  /* 0xffffff8828037836 */ /* 0x000fc60000000000 */
[----:B------:R0:W-:Y:S01]  /*bb20*/  STL [R1+0x1b0], R24 ;  /* 0x0001b01801007387 */ /* 0x0001e20000100800 */
[----:B------:R-:W-:Y:S02]  /*bb30*/  @!P0 IMAD.MOV.U32 R25, RZ, RZ, R24 ;  /* 0x000000ffff198224 */ /* 0x000fe400078e0018 */
[----:B0-----:R-:W-:-:S05]  /*bb40*/  @!P0 IMAD.MOV.U32 R24, RZ, RZ, R6 ;  /* 0x000000ffff188224 */ /* 0x001fca00078e0006 */
[----:B------:R0:W4:Y:S01]  /*bb50*/  @!P0 LDG.E.U8 R28, desc[UR18][R24.64] ;  /* 0x00000012181c8981 */ /* 0x000122000c1e1100 */
[----:B------:R-:W-:Y:S01]  /*bb60*/  ISETP.GE.U32.AND P0, PT, R3, 0x7fffff09, PT ;  /* 0x7fffff090300780c */ /* 0x000fe20003f06070 */
[----:B------:R-:W-:-:S05]  /*bb70*/  IMAD R3, R4, 0x77, RZ ;  /* 0x0000007704037824 */ /* 0x000fca00078e02ff */
[----:B------:R-:W-:-:S04]  /*bb80*/  IADD3 R6, P1, PT, R3, R0, RZ ;  /* 0x0000000003067210 */ /* 0x000fc80007f3e0ff */
[----:B0-----:R-:W-:Y:S01]  /*bb90*/  LEA.HI.X.SX32 R25, R3, R2, 0x1, P1 ;  /* 0x0000000203197211 */ /* 0x001fe200008f0eff */
[----:B------:R0:W-:Y:S04]  /*bba0*/  STS.U8 [R32+UR9+0x580], R26 ;  /* 0x0005801a20007988 */ /* 0x0001e80008000009 */
[----:B------:R1:W-:Y:S04]  /*bbb0*/  STL [R1+0x1c4], R6 ;  /* 0x0001c40601007387 */ /* 0x0003e80000100800 */
[----:B------:R-:W-:Y:S01]  /*bbc0*/  STL [R1+0x1c0], R25 ;  /* 0x0001c01901007387 */ /* 0x000fe20000100800 */
[----:B0-----:R-:W-:-:S03]  /*bbd0*/  @!P0 IMAD.MOV.U32 R26, RZ, RZ, R6 ;  /* 0x000000ffff1a8224 */ /* 0x001fc600078e0006 */
[----:B-1----:R-:W4:Y:S01]  /*bbe0*/  LDL.LU R6, [R1+0x22c] ;  /* 0x00022c0001067983 */ /* 0x002f220000300800 */
[----:B------:R-:W-:Y:S01]  /*bbf0*/  PRMT R24, RZ, 0x7610, R24 ;  /* 0x00007610ff187816 */ /* 0x000fe20000000018 */
[----:B------:R-:W-:Y:S02]  /*bc00*/  VIADD R3, R40, 0xffffff80 ;  /* 0xffffff8028037836 */ /* 0x000fe40000000000 */
[----:B------:R0:W-:Y:S02]  /*bc10*/  STS.U8 [R32+UR9+0x980], R27 ;  /* 0x0009801b20007988 */ /* 0x0001e40008000009 */
[----:B0-----:R-:W-:-:S05]  /*bc20*/  @!P0 IMAD.MOV.U32 R27, RZ, RZ, R25 ;  /* 0x000000ffff1b8224 */ /* 0x001fca00078e0019 */
[----:B------:R0:W4:Y:S01]  /*bc30*/  @!P0 LDG.E.U8 R24, desc[UR18][R26.64] ;  /* 0x000000121a188981 */ /* 0x000122000c1e1100 */
[----:B------:R-:W-:Y:S01]  /*bc40*/  ISETP.GE.U32.AND P0, PT, R3, 0x7fffff01, PT ;  /* 0x7fffff010300780c */ /* 0x000fe20003f06070 */
[----:B------:R-:W-:Y:S02]  /*bc50*/  IMAD R3, R4, 0x7f, RZ ;  /* 0x0000007f04037824 */ /* 0x000fe400078e02ff */
[----:B------:R1:W-:Y:S03]  /*bc60*/  STS.U8 [R32+UR9+0xd80], R29 ;  /* 0x000d801d20007988 */ /* 0x0003e60008000009 */
[C---:B------:R-:W-:Y:S01]  /*bc70*/  IADD3 R25, P1, PT, R3.reuse, R0, RZ ;  /* 0x0000000003197210 */ /* 0x040fe20007f3e0ff */
[----:B------:R2:W-:Y:S04]  /*bc80*/  STS.U8 [R32+UR9+0x1180], R30 ;  /* 0x0011801e20007988 */ /* 0x0005e80008000009 */
[----:B------:R3:W-:Y:S04]  /*bc90*/  STS.U8 [R32+UR9+0x1580], R31 ;  /* 0x0015801f20007988 */ /* 0x0007e80008000009 */
[----:B-1----:R-:W4:Y:S01]  /*bca0*/  LDL.LU R29, [R1+0x228] ;  /* 0x00022800011d7983 */ /* 0x002f220000300800 */
[----:B0-----:R-:W-:-:S03]  /*bcb0*/  LEA.HI.X.SX32 R26, R3, R2, 0x1, P1 ;  /* 0x00000002031a7211 */ /* 0x001fc600008f0eff */
[----:B--2---:R-:W2:Y:S04]  /*bcc0*/  LDL.LU R30, [R1+0x220] ;  /* 0x00022000011e7983 */ /* 0x004ea80000300800 */
[----:B------:R0:W-:Y:S04]  /*bcd0*/  STS.U8 [R32+UR9+0x1980], R35 ;  /* 0x0019802320007988 */ /* 0x0001e80008000009 */
[----:B---3--:R-:W3:Y:S04]  /*bce0*/  LDL.LU R31, [R1+0x218] ;  /* 0x00021800011f7983 */ /* 0x008ee80000300800 */
[----:B0-----:R-:W3:Y:S04]  /*bcf0*/  LDL.LU R35, [R1+0x1dc] ;  /* 0x0001dc0001237983 */ /* 0x001ee80000300800 */
[----:B------:R0:W-:Y:S04]  /*bd00*/  STL [R1+0x808], R4 ;  /* 0x0008080401007387 */ /* 0x0001e80000100800 */
[----:B------:R1:W-:Y:S04]  /*bd10*/  STS.U8 [R32+UR9+0x1d80], R36 ;  /* 0x001d802420007988 */ /* 0x0003e80008000009 */
[----:B0-----:R-:W3:Y:S04]  /*bd20*/  LDL.LU R4, [R1+0x1f4] ;  /* 0x0001f40001047983 */ /* 0x001ee80000300800 */
[----:B------:R-:W-:Y:S04]  /*bd30*/  STL [R1+0x80c], R0 ;  /* 0x00080c0001007387 */ /* 0x000fe80000100800 */
[----:B------:R-:W-:Y:S04]  /*bd40*/  STL [R1+0x810], R2 ;  /* 0x0008100201007387 */ /* 0x000fe80000100800 */
[----:B------:R-:W-:Y:S04]  /*bd50*/  STL [R1+0x1d4], R25 ;  /* 0x0001d41901007387 */ /* 0x000fe80000100800 */
[----:B------:R0:W-:Y:S04]  /*bd60*/  STL [R1+0x1d0], R26 ;  /* 0x0001d01a01007387 */ /* 0x0001e80000100800 */
[----:B-1----:R-:W3:Y:S01]  /*bd70*/  LDL.LU R36, [R1+0x1e4] ;  /* 0x0001e40001247983 */ /* 0x002ee20000300800 */
[----:B------:R-:W-:-:S02]  /*bd80*/  @!P0 IMAD.MOV.U32 R27, RZ, RZ, R26 ;  /* 0x000000ffff1b8224 */ /* 0x000fc400078e001a */
[----:B0-----:R-:W-:Y:S01]  /*bd90*/  @!P0 IMAD.MOV.U32 R26, RZ, RZ, R25 ;  /* 0x000000ffff1a8224 */ /* 0x001fe200078e0019 */
[----:B----4-:R0:W-:Y:S04]  /*bda0*/  STS.U8 [R32+UR9+0x2180], R38 ;  /* 0x0021802620007988 */ /* 0x0101e80008000009 */
[----:B0-----:R-:W4:Y:S04]  /*bdb0*/  LDL.LU R38, [R1+0xe4] ;  /* 0x0000e40001267983 */ /* 0x001f280000300800 */
[----:B------:R0:W-:Y:S04]  /*bdc0*/  STS.U8 [R32+UR9+0x2580], R39 ;  /* 0x0025802720007988 */ /* 0x0001e80008000009 */
[----:B0-----:R-:W4:Y:S04]  /*bdd0*/  LDL.LU R39, [R1+0xbc] ;  /* 0x0000bc0001277983 */ /* 0x001f280000300800 */
[----:B------:R-:W4:Y:S04]  /*bde0*/  LDL.LU R40, [R1+0xa8] ;  /* 0x0000a80001287983 */ /* 0x000f280000300800 */
[----:B------:R-:W4:Y:S04]  /*bdf0*/  LDL.LU R25, [R1+0xa4] ;  /* 0x0000a40001197983 */ /* 0x000f280000300800 */
[----:B------:R0:W-:Y:S04]  /*be00*/  STS.U8 [R32+UR9+0x2980], R6 ;  /* 0x0029800620007988 */ /* 0x0001e80008000009 */
[----:B0-----:R-:W4:Y:S01]  /*be10*/  LDL.LU R6, [R1+0x9c] ;  /* 0x00009c0001067983 */ /* 0x001f220000300800 */
[----:B------:R-:W-:-:S03]  /*be20*/  LOP3.LUT R0, R41, 0x40, RZ, 0x3c, !PT ;  /* 0x0000004029007812 */ /* 0x000fc600078e3cff */
[----:B------:R0:W-:Y:S04]  /*be30*/  STS.U8 [R32+UR9+0x2d80], R29 ;  /* 0x002d801d20007988 */ /* 0x0001e80008000009 */
[----:B--2---:R1:W-:Y:S04]  /*be40*/  STS.U8 [R32+UR9+0x3180], R30 ;  /* 0x0031801e20007988 */ /* 0x0043e80008000009 */
[----:B0-----:R-:W2:Y:S04]  /*be50*/  LDL.LU R29, [R1+0x90] ;  /* 0x00009000011d7983 */ /* 0x001ea80000300800 */
[----:B---3--:R0:W-:Y:S04]  /*be60*/  STS.U8 [R32+UR9+0x3580], R31 ;  /* 0x0035801f20007988 */ /* 0x0081e80008000009 */
[----:B-1----:R-:W3:Y:S04]  /*be70*/  LDL.LU R30, [R1+0x8c] ;  /* 0x00008c00011e7983 */ /* 0x002ee80000300800 */
[----:B0-----:R-:W3:Y:S04]  /*be80*/  LDL.LU R31, [R1+0x84] ;  /* 0x00008400011f7983 */ /* 0x001ee80000300800 */
[----:B------:R-:W-:Y:S04]  /*be90*/  STS.U8 [R32+UR9+0x3980], R4 ;  /* 0x0039800420007988 */ /* 0x000fe80008000009 */
[----:B------:R0:W-:Y:S04]  /*bea0*/  STS.U8 [R32+UR9+0x3d80], R35 ;  /* 0x003d802320007988 */ /* 0x0001e80008000009 */
[----:B0-----:R-:W3:Y:S04]  /*beb0*/  LDL.LU R32, [R1+0x80] ;  /* 0x0000800001207983 */ /* 0x001ee80000300800 */
[----:B------:R-:W3:Y:S04]  /*bec0*/  LDL.LU R35, [R1+0x7c] ;  /* 0x00007c0001237983 */ /* 0x000ee80000300800 */
[----:B------:R0:W-:Y:S04]  /*bed0*/  STS.U8 [R0+UR9+0x200], R36 ;  /* 0x0002002400007988 */ /* 0x0001e80008000009 */
[----:B0-----:R-:W3:Y:S04]  /*bee0*/  LDL.LU R36, [R1+0x70] ;  /* 0x0000700001247983 */ /* 0x001ee80000300800 */
[----:B----4-:R0:W-:Y:S04]  /*bef0*/  STS.U8 [R0+UR9+0x600], R38 ;  /* 0x0006002600007988 */ /* 0x0101e80008000009 */
[----:B0-----:R-:W4:Y:S04]  /*bf00*/  LDL.LU R38, [R1+0x6c] ;  /* 0x00006c0001267983 */ /* 0x001f280000300800 */
[----:B------:R0:W-:Y:S04]  /*bf10*/  STS.U8 [R0+UR9+0xa00], R39 ;  /* 0x000a002700007988 */ /* 0x0001e80008000009 */
[----:B------:R1:W-:Y:S04]  /*bf20*/  STS.U8 [R0+UR9+0xe00], R40 ;  /* 0x000e002800007988 */ /* 0x0003e80008000009 */
[----:B0-----:R-:W4:Y:S04]  /*bf30*/  LDL.LU R39, [R1+0x68] ;  /* 0x0000680001277983 */ /* 0x001f280000300800 */
[----:B-1----:R-:W4:Y:S04]  /*bf40*/  LDL.LU R40, [R1+0x5c] ;  /* 0x00005c0001287983 */ /* 0x002f280000300800 */
[----:B------:R0:W-:Y:S04]  /*bf50*/  STS.U8 [R0+UR9+0x1200], R25 ;  /* 0x0012001900007988 */ /* 0x0001e80008000009 */
[----:B------:R-:W4:Y:S04]  /*bf60*/  LDL.LU R4, [R1+0x50] ;  /* 0x0000500001047983 */ /* 0x000f280000300800 */
[----:B0-----:R-:W4:Y:S04]  /*bf70*/  LDL.LU R25, [R1+0x54] ;  /* 0x0000540001197983 */ /* 0x001f280000300800 */
[----:B------:R0:W-:Y:S04]  /*bf80*/  STS.U8 [R0+UR9+0x1600], R6 ;  /* 0x0016000600007988 */ /* 0x0001e80008000009 */
[----:B0-----:R-:W4:Y:S01]  /*bf90*/  LDL.LU R6, [R1+0x4c] ;  /* 0x00004c0001067983 */ /* 0x001f220000300800 */
[----:B------:R-:W-:-:S03]  /*bfa0*/  LOP3.LUT R2, R41, 0x50, RZ, 0x3c, !PT ;  /* 0x0000005029027812 */ /* 0x000fc600078e3cff */
[----:B--2---:R0:W-:Y:S04]  /*bfb0*/  STS.U8 [R0+UR9+0x1a00], R29 ;  /* 0x001a001d00007988 */ /* 0x0041e80008000009 */
[----:B---3--:R1:W-:Y:S04]  /*bfc0*/  STS.U8 [R0+UR9+0x1e00], R30 ;  /* 0x001e001e00007988 */ /* 0x0083e80008000009 */
[----:B0-----:R-:W2:Y:S04]  /*bfd0*/  LDL.LU R29, [R1+0x40] ;  /* 0x00004000011d7983 */ /* 0x001ea80000300800 */
[----:B------:R0:W-:Y:S04]  /*bfe0*/  STS.U8 [R0+UR9+0x2200], R31 ;  /* 0x0022001f00007988 */ /* 0x0001e80008000009 */
[----:B-1----:R-:W3:Y:S04]  /*bff0*/  LDL.LU R30, [R1+0x34] ;  /* 0x00003400011e7983 */ /* 0x002ee80000300800 */
[----:B0-----:R-:W3:Y:S04]  /*c000*/  LDL.LU R31, [R1+0x2c] ;  /* 0x00002c00011f7983 */ /* 0x001ee80000300800 */
[----:B------:R0:W-:Y:S04]  /*c010*/  STS.U8 [R0+UR9+0x2600], R32 ;  /* 0x0026002000007988 */ /* 0x0001e80008000009 */
[----:B------:R1:W-:Y:S04]  /*c020*/  STS.U8 [R0+UR9+0x2a00], R35 ;  /* 0x002a002300007988 */ /* 0x0003e80008000009 */
[----:B0-----:R-:W3:Y:S04]  /*c030*/  LDL.LU R32, [R1+0x28] ;  /* 0x0000280001207983 */ /* 0x001ee80000300800 */
[----:B-1----:R-:W3:Y:S04]  /*c040*/  LDL.LU R35, [R1+0x20] ;  /* 0x0000200001237983 */ /* 0x002ee80000300800 */
        /* <DEDUP_REMOVED lines=8> */
[----:B------:R-:W-:Y:S04]  /*c0d0*/  STS.U8 [R0+UR9+0x3e00], R4 ;  /* 0x003e000400007988 */ /* 0x000fe80008000009 */
[----:B------:R-:W-:Y:S04]  /*c0e0*/  STS.U8 [R2+UR9+0x280], R25 ;  /* 0x0002801902007988 */ /* 0x000fe80008000009 */
[----:B------:R-:W-:Y:S04]  /*c0f0*/  STS.U8 [R2+UR9+0x680], R6 ;  /* 0x0006800602007988 */ /* 0x000fe80008000009 */
[----:B------:R0:W-:Y:S04]  /*c100*/  STS.U8 [R2+UR9+0xa80], R5 ;  /* 0x000a800502007988 */ /* 0x0001e80008000009 */
[----:B0-----:R-:W4:Y:S01]  /*c110*/  LDL.LU R5, [R1+0x884] ;  /* 0x0008840001057983 */ /* 0x001f220000300800 */
[----:B------:R-:W-:-:S03]  /*c120*/  LOP3.LUT R0, R41, 0x60, RZ, 0x3c, !PT ;  /* 0x0000006029007812 */ /* 0x000fc600078e3cff */
[----:B--2---:R-:W-:Y:S04]  /*c130*/  STS.U8 [R2+UR9+0xe80], R29 ;  /* 0x000e801d02007988 */ /* 0x004fe80008000009 */
[----:B---3--:R-:W-:Y:S04]  /*c140*/  STS.U8 [R2+UR9+0x1280], R30 ;  /* 0x0012801e02007988 */ /* 0x008fe80008000009 */
[----:B------:R-:W-:Y:S01]  /*c150*/  STS.U8 [R2+UR9+0x1680], R31 ;  /* 0x0016801f02007988 */ /* 0x000fe20008000009 */
[----:B------:R-:W-:-:S06]  /*c160*/  PRMT R23, RZ, 0x7610, R23 ;  /* 0x00007610ff177816 */ /* 0x000fcc0000000017 */
[----:B------:R0:W2:Y:S04]  /*c170*/  @!P0 LDG.E.U8 R23, desc[UR18][R26.64] ;  /* 0x000000121a178981 */ /* 0x0000a8000c1e1100 */
[----:B------:R-:W-:Y:S04]  /*c180*/  STS.U8 [R2+UR9+0x1a80], R32 ;  /* 0x001a802002007988 */ /* 0x000fe80008000009 */
[----:B------:R-:W-:Y:S04]  /*c190*/  STS.U8 [R2+UR9+0x1e80], R35 ;  /* 0x001e802302007988 */ /* 0x000fe80008000009 */
[----:B------:R-:W-:Y:S04]  /*c1a0*/  STS.U8 [R2+UR9+0x2280], R36 ;  /* 0x0022802402007988 */ /* 0x000fe80008000009 */
[----:B----4-:R-:W-:Y:S04]  /*c1b0*/  STS.U8 [R2+UR9+0x2680], R38 ;  /* 0x0026802602007988 */ /* 0x010fe80008000009 */
[----:B------:R-:W-:Y:S04]  /*c1c0*/  STS.U8 [R2+UR9+0x2a80], R39 ;  /* 0x002a802702007988 */ /* 0x000fe80008000009 */
        /* <DEDUP_REMOVED lines=10> */
[----:B------:R1:W-:Y:S04]  /*c270*/  STS.U8 [R0+UR9+0x1700], R81 ;  /* 0x0017005100007988 */ /* 0x0003e80008000009 */
[----:B------:R-:W-:Y:S04]  /*c280*/  STS.U8 [R0+UR9+0x1b00], R80 ;  /* 0x001b005000007988 */ /* 0x000fe80008000009 */
[----:B------:R-:W-:Y:S04]  /*c290*/  STS.U8 [R0+UR9+0x1f00], R79 ;  /* 0x001f004f00007988 */ /* 0x000fe80008000009 */
[----:B------:R-:W-:Y:S04]  /*c2a0*/  STS.U8 [R0+UR9+0x2300], R78 ;  /* 0x0023004e00007988 */ /* 0x000fe80008000009 */
[----:B------:R-:W-:Y:S04]  /*c2b0*/  STS.U8 [R0+UR9+0x2700], R77 ;  /* 0x0027004d00007988 */ /* 0x000fe80008000009 */
[----:B------:R-:W-:Y:S04]  /*c2c0*/  STS.U8 [R0+UR9+0x2b00], R76 ;  /* 0x002b004c00007988 */ /* 0x000fe80008000009 */
[----:B------:R-:W-:Y:S04]  /*c2d0*/  STS.U8 [R0+UR9+0x2f00], R75 ;  /* 0x002f004b00007988 */ /* 0x000fe80008000009 */
[----:B------:R-:W-:Y:S04]  /*c2e0*/  STS.U8 [R0+UR9+0x3300], R74 ;  /* 0x0033004a00007988 */ /* 0x000fe80008000009 */
[----:B------:R3:W-:Y:S04]  /*c2f0*/  STL [R1+0x814], R5 ;  /* 0x0008140501007387 */ /* 0x0007e80000100800 */
[----:B-1----:R-:W4:Y:S04]  /*c300*/  LDL.LU R81, [R1+0x210] ;  /* 0x0002100001517983 */ /* 0x002f280000300800 */
[----:B------:R-:W2:Y:S04]  /*c310*/  LDL.LU R83, [R1+0x20c] ;  /* 0x00020c0001537983 */ /* 0x000ea80000300800 */
[----:B------:R-:W2:Y:S04]  /*c320*/  LDL.LU R85, [R1+0x208] ;  /* 0x0002080001557983 */ /* 0x000ea80000300800 */
[----:B------:R-:W2:Y:S04]  /*c330*/  LDL.LU R87, [R1+0x204] ;  /* 0x0002040001577983 */ /* 0x000ea80000300800 */
[----:B------:R-:W2:Y:S01]  /*c340*/  LDL.LU R88, [R1+0x200] ;  /* 0x0002000001587983 */ /* 0x000ea20000300800 */
[----:B------:R-:W-:-:S03]  /*c350*/  IMAD R3, R41, R5, RZ ;  /* 0x0000000529037224 */ /* 0x000fc600078e02ff */
[----:B------:R-:W2:Y:S04]  /*c360*/  LDL.LU R90, [R1+0x1fc] ;  /* 0x0001fc00015a7983 */ /* 0x000ea80000300800 */
[----:B------:R-:W2:Y:S04]  /*c370*/  LDL.LU R89, [R1+0x1f8] ;  /* 0x0001f80001597983 */ /* 0x000ea80000300800 */
[----:B------:R-:W2:Y:S04]  /*c380*/  LDL.LU R91, [R1+0x1f0] ;  /* 0x0001f000015b7983 */ /* 0x000ea80000300800 */
[----:B------:R-:W2:Y:S04]  /*c390*/  LDL.LU R92, [R1+0x1ec] ;  /* 0x0001ec00015c7983 */ /* 0x000ea80000300800 */
[----:B---3--:R-:W3:Y:S04]  /*c3a0*/  LDL.LU R5, [R1+0x1e8] ;  /* 0x0001e80001057983 */ /* 0x008ee80000300800 */
[----:B------:R-:W-:Y:S04]  /*c3b0*/  STS.U8 [R0+UR9+0x3700], R9 ;  /* 0x0037000900007988 */ /* 0x000fe80008000009 */
[----:B------:R-:W3:Y:S04]  /*c3c0*/  LDL.LU R26, [R1+0x1e0] ;  /* 0x0001e000011a7983 */ /* 0x000ee80000300800 */
[----:B------:R-:W-:Y:S04]  /*c3d0*/  STS.U8 [R0+UR9+0x3b00], R8 ;  /* 0x003b000800007988 */ /* 0x000fe80008000009 */
[----:B------:R-:W3:Y:S04]  /*c3e0*/  LDL.LU R27, [R1+0x1d8] ;  /* 0x0001d800011b7983 */ /* 0x000ee80000300800 */
[----:B------:R1:W-:Y:S04]  /*c3f0*/  STS.U8 [R0+UR9+0x3f00], R7 ;  /* 0x003f000700007988 */ /* 0x0003e80008000009 */
[----:B------:R-:W3:Y:S04]  /*c400*/  LDL.LU R2, [R1+0x11c] ;  /* 0x00011c0001027983 */ /* 0x000ee80000300800 */
[----:B-1----:R-:W3:Y:S04]  /*c410*/  LDL.LU R0, [R1+0x118] ;  /* 0x0001180001007983 */ /* 0x002ee80000300800 */
[----:B------:R-:W3:Y:S04]  /*c420*/  LDL.LU R4, [R1+0x114] ;  /* 0x0001140001047983 */ /* 0x000ee80000300800 */
[----:B------:R-:W3:Y:S04]  /*c430*/  LDL.LU R25, [R1+0x110] ;  /* 0x0001100001197983 */ /* 0x000ee80000300800 */
[----:B------:R-:W3:Y:S04]  /*c440*/  LDL.LU R29, [R1+0x100] ;  /* 0x00010000011d7983 */ /* 0x000ee80000300800 */
[----:B------:R-:W0:Y:S04]  /*c450*/  LDL.LU R30, [R1+0xfc] ;  /* 0x0000fc00011e7983 */ /* 0x000e280000300800 */
[----:B------:R-:W3:Y:S04]  /*c460*/  LDL.LU R31, [R1+0xf8] ;  /* 0x0000f800011f7983 */ /* 0x000ee80000300800 */
[----:B------:R-:W3:Y:S04]  /*c470*/  LDL.LU R32, [R1+0xf4] ;  /* 0x0000f40001207983 */ /* 0x000ee80000300800 */
[----:B------:R-:W3:Y:S04]  /*c480*/  LDL.LU R35, [R1+0xe0] ;  /* 0x0000e00001237983 */ /* 0x000ee80000300800 */
[----:B------:R-:W3:Y:S04]  /*c490*/  LDL.LU R36, [R1+0xdc] ;  /* 0x0000dc0001247983 */ /* 0x000ee80000300800 */
[----:B------:R-:W3:Y:S04]  /*c4a0*/  LDL.LU R38, [R1+0xd8] ;  /* 0x0000d80001267983 */ /* 0x000ee80000300800 */
[----:B------:R-:W3:Y:S04]  /*c4b0*/  LDL.LU R39, [R1+0xc8] ;  /* 0x0000c80001277983 */ /* 0x000ee80000300800 */
[----:B------:R-:W3:Y:S01]  /*c4c0*/  LDL.LU R40, [R1+0xc4] ;  /* 0x0000c40001287983 */ /* 0x000ee20000300800 */
[----:B------:R-:W-:-:S03]  /*c4d0*/  LOP3.LUT R93, R41, 0x70, RZ, 0x3c, !PT ;  /* 0x00000070295d7812 */ /* 0x000fc600078e3cff */
[----:B------:R-:W3:Y:S01]  /*c4e0*/  LDL.LU R41, [R1+0xc0] ;  /* 0x0000c00001297983 */ /* 0x000ee20000300800 */
[C---:B------:R-:W-:Y:S01]  /*c4f0*/  IADD3 R6, P0, PT, R3.reuse, UR14, RZ ;  /* 0x0000000e03067c10 */ /* 0x040fe2000ff1e0ff */
[----:B------:R-:W-:Y:S01]  /*c500*/  IMAD R74, R68, UR61, RZ ;  /* 0x0000003d444a7c24 */ /* 0x000fe2000f8e02ff */
[----:B------:R-:W1:Y:S01]  /*c510*/  LDCU UR14, c[0x0][0x3b0] ;  /* 0x00007600ff0e77ac */ /* 0x000e620008000800 */
[----:B------:R-:W-:Y:S04]  /*c520*/  STS.U8 [R93+UR9+0x380], R22 ;  /* 0x000380165d007988 */ /* 0x000fe80008000009 */
[----:B------:R-:W-:Y:S04]  /*c530*/  STS.U8 [R93+UR9+0x780], R21 ;  /* 0x000780155d007988 */ /* 0x000fe80008000009 */
[----:B------:R-:W-:Y:S04]  /*c540*/  STS.U8 [R93+UR9+0xb80], R20 ;  /* 0x000b80145d007988 */ /* 0x000fe80008000009 */
[----:B------:R-:W-:Y:S01]  /*c550*/  STS.U8 [R93+UR9+0xf80], R19 ;  /* 0x000f80135d007988 */ /* 0x000fe20008000009 */
[----:B------:R-:W-:Y:S01]  /*c560*/  LEA.HI.X.SX32 R3, R3, UR15, 0x1, P0 ;  /* 0x0000000f03037c11 */ /* 0x000fe200080f0eff */
[----:B------:R-:W-:Y:S01]  /*c570*/  IMAD R42, R42, UR29, RZ ;  /* 0x0000001d2a2a7c24 */ /* 0x000fe2000f8e02ff */
[----:B------:R-:W0:Y:S01]  /*c580*/  LDCU UR15, c[0x0][0x3b0] ;  /* 0x00007600ff0f77ac */ /* 0x000e220008000800 */
        /* <DEDUP_REMOVED lines=8> */
[----:B------:R1:W-:Y:S01]  /*c610*/  STS.U8 [R93+UR9+0x3380], R10 ;  /* 0x0033800a5d007988 */ /* 0x0003e20008000009 */
[----:B------:R-:W-:-:S02]  /*c620*/  IMAD R43, R43, UR30, RZ ;  /* 0x0000001e2b2b7c24 */ /* 0x000fc4000f8e02ff */
[----:B------:R-:W-:Y:S02]  /*c630*/  IMAD R44, R44, UR31, RZ ;  /* 0x0000001f2c2c7c24 */ /* 0x000fe4000f8e02ff */
[----:B------:R-:W-:Y:S02]  /*c640*/  IMAD R45, R45, UR32, RZ ;  /* 0x000000202d2d7c24 */ /* 0x000fe4000f8e02ff */
[----:B----4-:R-:W-:Y:S02]  /*c650*/  IMAD R7, R81, UR4, RZ ;  /* 0x0000000451077c24 */ /* 0x010fe4000f8e02ff */
[----:B--2---:R-:W-:Y:S02]  /*c660*/  IMAD R8, R83, UR4, RZ ;  /* 0x0000000453087c24 */ /* 0x004fe4000f8e02ff */
[----:B------:R-:W-:Y:S02]  /*c670*/  IMAD R9, R85, UR4, RZ ;  /* 0x0000000455097c24 */ /* 0x000fe4000f8e02ff */
[----:B-1----:R-:W-:-:S02]  /*c680*/  IMAD R10, R87, UR4, RZ ;  /* 0x00000004570a7c24 */ /* 0x002fc4000f8e02ff */
[----:B------:R-:W-:Y:S02]  /*c690*/  IMAD R11, R88, UR4, RZ ;  /* 0x00000004580b7c24 */ /* 0x000fe4000f8e02ff */
[----:B------:R-:W-:Y:S02]  /*c6a0*/  IMAD R12, R90, UR4, RZ ;  /* 0x000000045a0c7c24 */ /* 0x000fe4000f8e02ff */
[----:B------:R-:W-:Y:S02]  /*c6b0*/  IMAD R13, R89, UR4, RZ ;  /* 0x00000004590d7c24 */ /* 0x000fe4000f8e02ff */
[----:B------:R-:W-:Y:S02]  /*c6c0*/  IMAD R14, R91, UR4, RZ ;  /* 0x000000045b0e7c24 */ /* 0x000fe4000f8e02ff */
[----:B------:R-:W-:Y:S02]  /*c6d0*/  IMAD R15, R92, UR4, RZ ;  /* 0x000000045c0f7c24 */ /* 0x000fe4000f8e02ff */
[----:B---3--:R-:W-:-:S02]  /*c6e0*/  IMAD R17, R26, UR4, RZ ;  /* 0x000000041a117c24 */ /* 0x008fc4000f8e02ff */
[----:B------:R-:W-:Y:S02]  /*c6f0*/  IMAD R19, R2, UR4, RZ ;  /* 0x0000000402137c24 */ /* 0x000fe4000f8e02ff */
[----:B------:R-:W-:Y:S01]  /*c700*/  IMAD R20, R0, UR4, RZ ;  /* 0x0000000400147c24 */ /* 0x000fe2000f8e02ff */
[----:B------:R-:W-:Y:S01]  /*c710*/  IADD3 R0, P0, PT, R7, R6, RZ ;  /* 0x0000000607007210 */ /* 0x000fe20007f1e0ff */
[----:B------:R-:W-:-:S03]  /*c720*/  IMAD R21, R4, UR5, RZ ;  /* 0x0000000504157c24 */ /* 0x000fc6000f8e02ff */
[----:B------:R-:W-:Y:S02]  /*c730*/  LEA.HI.X.SX32 R4, R7, R3, 0x1, P0 ;  /* 0x0000000307047211 */ /* 0x000fe400000f0eff */
[-C--:B------:R-:W-:Y:S01]  /*c740*/  IADD3 R2, P2, PT, R8, R6.reuse, RZ ;  /* 0x0000000608027210 */ /* 0x080fe20007f5e0ff */
[----:B------:R1:W-:Y:S04]  /*c750*/  STL [R1+0x1dc], R0 ;  /* 0x0001dc0001007387 */ /* 0x0003e80000100800 */
[----:B------:R2:W-:Y:S04]  /*c760*/  STL [R1+0x1d8], R4 ;  /* 0x0001d80401007387 */ /* 0x0005e80000100800 */
[----:B------:R3:W-:Y:S01]  /*c770*/  STL [R1+0x1e4], R2 ;  /* 0x0001e40201007387 */ /* 0x0007e20000100800 */
[----:B-1----:R-:W-:-:S02]  /*c780*/  IADD3 R0, P6, PT, R9, R6, RZ ;  /* 0x0000000609007210 */ /* 0x002fc40007fde0ff */
[----:B--2---:R-:W-:-:S03]  /*c790*/  IADD3 R4, P5, PT, R10, R6, RZ ;  /* 0x000000060a047210 */ /* 0x004fc60007fbe0ff */
[----:B------:R1:W-:Y:S01]  /*c7a0*/  STL [R1+0x1ec], R0 ;  /* 0x0001ec0001007387 */ /* 0x0003e20000100800 */
[-C--:B---3--:R-:W-:Y:S01]  /*c7b0*/  IADD3 R2, P1, PT, R11, R6.reuse, RZ ;  /* 0x000000060b027210 */ /* 0x088fe20007f3e0ff */
[----:B0-----:R-:W-:Y:S02]  /*c7c0*/  IMAD R26, R30, UR13, RZ ;  /* 0x0000000d1e1a7c24 */ /* 0x001fe4000f8e02ff */
[----:B------:R-:W-:Y:S01]  /*c7d0*/  STL [R1+0x210], R4 ;  /* 0x0002100401007387 */ /* 0x000fe20000100800 */
[----:B------:R-:W-:Y:S01]  /*c7e0*/  IMAD R30, R35, UR20, RZ ;  /* 0x00000014231e7c24 */ /* 0x000fe2000f8e02ff */
[-C--:B-1----:R-:W-:Y:S02]  /*c7f0*/  IADD3 R0, P0, PT, R12, R6.reuse, RZ ;  /* 0x000000060c007210 */ /* 0x082fe40007f1e0ff */
[----:B------:R0:W-:Y:S01]  /*c800*/  STL [R1+0x218], R2 ;  /* 0x0002180201007387 */ /* 0x0001e20000100800 */
[----:B------:R-:W-:Y:S02]  /*c810*/  IMAD R35, R39, UR23, RZ ;  /* 0x0000001727237c24 */ /* 0x000fe4000f8e02ff */
[----:B------:R-:W-:Y:S01]  /*c820*/  IMAD R39, R86, UR26, RZ ;  /* 0x0000001a56277c24 */ /* 0x000fe2000f8e02ff */
[----:B------:R-:W-:-:S02]  /*c830*/  IADD3 R86, P4, PT, R13, R6, RZ ;  /* 0x000000060d567210 */ /* 0x000fc40007f9e0ff */
[-C--:B0-----:R-:W-:Y:S01]  /*c840*/  LEA.HI.X.SX32 R2, R8, R3.reuse, 0x1, P2 ;  /* 0x0000000308027211 */ /* 0x081fe200010f0eff */
[----:B------:R0:W-:Y:S01]  /*c850*/  STL [R1+0x220], R0 ;  /* 0x0002200001007387 */ /* 0x0001e20000100800 */
[----:B------:R-:W-:Y:S01]  /*c860*/  IADD3 R91, P2, PT, R14, R6, RZ ;  /* 0x000000060e5b7210 */ /* 0x000fe20007f5e0ff */
[----:B------:R-:W-:Y:S02]  /*c870*/  IMAD R16, R5, UR4, RZ ;  /* 0x0000000405107c24 */ /* 0x000fe4000f8e02ff */
[----:B------:R1:W-:Y:S01]  /*c880*/  STL [R1+0x1e0], R2 ;  /* 0x0001e00201007387 */ /* 0x0003e20000100800 */
[----:B0-----:R-:W-:-:S03]  /*c890*/  LEA.HI.X.SX32 R0, R9, R3, 0x1, P6 ;  /* 0x0000000309007211 */ /* 0x001fc600030f0eff */
[----:B------:R-:W-:Y:S01]  /*c8a0*/  STL [R1+0x228], R86 ;  /* 0x0002285601007387 */ /* 0x000fe20000100800 */
[----:B-1----:R-:W-:-:S03]  /*c8b0*/  IADD3 R2, P6, PT, R15, R6, RZ ;  /* 0x000000060f027210 */ /* 0x002fc60007fde0ff */
[----:B------:R-:W-:Y:S04]  /*c8c0*/  STL [R1+0x818], R86 ;  /* 0x0008185601007387 */ /* 0x000fe80000100800 */
[----:B------:R0:W-:Y:S01]  /*c8d0*/  STL [R1+0x1e8], R0 ;  /* 0x0001e80001007387 */ /* 0x0001e20000100800 */
[----:B------:R-:W-:-:S03]  /*c8e0*/  IMAD R18, R27, UR4, RZ ;  /* 0x000000041b127c24 */ /* 0x000fc6000f8e02ff */
[----:B------:R-:W-:Y:S04]  /*c8f0*/  STL [R1+0x230], R91 ;  /* 0x0002305b01007387 */ /* 0x000fe80000100800 */
[----:B------:R1:W-:Y:S01]  /*c900*/  STL [R1+0x238], R2 ;  /* 0x0002380201007387 */ /* 0x0003e20000100800 */
[-C--:B0-----:R-:W-:Y:S02]  /*c910*/  LEA.HI.X.SX32 R0, R10, R3.reuse, 0x1, P5 ;  /* 0x000000030a007211 */ /* 0x081fe400028f0eff */
[----:B------:R-:W-:Y:S01]  /*c920*/  IADD3 R4, P5, PT, R16, R6, RZ ;  /* 0x0000000610047210 */ /* 0x000fe20007fbe0ff */
[----:B------:R0:W-:Y:S01]  /*c930*/  STL [R1+0x81c], R91 ;  /* 0x00081c5b01007387 */ /* 0x0001e20000100800 */
[----:B-1----:R-:W-:-:S03]  /*c940*/  LEA.HI.X.SX32 R2, R11, R3, 0x1, P1 ;  /* 0x000000030b027211 */ /* 0x002fc600008f0eff */
[----:B------:R1:W-:Y:S04]  /*c950*/  STL [R1+0x1f0], R0 ;  /* 0x0001f00001007387 */ /* 0x0003e80000100800 */
[----:B------:R-:W-:Y:S01]  /*c960*/  STL [R1+0x240], R4 ;  /* 0x0002400401007387 */ /* 0x000fe20000100800 */
[----:B0-----:R-:W-:-:S03]  /*c970*/  LEA.HI.X.SX32 R91, R12, R3, 0x1, P0 ;  /* 0x000000030c5b7211 */ /* 0x001fc600000f0eff */
[----:B------:R0:W-:Y:S01]  /*c980*/  STL [R1+0x214], R2 ;  /* 0x0002140201007387 */ /* 0x0001e20000100800 */
[----:B-1----:R-:W-:Y:S02]  /*c990*/  IADD3 R0, P1, PT, R17, R6, RZ ;  /* 0x0000000611007210 */ /* 0x002fe40007f3e0ff */
[----:B------:R-:W-:-:S03]  /*c9a0*/  LEA.HI.X.SX32 R68, R13, R3, 0x1, P4 ;  /* 0x000000030d447211 */ /* 0x000fc600020f0eff */
[----:B------:R1:W-:Y:S01]  /*c9b0*/  STL [R1+0x248], R0 ;  /* 0x0002480001007387 */ /* 0x0003e20000100800 */
[----:B0-----:R-:W-:Y:S02]  /*c9c0*/  IADD3 R2, P0, PT, R18, R6, RZ ;  /* 0x0000000612027210 */ /* 0x001fe40007f1e0ff */
[----:B------:R-:W-:-:S03]  /*c9d0*/  LEA.HI.X.SX32 R92, R14, R3, 0x1, P2 ;  /* 0x000000030e5c7211 */ /* 0x000fc600010f0eff */
[----:B------:R-:W-:Y:S01]  /*c9e0*/  STL [R1+0x250], R2 ;  /* 0x0002500201007387 */ /* 0x000fe20000100800 */
[----:B-1----:R-:W-:-:S03]  /*c9f0*/  IADD3 R0, P4, PT, R19, R6, RZ ;  /* 0x0000000613007210 */ /* 0x002fc60007f9e0ff */
[----:B------:R-:W-:Y:S01]  /*ca00*/  STL [R1+0x21c], R91 ;  /* 0x00021c5b01007387 */ /* 0x000fe20000100800 */
[----:B------:R-:W-:Y:S01]  /*ca10*/  IADD3 R5, P2, PT, R20, R6, RZ ;  /* 0x0000000614057210 */ /* 0x000fe20007f5e0ff */
[----:B------:R-:W-:Y:S02]  /*ca20*/  IMAD R27, R31, UR16, RZ ;  /* 0x000000101f1b7c24 */ /* 0x000fe4000f8e02ff */
[----:B------:R-:W-:Y:S01]  /*ca30*/  STL [R1+0x820], R91 ;  /* 0x0008205b01007387 */ /* 0x000fe20000100800 */
[----:B------:R-:W-:-:S03]  /*ca40*/  IMAD R31, R36, UR21, RZ ;  /* 0x00000015241f7c24 */ /* 0x000fc6000f8e02ff */
[----:B------:R0:W-:Y:S01]  /*ca50*/  STL [R1+0x258], R0 ;  /* 0x0002580001007387 */ /* 0x0001e20000100800 */
[----:B------:R-:W-:Y:S02]  /*ca60*/  IMAD R36, R40, UR24, RZ ;  /* 0x0000001828247c24 */ /* 0x000fe4000f8e02ff */
[----:B------:R-:W-:Y:S01]  /*ca70*/  IMAD R40, R73, UR27, RZ ;  /* 0x0000001b49287c24 */ /* 0x000fe2000f8e02ff */
[----:B------:R-:W-:Y:S01]  /*ca80*/  STL [R1+0x224], R68 ;  /* 0x0002244401007387 */ /* 0x000fe20000100800 */
[----:B------:R-:W-:Y:S01]  /*ca90*/  IMAD R22, R25, UR7, RZ ;  /* 0x0000000719167c24 */ /* 0x000fe2000f8e02ff */
[-C--:B0-----:R-:W-:Y:S02]  /*caa0*/  LEA.HI.X.SX32 R0, R15, R3.reuse, 0x1, P6 ;  /* 0x000000030f007211 */ /* 0x081fe400030f0eff */
[----:B------:R-:W-:Y:S01]  /*cab0*/  STL [R1+0x824], R68 ;  /* 0x0008244401007387 */ /* 0x000fe20000100800 */
[----:B------:R-:W-:Y:S01]  /*cac0*/  IMAD R73, R82, UR60, RZ ;  /* 0x0000003c52497c24 */ /* 0x000fe2000f8e02ff */
[----:B------:R-:W-:Y:S01]  /*cad0*/  IADD3 R82, P6, PT, R21, R6, RZ ;  /* 0x0000000615527210 */ /* 0x000fe20007fde0ff */
[----:B------:R-:W-:Y:S01]  /*cae0*/  IMAD R25, R29, UR12, RZ ;  /* 0x0000000c1d197c24 */ /* 0x000fe2000f8e02ff */
[----:B------:R-:W-:Y:S01]  /*caf0*/  STL [R1+0x260], R5 ;  /* 0x0002600501007387 */ /* 0x000fe20000100800 */
[----:B------:R-:W-:-:S03]  /*cb00*/  LEA.HI.X.SX32 R4, R17, R3, 0x1, P1 ;  /* 0x0000000311047211 */ /* 0x000fc600008f0eff */
[----:B------:R0:W-:Y:S01]  /*cb10*/  STL [R1+0x234], R0 ;  /* 0x0002340001007387 */ /* 0x0001e20000100800 */
[----:B------:R-:W-:-:S03]  /*cb20*/  IADD3 R2, P1, PT, R25, R6, RZ ;  /* 0x0000000619027210 */ /* 0x000fc60007f3e0ff */
[----:B------:R-:W-:Y:S04]  /*cb30*/  STL [R1+0x828], R5 ;  /* 0x0008280501007387 */ /* 0x000fe80000100800 */
[----:B------:R-:W-:Y:S01]  /*cb40*/  STL [R1+0x22c], R92 ;  /* 0x00022c5c01007387 */ /* 0x000fe20000100800 */
[----:B0-----:R-:W-:-:S03]  /*cb50*/  LEA.HI.X.SX32 R0, R16, R3, 0x1, P5 ;  /* 0x0000000310007211 */ /* 0x001fc600028f0eff */
[----:B------:R-:W-:Y:S01]  /*cb60*/  STL [R1+0x82c], R92 ;  /* 0x00082c5c01007387 */ /* 0x000fe20000100800 */
[----:B------:R-:W-:-:S03]  /*cb70*/  IADD3 R89, P5, PT, R22, R6, RZ ;  /* 0x0000000616597210 */ /* 0x000fc60007fbe0ff */
[----:B------:R-:W-:Y:S04]  /*cb80*/  STL [R1+0x268], R82 ;  /* 0x0002685201007387 */ /* 0x000fe80000100800 */
[----:B------:R0:W-:Y:S04]  /*cb90*/  STL [R1+0x23c], R0 ;  /* 0x00023c0001007387 */ /* 0x0001e80000100800 */
[----:B------:R1:W-:Y:S04]  /*cba0*/  STL [R1+0x830], R82 ;  /* 0x0008305201007387 */ /* 0x0003e80000100800 */
[----:B------:R-:W-:Y:S01]  /*cbb0*/  STL [R1+0x244], R4 ;  /* 0x0002440401007387 */ /* 0x000fe20000100800 */
[----:B0-----:R-:W-:-:S03]  /*cbc0*/  LEA.HI.X.SX32 R0, R18, R3, 0x1, P0 ;  /* 0x0000000312007211 */ /* 0x001fc600000f0eff */
[----:B------:R-:W-:Y:S04]  /*cbd0*/  STL [R1+0x270], R89 ;  /* 0x0002705901007387 */ /* 0x000fe80000100800 */
[----:B------:R0:W-:Y:S01]  /*cbe0*/  STL [R1+0x278], R2 ;  /* 0x0002780201007387 */ /* 0x0001e20000100800 */
[----:B------:R-:W-:-:S03]  /*cbf0*/  IMAD R29, R32, UR17, RZ ;  /* 0x00000011201d7c24 */ /* 0x000fc6000f8e02ff */
[----:B------:R-:W-:Y:S01]  /*cc00*/  STL [R1+0x834], R89 ;  /* 0x0008345901007387 */ /* 0x000fe20000100800 */
[----:B-1----:R-:W-:-:S03]  /*cc10*/  LEA.HI.X.SX32 R82, R19, R3, 0x1, P4 ;  /* 0x0000000313527211 */ /* 0x002fc600020f0eff */
[----:B------:R1:W-:Y:S01]  /*cc20*/  STL [R1+0x24c], R0 ;  /* 0x00024c0001007387 */ /* 0x0003e20000100800 */
[----:B------:R-:W-:Y:S01]  /*cc30*/  IMAD R32, R38, UR22, RZ ;  /* 0x0000001626207c24 */ /* 0x000fe2000f8e02ff */
[-C--:B0-----:R-:W-:Y:S01]  /*cc40*/  IADD3 R2, P4, PT, R27, R6.reuse, RZ ;  /* 0x000000061b027210 */ /* 0x081fe20007f9e0ff */
[----:B------:R-:W-:Y:S01]  /*cc50*/  IMAD R38, R41, UR25, RZ ;  /* 0x0000001929267c24 */ /* 0x000fe2000f8e02ff */
[-C--:B------:R-:W-:Y:S02]  /*cc60*/  LEA.HI.X.SX32 R86, R20, R3.reuse, 0x1, P2 ;  /* 0x0000000314567211 */ /* 0x080fe400010f0eff */
[----:B-1----:R-:W-:Y:S01]  /*cc70*/  IADD3 R0, P0, PT, R26, R6, RZ ;  /* 0x000000061a007210 */ /* 0x002fe20007f1e0ff */
[----:B------:R-:W-:Y:S02]  /*cc80*/  IMAD R41, R72, UR28, RZ ;  /* 0x0000001c48297c24 */ /* 0x000fe4000f8e02ff */
[----:B------:R-:W-:Y:S02]  /*cc90*/  IMAD R72, R84, UR59, RZ ;  /* 0x0000003b54487c24 */ /* 0x000fe4000f8e02ff */
[----:B------:R0:W-:Y:S01]  /*cca0*/  STL [R1+0x280], R0 ;  /* 0x0002800001007387 */ /* 0x0001e20000100800 */
[----:B------:R-:W-:-:S02]  /*ccb0*/  LEA.HI.X.SX32 R84, R21, R3, 0x1, P6 ;  /* 0x0000000315547211 */ /* 0x000fc400030f0eff */
[-C--:B------:R-:W-:Y:S01]  /*ccc0*/  IADD3 R5, P6, PT, R30, R6.reuse, RZ ;  /* 0x000000061e057210 */ /* 0x080fe20007fde0ff */
[----:B------:R1:W-:Y:S01]  /*ccd0*/  STL [R1+0x288], R2 ;  /* 0x0002880201007387 */ /* 0x0003e20000100800 */
[----:B0-----:R-:W-:-:S03]  /*cce0*/  IADD3 R0, P2, PT, R29, R6, RZ ;  /* 0x000000061d007210 */ /* 0x001fc60007f5e0ff */
[----:B------:R-:W-:Y:S01]  /*ccf0*/  STL [R1+0x254], R82 ;  /* 0x0002545201007387 */ /* 0x000fe20000100800 */
[----:B------:R-:W-:-:S03]  /*cd00*/  LEA.HI.X.SX32 R90, R22, R3, 0x1, P5 ;  /* 0x00000003165a7211 */ /* 0x000fc600028f0eff */
[----:B------:R-:W-:Y:S01]  /*cd10*/  STL [R1+0x838], R82 ;  /* 0x0008385201007387 */ /* 0x000fe20000100800 */
[----:B-1----:R-:W-:-:S03]  /*cd20*/  LEA.HI.X.SX32 R2, R25, R3, 0x1, P1 ;  /* 0x0000000319027211 */ /* 0x002fc600008f0eff */
[----:B------:R0:W-:Y:S04]  /*cd30*/  STL [R1+0x290], R0 ;  /* 0x0002900001007387 */ /* 0x0001e80000100800 */
[----:B------:R-:W-:Y:S04]  /*cd40*/  STL [R1+0x25c], R86 ;  /* 0x00025c5601007387 */ /* 0x000fe80000100800 */
[----:B------:R-:W-:Y:S01]  /*cd50*/  STL [R1+0x83c], R86 ;  /* 0x00083c5601007387 */ /* 0x000fe20000100800 */
[----:B0-----:R-:W-:-:S03]  /*cd60*/  IADD3 R0, P5, PT, R31, R6, RZ ;  /* 0x000000061f007210 */ /* 0x001fc60007fbe0ff */
[----:B------:R-:W-:Y:S04]  /*cd70*/  STL [R1+0x298], R5 ;  /* 0x0002980501007387 */ /* 0x000fe80000100800 */
[----:B------:R-:W-:Y:S04]  /*cd80*/  STL [R1+0x840], R5 ;  /* 0x0008400501007387 */ /* 0x000fe80000100800 */
[----:B------:R-:W-:Y:S01]  /*cd90*/  STL [R1+0x264], R84 ;  /* 0x0002645401007387 */ /* 0x000fe20000100800 */
[----:B------:R-:W-:-:S03]  /*cda0*/  IADD3 R21, P1, PT, R32, R6, RZ ;  /* 0x0000000620157210 */ /* 0x000fc60007f3e0ff */
[----:B------:R-:W-:Y:S04]  /*cdb0*/  STL [R1+0x844], R84 ;  /* 0x0008445401007387 */ /* 0x000fe80000100800 */
[----:B------:R-:W-:Y:S04]  /*cdc0*/  STL [R1+0x2a0], R0 ;  /* 0x0002a00001007387 */ /* 0x000fe80000100800 */
[----:B------:R0:W-:Y:S04]  /*cdd0*/  STL [R1+0x274], R2 ;  /* 0x0002740201007387 */ /* 0x0001e80000100800 */
[----:B------:R1:W-:Y:S04]  /*cde0*/  STL [R1+0x848], R0 ;  /* 0x0008480001007387 */ /* 0x0003e80000100800 */
[----:B------:R-:W-:Y:S01]  /*cdf0*/  STL [R1+0x26c], R90 ;  /* 0x00026c5a01007387 */ /* 0x000fe20000100800 */
[----:B0-----:R-:W-:-:S02]  /*ce00*/  LEA.HI.X.SX32 R2, R27, R3, 0x1, P4 ;  /* 0x000000031b027211 */ /* 0x001fc400020f0eff */
[----:B-1----:R-:W-:Y:S01]  /*ce10*/  LEA.HI.X.SX32 R0, R26, R3, 0x1, P0 ;  /* 0x000000031a007211 */ /* 0x002fe200000f0eff */
[----:B------:R-:W-:Y:S01]  /*ce20*/  STL [R1+0x84c], R90 ;  /* 0x00084c5a01007387 */ /* 0x000fe20000100800 */
[----:B------:R-:W-:-:S03]  /*ce30*/  IADD3 R87, P0, PT, R35, R6, RZ ;  /* 0x0000000623577210 */ /* 0x000fc60007f1e0ff */
[----:B------:R-:W-:Y:S04]  /*ce40*/  STL [R1+0x2a8], R21 ;  /* 0x0002a81501007387 */ /* 0x000fe80000100800 */
[----:B------:R0:W-:Y:S01]  /*ce50*/  STL [R1+0x27c], R0 ;  /* 0x00027c0001007387 */ /* 0x0001e20000100800 */
[----:B------:R-:W-:-:S03]  /*ce60*/  LEA.HI.X.SX32 R84, R29, R3, 0x1, P2 ;  /* 0x000000031d547211 */ /* 0x000fc600010f0eff */
[----:B------:R-:W-:Y:S01]  /*ce70*/  STL [R1+0x850], R21 ;  /* 0x0008501501007387 */ /* 0x000fe20000100800 */
[----:B0-----:R-:W-:-:S03]  /*ce80*/  IADD3 R0, P4, PT, R36, R6, RZ ;  /* 0x0000000624007210 */ /* 0x001fc60007f9e0ff */
[----:B------:R-:W-:Y:S04]  /*ce90*/  STL [R1+0x284], R2 ;  /* 0x0002840201007387 */ /* 0x000fe80000100800 */
[----:B------:R-:W-:Y:S04]  /*cea0*/  STL [R1+0x2b0], R87 ;  /* 0x0002b05701007387 */ /* 0x000fe80000100800 */
[----:B------:R0:W-:Y:S01]  /*ceb0*/  STL [R1+0x2b8], R0 ;  /* 0x0002b80001007387 */ /* 0x0001e20000100800 */
[----:B------:R-:W-:-:S03]  /*cec0*/  LEA.HI.X.SX32 R92, R30, R3, 0x1, P6 ;  /* 0x000000031e5c7211 */ /* 0x000fc600030f0eff */
[----:B------:R-:W-:Y:S01]  /*ced0*/  STL [R1+0x854], R87 ;  /* 0x0008545701007387 */ /* 0x000fe20000100800 */
[----:B0-----:R-:W-:-:S03]  /*cee0*/  IADD3 R0, P2, PT, R38, R6, RZ ;  /* 0x0000000626007210 */ /* 0x001fc60007f5e0ff */
[----:B------:R-:W-:Y:S01]  /*cef0*/  STL [R1+0x28c], R84 ;  /* 0x00028c5401007387 */ /* 0x000fe20000100800 */
[----:B------:R-:W-:-:S03]  /*cf00*/  LEA.HI.X.SX32 R2, R31, R3, 0x1, P5 ;  /* 0x000000031f027211 */ /* 0x000fc600028f0eff */
[----:B------:R0:W-:Y:S01]  /*cf10*/  STL [R1+0x2c0], R0 ;  /* 0x0002c00001007387 */ /* 0x0001e20000100800 */
[----:B------:R-:W-:-:S03]  /*cf20*/  IADD3 R86, P5, PT, R40, R6, RZ ;  /* 0x0000000628567210 */ /* 0x000fc60007fbe0ff */
[----:B------:R-:W-:Y:S01]  /*cf30*/  STL [R1+0x858], R84 ;  /* 0x0008585401007387 */ /* 0x000fe20000100800 */
[----:B0-----:R-:W-:Y:S02]  /*cf40*/  IADD3 R0, P6, PT, R39, R6, RZ ;  /* 0x0000000627007210 */ /* 0x001fe40007fde0ff */
[----:B------:R-:W-:-:S03]  /*cf50*/  LEA.HI.X.SX32 R22, R32, R3, 0x1, P1 ;  /* 0x0000000320167211 */ /* 0x000fc600008f0eff */
[----:B------:R0:W-:Y:S01]  /*cf60*/  STL [R1+0x2c8], R0 ;  /* 0x0002c80001007387 */ /* 0x0001e20000100800 */
[----:B------:R-:W-:-:S03]  /*cf70*/  IADD3 R91, P1, PT, R41, R6, RZ ;  /* 0x00000006295b7210 */ /* 0x000fc60007f3e0ff */
[----:B------:R-:W-:Y:S01]  /*cf80*/  STL [R1+0x294], R92 ;  /* 0x0002945c01007387 */ /* 0x000fe20000100800 */
[----:B------:R-:W-:-:S03]  /*cf90*/  LEA.HI.X.SX32 R88, R35, R3, 0x1, P0 ;  /* 0x0000000323587211 */ /* 0x000fc600000f0eff */
[----:B------:R-:W-:Y:S01]  /*cfa0*/  STL [R1+0x85c], R92 ;  /* 0x00085c5c01007387 */ /* 0x000fe20000100800 */
[----:B------:R-:W-:-:S03]  /*cfb0*/  IADD3 R4, P0, PT, R42, R6, RZ ;  /* 0x000000062a047210 */ /* 0x000fc60007f1e0ff */
[----:B------:R-:W-:Y:S01]  /*cfc0*/  STL [R1+0x2d0], R86 ;  /* 0x0002d05601007387 */ /* 0x000fe20000100800 */
[----:B0-----:R-:W-:-:S03]  /*cfd0*/  LEA.HI.X.SX32 R0, R36, R3, 0x1, P4 ;  /* 0x0000000324007211 */ /* 0x001fc600020f0eff */
[----:B------:R-:W-:Y:S04]  /*cfe0*/  STL [R1+0x860], R86 ;  /* 0x0008605601007387 */ /* 0x000fe80000100800 */
[----:B------:R-:W-:Y:S04]  /*cff0*/  STL [R1+0x29c], R2 ;  /* 0x00029c0201007387 */ /* 0x000fe80000100800 */
[----:B------:R-:W-:Y:S04]  /*d000*/  STL [R1+0x864], R2 ;  /* 0x0008640201007387 */ /* 0x000fe80000100800 */
[----:B------:R-:W-:Y:S04]  /*d010*/  STL [R1+0x2d8], R91 ;  /* 0x0002d85b01007387 */ /* 0x000fe80000100800 */
[----:B------:R-:W-:Y:S01]  /*d020*/  STL [R1+0x868], R91 ;  /* 0x0008685b01007387 */ /* 0x000fe20000100800 */
[----:B------:R-:W-:-:S03]  /*d030*/  IADD3 R19, P4, PT, R43, R6, RZ ;  /* 0x000000062b137210 */ /* 0x000fc60007f9e0ff */
[----:B------:R-:W-:Y:S04]  /*d040*/  STL [R1+0x2a4], R22 ;  /* 0x0002a41601007387 */ /* 0x000fe80000100800 */
[----:B------:R-:W-:Y:S04]  /*d050*/  STL [R1+0x86c], R22 ;  /* 0x00086c1601007387 */ /* 0x000fe80000100800 */
[----:B------:R-:W-:Y:S04]  /*d060*/  STL [R1+0x2e0], R4 ;  /* 0x0002e00401007387 */ /* 0x000fe80000100800 */
[----:B------:R0:W-:Y:S04]  /*d070*/  STL [R1+0x2b4], R0 ;  /* 0x0002b40001007387 */ /* 0x0001e80000100800 */
[----:B------:R-:W-:Y:S01]  /*d080*/  STL [R1+0x870], R4 ;  /* 0x0008700401007387 */ /* 0x000fe20000100800 */
[----:B------:R-:W-:-:S03]  /*d090*/  LEA.HI.X.SX32 R84, R39, R3, 0x1, P6 ;  /* 0x0000000327547211 */ /* 0x000fc600030f0eff */
[----:B------:R-:W-:Y:S01]  /*d0a0*/  STL [R1+0x2ac], R88 ;  /* 0x0002ac5801007387 */ /* 0x000fe20000100800 */
[----:B0-----:R-:W-:-:S03]  /*d0b0*/  LEA.HI.X.SX32 R0, R38, R3, 0x1, P2 ;  /* 0x0000000326007211 */ /* 0x001fc600010f0eff */
[----:B------:R-:W-:Y:S01]  /*d0c0*/  STL [R1+0x874], R88 ;  /* 0x0008745801007387 */ /* 0x000fe20000100800 */
[----:B------:R-:W-:-:S03]  /*d0d0*/  IADD3 R83, P2, PT, R44, R6, RZ ;  /* 0x000000062c537210 */ /* 0x000fc60007f5e0ff */
[----:B------:R-:W-:Y:S01]  /*d0e0*/  STL [R1+0x2e8], R19 ;  /* 0x0002e81301007387 */ /* 0x000fe20000100800 */
[----:B------:R-:W-:-:S03]  /*d0f0*/  IMAD R46, R46, UR33, RZ ;  /* 0x000000212e2e7c24 */ /* 0x000fc6000f8e02ff */
[----:B------:R0:W-:Y:S01]  /*d100*/  STL [R1+0x2bc], R0 ;  /* 0x0002bc0001007387 */ /* 0x0001e20000100800 */
[----:B------:R-:W-:-:S03]  /*d110*/  LEA.HI.X.SX32 R5, R40, R3, 0x1, P5 ;  /* 0x0000000328057211 */ /* 0x000fc600028f0eff */
[----:B------:R-:W-:Y:S01]  /*d120*/  STL [R1+0x878], R19 ;  /* 0x0008781301007387 */ /* 0x000fe20000100800 */
[-C--:B------:R-:W-:Y:S02]  /*d130*/  LEA.HI.X.SX32 R68, R41, R3.reuse, 0x1, P1 ;  /* 0x0000000329447211 */ /* 0x080fe400008f0eff */
[-C--:B0-----:R-:W-:Y:S01]  /*d140*/  IADD3 R0, P6, PT, R45, R6.reuse, RZ ;  /* 0x000000062d007210 */ /* 0x081fe20007fde0ff */
[----:B------:R-:W-:Y:S01]  /*d150*/  STL [R1+0x2f0], R83 ;  /* 0x0002f05301007387 */ /* 0x000fe20000100800 */
[-C--:B------:R-:W-:Y:S01]  /*d160*/  LEA.HI.X.SX32 R42, R42, R3.reuse, 0x1, P0 ;  /* 0x000000032a2a7211 */ /* 0x080fe200000f0eff */
[----:B------:R-:W-:Y:S01]  /*d170*/  IMAD R48, R48, UR34, RZ ;  /* 0x0000002230307c24 */ /* 0x000fe2000f8e02ff */
[----:B------:R-:W-:Y:S01]  /*d180*/  IADD3 R91, P0, PT, R46, R6, RZ ;  /* 0x000000062e5b7210 */ /* 0x000fe20007f1e0ff */
[----:B------:R0:W-:Y:S01]  /*d190*/  STL [R1+0x2f8], R0 ;  /* 0x0002f80001007387 */ /* 0x0001e20000100800 */
[----:B------:R-:W-:Y:S01]  /*d1a0*/  IMAD R49, R49, UR35, RZ ;  /* 0x0000002331317c24 */ /* 0x000fe2000f8e02ff */
[----:B------:R-:W-:-:S02]  /*d1b0*/  LEA.HI.X.SX32 R20, R43, R3, 0x1, P4 ;  /* 0x000000032b147211 */ /* 0x000fc400020f0eff */
[----:B------:R1:W-:Y:S01]  /*d1c0*/  STL [R1+0x87c], R83 ;  /* 0x00087c5301007387 */ /* 0x0003e20000100800 */
[----:B------:R-:W-:-:S03]  /*d1d0*/  IMAD R51, R51, UR36, RZ ;  /* 0x0000002433337c24 */ /* 0x000fc6000f8e02ff */
[----:B------:R-:W-:Y:S01]  /*d1e0*/  STL [R1+0x2c4], R84 ;  /* 0x0002c45401007387 */ /* 0x000fe20000100800 */
[-C--:B------:R-:W-:Y:S02]  /*d1f0*/  LEA.HI.X.SX32 R85, R44, R3.reuse, 0x1, P2 ;  /* 0x000000032c557211 */ /* 0x080fe400010f0eff */
[-C--:B0-----:R-:W-:Y:S01]  /*d200*/  LEA.HI.X.SX32 R0, R45, R3.reuse, 0x1, P6 ;  /* 0x000000032d007211 */ /* 0x081fe200030f0eff */
[----:B------:R-:W-:Y:S01]  /*d210*/  STL [R1+0x880], R84 ;  /* 0x0008805401007387 */ /* 0x000fe20000100800 */
[----:B------:R-:W-:-:S03]  /*d220*/  LEA.HI.X.SX32 R22, R46, R3, 0x1, P0 ;  /* 0x000000032e167211 */ /* 0x000fc600000f0eff */
[----:B------:R-:W-:Y:S01]  /*d230*/  STL [R1+0x2cc], R5 ;  /* 0x0002cc0501007387 */ /* 0x000fe20000100800 */
[----:B------:R-:W-:-:S03]  /*d240*/  IADD3 R21, P0, PT, R48, R6, RZ ;  /* 0x0000000630157210 */ /* 0x000fc60007f1e0ff */
[----:B------:R-:W-:Y:S01]  /*d250*/  STL [R1+0x2d4], R68 ;  /* 0x0002d44401007387 */ /* 0x000fe20000100800 */
[----:B------:R-:W-:Y:S01]  /*d260*/  IMAD R53, R53, UR37, RZ ;  /* 0x0000002535357c24 */ /* 0x000fe2000f8e02ff */
[-C--:B------:R-:W-:Y:S02]  /*d270*/  IADD3 R89, P1, PT, R49, R6.reuse, RZ ;  /* 0x0000000631597210 */ /* 0x080fe40007f3e0ff */
[----:B------:R-:W-:Y:S01]  /*d280*/  STL [R1+0x300], R91 ;  /* 0x0003005b01007387 */ /* 0x000fe20000100800 */
[----:B------:R-:W-:-:S03]  /*d290*/  IADD3 R46, P2, PT, R51, R6, RZ ;  /* 0x00000006332e7210 */ /* 0x000fc60007f5e0ff */
[----:B------:R-:W-:Y:S01]  /*d2a0*/  STL [R1+0x2dc], R42 ;  /* 0x0002dc2a01007387 */ /* 0x000fe20000100800 */
[----:B------:R-:W-:Y:S01]  /*d2b0*/  IMAD R54, R54, UR38, RZ ;  /* 0x0000002636367c24 */ /* 0x000fe2000f8e02ff */
[----:B------:R-:W-:Y:S02]  /*d2c0*/  LEA.HI.X.SX32 R87, R48, R3, 0x1, P0 ;  /* 0x0000000330577211 */ /* 0x000fe400000f0eff */
[----:B------:R-:W-:Y:S01]  /*d2d0*/  STL [R1+0x2e4], R20 ;  /* 0x0002e41401007387 */ /* 0x000fe20000100800 */
[----:B------:R-:W-:-:S03]  /*d2e0*/  IMAD R55, R55, UR39, RZ ;  /* 0x0000002737377c24 */ /* 0x000fc6000f8e02ff */
[----:B------:R0:W-:Y:S01]  /*d2f0*/  STL [R1+0x2f4], R0 ;  /* 0x0002f40001007387 */ /* 0x0001e20000100800 */
[----:B------:R-:W-:-:S03]  /*d300*/  LEA.HI.X.SX32 R82, R49, R3, 0x1, P1 ;  /* 0x0000000331527211 */ /* 0x000fc600008f0eff */
[----:B------:R-:W-:Y:S01]  /*d310*/  STL [R1+0x2ec], R85 ;  /* 0x0002ec5501007387 */ /* 0x000fe20000100800 */
[----:B------:R-:W-:-:S03]  /*d320*/  LEA.HI.X.SX32 R51, R51, R3, 0x1, P2 ;  /* 0x0000000333337211 */ /* 0x000fc600010f0eff */
[----:B------:R-:W-:Y:S01]  /*d330*/  STL [R1+0x2fc], R22 ;  /* 0x0002fc1601007387 */ /* 0x000fe20000100800 */
[-C--:B------:R-:W-:Y:S01]  /*d340*/  IADD3 R35, P0, PT, R53, R6.reuse, RZ ;  /* 0x0000000635237210 */ /* 0x080fe20007f1e0ff */
[----:B------:R-:W-:Y:S02]  /*d350*/  IMAD R57, R57, UR40, RZ ;  /* 0x0000002839397c24 */ /* 0x000fe4000f8e02ff */
[----:B------:R-:W-:Y:S01]  /*d360*/  STL [R1+0x308], R21 ;  /* 0x0003081501007387 */ /* 0x000fe20000100800 */
[----:B------:R-:W-:-:S03]  /*d370*/  IADD3 R17, P1, PT, R54, R6, RZ ;  /* 0x0000000636117210 */ /* 0x000fc60007f3e0ff */
[----:B------:R-:W2:Y:S01]  /*d380*/  LDL R48, [R1+0x2f8] ;  /* 0x0002f80001307983 */ /* 0x000ea20000100800 */
[----:B------:R-:W-:-:S03]  /*d390*/  IMAD R60, R60, UR41, RZ ;  /* 0x000000293c3c7c24 */ /* 0x000fc6000f8e02ff */
[----:B------:R-:W3:Y:S01]  /*d3a0*/  LDL R49, [R1+0x2b8] ;  /* 0x0002b80001317983 */ /* 0x000ee20000100800 */
[----:B------:R-:W-:-:S03]  /*d3b0*/  IADD3 R80, P2, PT, R55, R6, RZ ;  /* 0x0000000637507210 */ /* 0x000fc60007f5e0ff */
[----:B------:R-:W-:Y:S01]  /*d3c0*/  STL [R1+0x310], R89 ;  /* 0x0003105901007387 */ /* 0x000fe20000100800 */
[----:B------:R-:W-:Y:S01]  /*d3d0*/  IMAD R61, R61, UR42, RZ ;  /* 0x0000002a3d3d7c24 */ /* 0x000fe2000f8e02ff */
[-C--:B------:R-:W-:Y:S02]  /*d3e0*/  LEA.HI.X.SX32 R36, R53, R3.reuse, 0x1, P0 ;  /* 0x0000000335247211 */ /* 0x080fe400000f0eff */
[----:B------:R-:W-:Y:S01]  /*d3f0*/  STL [R1+0x304], R87 ;  /* 0x0003045701007387 */ /* 0x000fe20000100800 */
[----:B------:R-:W-:-:S03]  /*d400*/  LEA.HI.X.SX32 R18, R54, R3, 0x1, P1 ;  /* 0x0000000336127211 */ /* 0x000fc600008f0eff */
[----:B------:R-:W-:Y:S01]  /*d410*/  STL [R1+0x318], R46 ;  /* 0x0003182e01007387 */ /* 0x000fe20000100800 */
[----:B-1----:R-:W-:-:S03]  /*d420*/  IADD3 R83, P0, PT, R57, R6, RZ ;  /* 0x0000000639537210 */ /* 0x002fc60007f1e0ff */
[----:B------:R-:W-:Y:S01]  /*d430*/  STL [R1+0x30c], R82 ;  /* 0x00030c5201007387 */ /* 0x000fe20000100800 */
[----:B------:R-:W-:-:S03]  /*d440*/  LEA.HI.X.SX32 R81, R55, R3, 0x1, P2 ;  /* 0x0000000337517211 */ /* 0x000fc600010f0eff */
[----:B------:R-:W-:Y:S01]  /*d450*/  STL [R1+0x314], R51 ;  /* 0x0003143301007387 */ /* 0x000fe20000100800 */
[----:B------:R-:W-:-:S03]  /*d460*/  IADD3 R86, P1, PT, R60, R6, RZ ;  /* 0x000000063c567210 */ /* 0x000fc60007f3e0ff */
[----:B------:R-:W4:Y:S01]  /*d470*/  LDL R53, [R1+0x2b4] ;  /* 0x0002b40001357983 */ /* 0x000f220000100800 */
[----:B------:R-:W-:Y:S01]  /*d480*/  IMAD R64, R64, UR43, RZ ;  /* 0x0000002b40407c24 */ /* 0x000fe2000f8e02ff */
[----:B0-----:R-:W-:Y:S02]  /*d490*/  IADD3 R0, P2, PT, R61, R6, RZ ;  /* 0x000000063d007210 */ /* 0x001fe40007f5e0ff */
[----:B------:R-:W-:Y:S01]  /*d4a0*/  STL [R1+0x320], R35 ;  /* 0x0003202301007387 */ /* 0x000fe20000100800 */
[----:B------:R-:W-:-:S03]  /*d4b0*/  LEA.HI.X.SX32 R84, R57, R3, 0x1, P0 ;  /* 0x0000000339547211 */ /* 0x000fc600000f0eff */
[----:B------:R-:W-:Y:S01]  /*d4c0*/  STL [R1+0x328], R17 ;  /* 0x0003281101007387 */ /* 0x000fe20000100800 */
[----:B------:R-:W-:-:S03]  /*d4d0*/  IMAD R65, R65, UR44, RZ ;  /* 0x0000002c41417c24 */ /* 0x000fc6000f8e02ff */
[----:B------:R-:W-:Y:S01]  /*d4e0*/  STL [R1+0x31c], R36 ;  /* 0x00031c2401007387 */ /* 0x000fe20000100800 */
[----:B------:R-:W-:Y:S01]  /*d4f0*/  IMAD R67, R67, UR45, RZ ;  /* 0x0000002d43437c24 */ /* 0x000fe2000f8e02ff */
[-C--:B------:R-:W-:Y:S02]  /*d500*/  LEA.HI.X.SX32 R2, R60, R3.reuse, 0x1, P1 ;  /* 0x000000033c027211 */ /* 0x080fe400008f0eff */
[----:B------:R-:W-:Y:S01]  /*d510*/  STL [R1+0x330], R80 ;  /* 0x0003305001007387 */ /* 0x000fe20000100800 */
[----:B------:R-:W-:-:S03]  /*d520*/  LEA.HI.X.SX32 R90, R61, R3, 0x1, P2 ;  /* 0x000000033d5a7211 */ /* 0x000fc600010f0eff */
[----:B------:R-:W-:Y:S01]  /*d530*/  STL [R1+0x324], R18 ;  /* 0x0003241201007387 */ /* 0x000fe20000100800 */
[----:B------:R-:W-:-:S03]  /*d540*/  IADD3 R60, P0, PT, R64, R6, RZ ;  /* 0x00000006403c7210 */ /* 0x000fc60007f1e0ff */
[----:B------:R-:W-:Y:S01]  /*d550*/  STL [R1+0x32c], R81 ;  /* 0x00032c5101007387 */ /* 0x000fe20000100800 */
[----:B------:R-:W-:-:S03]  /*d560*/  IMAD R71, R71, UR46, RZ ;  /* 0x0000002e47477c24 */ /* 0x000fc6000f8e02ff */
[----:B------:R-:W-:Y:S01]  /*d570*/  STL [R1+0x338], R83 ;  /* 0x0003385301007387 */ /* 0x000fe20000100800 */
[----:B------:R-:W-:-:S03]  /*d580*/  IADD3 R44, P1, PT, R65, R6, RZ ;  /* 0x00000006412c7210 */ /* 0x000fc60007f3e0ff */
[----:B------:R-:W-:Y:S01]  /*d590*/  STL [R1+0x340], R86 ;  /* 0x0003405601007387 */ /* 0x000fe20000100800 */
[----:B------:R-:W-:Y:S01]  /*d5a0*/  IMAD R70, R70, UR47, RZ ;  /* 0x0000002f46467c24 */ /* 0x000fe2000f8e02ff */
[----:B------:R-:W-:Y:S02]  /*d5b0*/  IADD3 R31, P2, PT, R67, R6, RZ ;  /* 0x00000006431f7210 */ /* 0x000fe40007f5e0ff */
[----:B------:R-:W-:Y:S01]  /*d5c0*/  STL [R1+0x334], R84 ;  /* 0x0003345401007387 */ /* 0x000fe20000100800 */
[----:B------:R-:W-:Y:S01]  /*d5d0*/  IMAD R69, R69, UR48, RZ ;  /* 0x0000003045457c24 */ /* 0x000fe2000f8e02ff */
[-C--:B------:R-:W-:Y:S02]  /*d5e0*/  LEA.HI.X.SX32 R61, R64, R3.reuse, 0x1, P0 ;  /* 0x00000003403d7211 */ /* 0x080fe400000f0eff */
[----:B------:R-:W-:Y:S01]  /*d5f0*/  STL [R1+0x348], R0 ;  /* 0x0003480001007387 */ /* 0x000fe20000100800 */
[----:B------:R-:W-:-:S03]  /*d600*/  LEA.HI.X.SX32 R45, R65, R3, 0x1, P1 ;  /* 0x00000003412d7211 */ /* 0x000fc600008f0eff */
[----:B------:R-:W-:Y:S01]  /*d610*/  STL [R1+0x33c], R2 ;  /* 0x00033c0201007387 */ /* 0x000fe20000100800 */
[----:B------:R-:W-:-:S03]  /*d620*/  LEA.HI.X.SX32 R32, R67, R3, 0x1, P2 ;  /* 0x0000000343207211 */ /* 0x000fc600010f0eff */
[----:B------:R-:W-:Y:S01]  /*d630*/  STL [R1+0x344], R90 ;  /* 0x0003445a01007387 */ /* 0x000fe20000100800 */
[----:B------:R-:W-:-:S03]  /*d640*/  IADD3 R15, P0, PT, R71, R6, RZ ;  /* 0x00000006470f7210 */ /* 0x000fc60007f1e0ff */
[----:B------:R-:W2:Y:S01]  /*d650*/  LDL R64, [R1+0x2f4] ;  /* 0x0002f40001407983 */ /* 0x000ea20000100800 */
[----:B------:R-:W-:-:S03]  /*d660*/  IADD3 R78, P1, PT, R70, R6, RZ ;  /* 0x00000006464e7210 */ /* 0x000fc60007f3e0ff */
[----:B------:R-:W-:Y:S01]  /*d670*/  STL [R1+0x350], R60 ;  /* 0x0003503c01007387 */ /* 0x000fe20000100800 */
[----:B------:R-:W-:Y:S01]  /*d680*/  IMAD R66, R66, UR49, RZ ;  /* 0x0000003142427c24 */ /* 0x000fe2000f8e02ff */
[----:B------:R-:W-:Y:S02]  /*d690*/  IADD3 R88, P2, PT, R69, R6, RZ ;  /* 0x0000000645587210 */ /* 0x000fe40007f5e0ff */
[----:B------:R-:W2:Y:S01]  /*d6a0*/  LDL R65, [R1+0x278] ;  /* 0x0002780001417983 */ /* 0x000ea20000100800 */
[----:B------:R-:W-:-:S03]  /*d6b0*/  IMAD R63, R63, UR14, RZ ;  /* 0x0000000e3f3f7c24 */ /* 0x000fc6000f8e02ff */
[----:B------:R-:W-:Y:S01]  /*d6c0*/  STL [R1+0x358], R44 ;  /* 0x0003582c01007387 */ /* 0x000fe20000100800 */
[----:B------:R-:W-:-:S03]  /*d6d0*/  LEA.HI.X.SX32 R16, R71, R3, 0x1, P0 ;  /* 0x0000000347107211 */ /* 0x000fc600000f0eff */
        /* <DEDUP_REMOVED lines=13> */
[----:B------:R-:W-:-:S03]  /*d7b0*/  IMAD R58, R58, UR51, RZ ;  /* 0x000000333a3a7c24 */ /* 0x000fc6000f8e02ff */
[----:B------:R-:W-:Y:S01]  /*d7c0*/  STL [R1+0x370], R78 ;  /* 0x0003704e01007387 */ /* 0x000fe20000100800 */
[----:B------:R-:W-:-:S03]  /*d7d0*/  LEA.HI.X.SX32 R92, R66, R3, 0x1, P0 ;  /* 0x00000003425c7211 */ /* 0x000fc600000f0eff */
[----:B------:R-:W-:Y:S01]  /*d7e0*/  STL [R1+0x364], R16 ;  /* 0x0003641001007387 */ /* 0x000fe20000100800 */
[----:B------:R-:W-:Y:S01]  /*d7f0*/  IMAD R56, R56, UR52, RZ ;  /* 0x0000003438387c24 */ /* 0x000fe2000f8e02ff */
[----:B------:R-:W-:Y:S02]  /*d800*/  LEA.HI.X.SX32 R69, R63, R3, 0x1, P1 ;  /* 0x000000033f457211 */ /* 0x000fe400008f0eff */
[----:B------:R-:W-:Y:S01]  /*d810*/  STL [R1+0x36c], R79 ;  /* 0x00036c4f01007387 */ /* 0x000fe20000100800 */
[----:B------:R-:W-:-:S03]  /*d820*/  IADD3 R25, P0, PT, R59, R6, RZ ;  /* 0x000000063b197210 */ /* 0x000fc60007f1e0ff */
[----:B------:R-:W-:Y:S01]  /*d830*/  STL [R1+0x374], R19 ;  /* 0x0003741301007387 */ /* 0x000fe20000100800 */
[----:B------:R-:W-:-:S03]  /*d840*/  LEA.HI.X.SX32 R57, R62, R3, 0x1, P2 ;  /* 0x000000033e397211 */ /* 0x000fc600010f0eff */
[----:B------:R-:W-:Y:S01]  /*d850*/  STL [R1+0x380], R67 ;  /* 0x0003804301007387 */ /* 0x000fe20000100800 */
[----:B------:R-:W-:-:S03]  /*d860*/  IADD3 R29, P1, PT, R58, R6, RZ ;  /* 0x000000063a1d7210 */ /* 0x000fc60007f3e0ff */
[----:B------:R-:W2:Y:S04]  /*d870*/  LDL R66, [R1+0x274] ;  /* 0x0002740001427983 */ /* 0x000ea80000100800 */
[----:B------:R-:W2:Y:S01]  /*d880*/  LDL R63, [R1+0x238] ;  /* 0x00023800013f7983 */ /* 0x000ea20000100800 */
[----:B------:R-:W-:-:S03]  /*d890*/  IMAD R52, R52, UR53, RZ ;  /* 0x0000003534347c24 */ /* 0x000fc6000f8e02ff */
[----:B------:R-:W-:Y:S01]  /*d8a0*/  STL [R1+0x388], R70 ;  /* 0x0003884601007387 */ /* 0x000fe20000100800 */
[----:B------:R-:W-:-:S03]  /*d8b0*/  IADD3 R13, P2, PT, R56, R6, RZ ;  /* 0x00000006380d7210 */ /* 0x000fc60007f5e0ff */
[----:B------:R-:W2:Y:S01]  /*d8c0*/  LDL R62, [R1+0x234] ;  /* 0x00023400013e7983 */ /* 0x000ea20000100800 */
[----:B------:R-:W-:-:S03]  /*d8d0*/  LEA.HI.X.SX32 R43, R59, R3, 0x1, P0 ;  /* 0x000000033b2b7211 */ /* 0x000fc600000f0eff */
[----:B------:R-:W-:Y:S01]  /*d8e0*/  STL [R1+0x37c], R92 ;  /* 0x00037c5c01007387 */ /* 0x000fe20000100800 */
[----:B------:R-:W-:-:S03]  /*d8f0*/  LEA.HI.X.SX32 R30, R58, R3, 0x1, P1 ;  /* 0x000000033a1e7211 */ /* 0x000fc600008f0eff */
[----:B------:R-:W-:Y:S01]  /*d900*/  STL [R1+0x390], R55 ;  /* 0x0003903701007387 */ /* 0x000fe20000100800 */
[----:B------:R-:W-:-:S03]  /*d910*/  LEA.HI.X.SX32 R14, R56, R3, 0x1, P2 ;  /* 0x00000003380e7211 */ /* 0x000fc600010f0eff */
[----:B------:R-:W-:Y:S01]  /*d920*/  STL [R1+0x384], R69 ;  /* 0x0003844501007387 */ /* 0x000fe20000100800 */
[----:B------:R-:W-:-:S03]  /*d930*/  IADD3 R76, P0, PT, R52, R6, RZ ;  /* 0x00000006344c7210 */ /* 0x000fc60007f1e0ff */
[----:B------:R-:W-:Y:S04]  /*d940*/  STL [R1+0x38c], R57 ;  /* 0x00038c3901007387 */ /* 0x000fe80000100800 */
[----:B------:R-:W-:Y:S04]  /*d950*/  STL [R1+0x398], R25 ;  /* 0x0003981901007387 */ /* 0x000fe80000100800 */
[----:B------:R-:W-:Y:S04]  /*d960*/  STL [R1+0x3a0], R29 ;  /* 0x0003a01d01007387 */ /* 0x000fe80000100800 */
[----:B------:R-:W-:Y:S01]  /*d970*/  STL [R1+0x394], R43 ;  /* 0x0003942b01007387 */ /* 0x000fe20000100800 */
[----:B------:R-:W-:-:S03]  /*d980*/  LEA.HI.X.SX32 R77, R52, R3, 0x1, P0 ;  /* 0x00000003344d7211 */ /* 0x000fc600000f0eff */
[----:B------:R-:W2:Y:S04]  /*d990*/  LDL R56, [R1+0x1dc] ;  /* 0x0001dc0001387983 */ /* 0x000ea80000100800 */
[----:B------:R-:W-:Y:S04]  /*d9a0*/  STL [R1+0x3a8], R13 ;  /* 0x0003a80d01007387 */ /* 0x000fe80000100800 */
[----:B------:R-:W-:Y:S04]  /*d9b0*/  STL [R1+0x39c], R30 ;  /* 0x00039c1e01007387 */ /* 0x000fe80000100800 */
[----:B------:R-:W-:Y:S04]  /*d9c0*/  STL [R1+0x3a4], R14 ;  /* 0x0003a40e01007387 */ /* 0x000fe80000100800 */
[----:B------:R-:W3:Y:S01]  /*d9d0*/  LDL R52, [R1+0x1d8] ;  /* 0x0001d80001347983 */ /* 0x000ee20000100800 */
[----:B------:R-:W-:Y:S01]  /*d9e0*/  IMAD R47, R47, UR55, RZ ;  /* 0x000000372f2f7c24 */ /* 0x000fe2000f8e02ff */
[----:B------:R-:W0:Y:S04]  /*d9f0*/  S2R R10, SR_TID.X ;  /* 0x00000000000a7919 */ /* 0x000e280000002100 */
[----:B------:R-:W-:-:S04]  /*da00*/  IADD3 R59, P2, PT, R47, R6, RZ ;  /* 0x000000062f3b7210 */ /* 0x000fc80007f5e0ff */
[----:B------:R-:W-:Y:S02]  /*da10*/  LEA.HI.X.SX32 R58, R47, R3, 0x1, P2 ;  /* 0x000000032f3a7211 */ /* 0x000fe400010f0eff */
[----:B------:R-:W1:Y:S01]  /*da20*/  LDC R47, c[0x0][0x3a0] ;  /* 0x0000e800ff2f7b82 */ /* 0x000e620000000800 */
[----:B------:R-:W-:Y:S02]  /*da30*/  IMAD R37, R37, UR56, RZ ;  /* 0x0000003825257c24 */ /* 0x000fe4000f8e02ff */
[----:B------:R-:W-:-:S03]  /*da40*/  IMAD R50, R50, UR54, RZ ;  /* 0x0000003632327c24 */ /* 0x000fc6000f8e02ff */
[CC--:B------:R-:W-:Y:S02]  /*da50*/  IADD3 R38, P0, PT, R37.reuse, R6.reuse, RZ ;  /* 0x0000000625267210 */ /* 0x0c0fe40007f1e0ff */
[-C--:B------:R-:W-:Y:S01]  /*da60*/  IADD3 R4, P1, PT, R50, R6.reuse, RZ ;  /* 0x0000000632047210 */ /* 0x080fe20007f3e0ff */
[----:B------:R-:W-:Y:S01]  /*da70*/  IMAD R34, R34, UR57, RZ ;  /* 0x0000003922227c24 */ /* 0x000fe2000f8e02ff */
[-C--:B------:R-:W-:Y:S01]  /*da80*/  LEA.HI.X.SX32 R71, R37, R3.reuse, 0x1, P0 ;  /* 0x0000000325477211 */ /* 0x080fe200000f0eff */
[----:B------:R-:W-:Y:S01]  /*da90*/  IMAD R33, R33, UR58, RZ ;  /* 0x0000003a21217c24 */ /* 0x000fe2000f8e02ff */
[----:B------:R-:W-:Y:S01]  /*daa0*/  LEA.HI.X.SX32 R50, R50, R3, 0x1, P1 ;  /* 0x0000000332327211 */ /* 0x000fe200008f0eff */
[----:B------:R-:W-:Y:S01]  /*dab0*/  STL [R1+0x3b8], R4 ;  /* 0x0003b80401007387 */ /* 0x000fe20000100800 */
[----:B------:R-:W-:-:S03]  /*dac0*/  IADD3 R39, P1, PT, R34, R6, RZ ;  /* 0x0000000622277210 */ /* 0x000fc60007f3e0ff */
[----:B------:R-:W-:Y:S01]  /*dad0*/  STL [R1+0x3b0], R76 ;  /* 0x0003b04c01007387 */ /* 0x000fe20000100800 */
[----:B-1----:R-:W-:Y:S01]  /*dae0*/  VIADD R75, R47, 0x7f ;  /* 0x0000007f2f4b7836 */ /* 0x002fe20000000000 */
[----:B0-----:R-:W-:Y:S02]  /*daf0*/  LOP3.LUT R10, R10, 0x7f, RZ, 0xc0, !PT ;  /* 0x0000007f0a0a7812 */ /* 0x001fe400078ec0ff */
[----:B------:R-:W-:Y:S02]  /*db00*/  STL [R1+0x3c0], R59 ;  /* 0x0003c03b01007387 */ /* 0x000fe40000100800 */
[----:B------:R-:W-:Y:S02]  /*db10*/  ISETP.GT.AND P0, PT, R75, 0x7f, PT ;  /* 0x0000007f4b00780c */ /* 0x000fe40003f04270 */
[----:B------:R-:W-:Y:S01]  /*db20*/  STL [R1+0x3ac], R77 ;  /* 0x0003ac4d01007387 */ /* 0x000fe20000100800 */
[-C--:B------:R-:W-:Y:S02]  /*db30*/  IADD3 R40, P2, PT, R33, R6.reuse, RZ ;  /* 0x0000000621287210 */ /* 0x080fe40007f5e0ff */
[----:B------:R-:W-:Y:S01]  /*db40*/  ISETP.LT.AND P0, PT, R10, R47, P0 ;  /* 0x0000002f0a00720c */ /* 0x000fe20000701270 */
[----:B------:R-:W-:Y:S01]  /*db50*/  STL [R1+0x3b4], R50 ;  /* 0x0003b43201007387 */ /* 0x000fe20000100800 */
[----:B------:R-:W-:-:S02]  /*db60*/  IADD3 R26, P4, PT, R72, R6, RZ ;  /* 0x00000006481a7210 */ /* 0x000fc40007f9e0ff */
[-C--:B------:R-:W-:Y:S01]  /*db70*/  IADD3 R8, P6, PT, R74, R6.reuse, RZ ;  /* 0x000000064a087210 */ /* 0x080fe20007fde0ff */
[----:B------:R-:W-:Y:S01]  /*db80*/  STL [R1+0x3bc], R58 ;  /* 0x0003bc3a01007387 */ /* 0x000fe20000100800 */
[----:B------:R-:W-:-:S03]  /*db90*/  IADD3 R11, P5, PT, R73, R6, RZ ;  /* 0x00000006490b7210 */ /* 0x000fc60007fbe0ff */
[----:B------:R-:W-:Y:S01]  /*dba0*/  STL [R1+0x3c4], R38 ;  /* 0x0003c42601007387 */ /* 0x000fe20000100800 */
[----:B------:R-:W-:-:S03]  /*dbb0*/  LEA.HI.X.SX32 R54, R34, R3, 0x1, P1 ;  /* 0x0000000322367211 */ /* 0x000fc600008f0eff */
[----:B------:R-:W-:Y:S01]  /*dbc0*/  STL [R1+0x3c8], R39 ;  /* 0x0003c82701007387 */ /* 0x000fe20000100800 */
[----:B------:R-:W-:-:S03]  /*dbd0*/  LEA.HI.X.SX32 R41, R33, R3, 0x1, P2 ;  /* 0x0000000321297211 */ /* 0x000fc600010f0eff */
[----:B------:R-:W-:Y:S01]  /*dbe0*/  STL [R1+0x3cc], R40 ;  /* 0x0003cc2801007387 */ /* 0x000fe20000100800 */
[-C--:B------:R-:W-:Y:S02]  /*dbf0*/  LEA.HI.X.SX32 R27, R72, R3.reuse, 0x1, P4 ;  /* 0x00000003481b7211 */ /* 0x080fe400020f0eff */
[----:B------:R-:W-:Y:S01]  /*dc00*/  PRMT R7, RZ, 0x7610, R7 ;  /* 0x00007610ff077816 */ /* 0x000fe20000000007 */
[----:B------:R-:W-:Y:S01]  /*dc10*/  STL [R1+0x3d0], R26 ;  /* 0x0003d01a01007387 */ /* 0x000fe20000100800 */
[----:B------:R-:W-:-:S03]  /*dc20*/  LEA.HI.X.SX32 R9, R74, R3, 0x1, P6 ;  /* 0x000000034a097211 */ /* 0x000fc600030f0eff */
[----:B------:R2:W-:Y:S04]  /*dc30*/  STL [R1+0x20c], R8 ;  /* 0x00020c0801007387 */ /* 0x0005e80000100800 */
[----:B------:R-:W-:Y:S01]  /*dc40*/  STL [R1+0x3d4], R11 ;  /* 0x0003d40b01007387 */ /* 0x000fe20000100800 */
[----:B------:R-:W-:-:S03]  /*dc50*/  LEA.HI.X.SX32 R12, R73, R3, 0x1, P5 ;  /* 0x00000003490c7211 */ /* 0x000fc600028f0eff */
[----:B------:R-:W-:Y:S01]  /*dc60*/  STL [R1+0x1f4], R71 ;  /* 0x0001f44701007387 */ /* 0x000fe20000100800 */
[----:B------:R-:W-:-:S03]  /*dc70*/  PRMT R3, RZ, 0x7610, R3 ;  /* 0x00007610ff037816 */ /* 0x000fc60000000003 */
[----:B------:R-:W-:Y:S04]  /*dc80*/  STL [R1+0x1fc], R54 ;  /* 0x0001fc3601007387 */ /* 0x000fe80000100800 */
[----:B------:R-:W-:Y:S04]  /*dc90*/  STL [R1+0x200], R41 ;  /* 0x0002002901007387 */ /* 0x000fe80000100800 */
[----:B------:R-:W-:Y:S04]  /*dca0*/  STL [R1+0x204], R27 ;  /* 0x0002041b01007387 */ /* 0x000fe80000100800 */
[----:B------:R3:W-:Y:S04]  /*dcb0*/  STL [R1+0x1f8], R9 ;  /* 0x0001f80901007387 */ /* 0x0007e80000100800 */
[----:B------:R2:W4:Y:S02]  /*dcc0*/  @P0 LDG.E.U8 R7, desc[UR18][R8.64] ;  /* 0x0000001208070981 */ /* 0x000524000c1e1100 */
[----:B--2---:R-:W-:-:S02]  /*dcd0*/  @P0 IMAD.MOV.U32 R8, RZ, RZ, R56 ;  /* 0x000000ffff080224 */ /* 0x004fc400078e0038 */
[----:B---3--:R-:W-:-:S05]  /*dce0*/  @P0 IMAD.MOV.U32 R9, RZ, RZ, R52 ;  /* 0x000000ffff090224 */ /* 0x008fca00078e0034 */
[----:B------:R0:W2:Y:S04]  /*dcf0*/  @P0 LDG.E.U8 R3, desc[UR18][R8.64] ;  /* 0x0000001208030981 */ /* 0x0000a8000c1e1100 */
[----:B------:R-:W-:Y:S04]  /*dd00*/  STS.U8 [R93+UR9+0x3780], R28 ;  /* 0x0037801c5d007988 */ /* 0x000fe80008000009 */
[----:B------:R-:W-:Y:S04]  /*dd10*/  STS.U8 [R93+UR9+0x3b80], R24 ;  /* 0x003b80185d007988 */ /* 0x000fe80008000009 */
[----:B------:R-:W-:Y:S01]  /*dd20*/  STS.U8 [R93+UR9+0x3f80], R23 ;  /* 0x003f80175d007988 */ /* 0x000fe20008000009 */
[----:B0-----:R-:W-:-:S02]  /*dd30*/  @P0 IMAD.MOV.U32 R8, RZ, RZ, R63 ;  /* 0x000000ffff080224 */ /* 0x001fc400078e003f */
[----:B------:R-:W-:Y:S01]  /*dd40*/  @P0 IMAD.MOV.U32 R9, RZ, RZ, R62 ;  /* 0x000000ffff090224 */ /* 0x000fe200078e003e */
[----:B--2---:R0:W-:Y:S02]  /*dd50*/  STS.U8 [R10+UR9+0x8000], R3 ;  /* 0x008000030a007988 */ /* 0x0041e40008000009 */
[----:B0-----:R-:W-:-:S06]  /*dd60*/  PRMT R3, RZ, 0x7610, R3 ;  /* 0x00007610ff037816 */ /* 0x001fcc0000000003 */
[----:B------:R0:W2:Y:S02]  /*dd70*/  @P0 LDG.E.U8 R3, desc[UR18][R8.64] ;  /* 0x0000001208030981 */ /* 0x0000a4000c1e1100 */
[----:B0-----:R-:W-:Y:S02]  /*dd80*/  @P0 IMAD.MOV.U32 R8, RZ, RZ, R65 ;  /* 0x000000ffff080224 */ /* 0x001fe400078e0041 */
[----:B------:R-:W-:Y:S01]  /*dd90*/  @P0 IMAD.MOV.U32 R9, RZ, RZ, R66 ;  /* 0x000000ffff090224 */ /* 0x000fe200078e0042 */
[----:B--2---:R0:W-:Y:S02]  /*dda0*/  STS.U8 [R10+UR9+0x8400], R3 ;  /* 0x008400030a007988 */ /* 0x0041e40008000009 */
[----:B0-----:R-:W-:-:S06]  /*ddb0*/  PRMT R3, RZ, 0x7610, R3 ;  /* 0x00007610ff037816 */ /* 0x001fcc0000000003 */
[----:B------:R0:W2:Y:S02]  /*ddc0*/  @P0 LDG.E.U8 R3, desc[UR18][R8.64] ;  /* 0x0000001208030981 */ /* 0x0000a4000c1e1100 */
[----:B0-----:R-:W-:Y:S02]  /*ddd0*/  @P0 IMAD.MOV.U32 R8, RZ, RZ, R49 ;  /* 0x000000ffff080224 */ /* 0x001fe400078e0031 */
[----:B----4-:R-:W-:Y:S01]  /*dde0*/  @P0 IMAD.MOV.U32 R9, RZ, RZ, R53 ;  /* 0x000000ffff090224 */ /* 0x010fe200078e0035 */
        /* <DEDUP_REMOVED lines=17> */
[----:B------:R0:W2:Y:S04]  /*df00*/  @P0 LDG.E.U8 R3, desc[UR18][R8.64] ;  /* 0x0000001208030981 */ /* 0x0000a8000c1e1100 */
[----:B------:R-:W-:Y:S04]  /*df10*/  STL [R1+0x208], R12 ;  /* 0x0002080c01007387 */ /* 0x000fe80000100800 */
[----:B------:R-:W3:Y:S01]  /*df20*/  LDL R56, [R1+0x1e0] ;  /* 0x0001e00001387983 */ /* 0x000ee20000100800 */
[----:B0-----:R-:W-:Y:S02]  /*df30*/  @P0 IMAD.MOV.U32 R8, RZ, RZ, R4 ;  /* 0x000000ffff080224 */ /* 0x001fe400078e0004 */
[----:B------:R-:W-:Y:S01]  /*df40*/  @P0 IMAD.MOV.U32 R9, RZ, RZ, R50 ;  /* 0x000000ffff090224 */ /* 0x000fe200078e0032 */
[----:B------:R-:W4:Y:S04]  /*df50*/  LDL R63, [R1+0x1e4] ;  /* 0x0001e400013f7983 */ /* 0x000f280000100800 */
[----:B------:R-:W3:Y:S04]  /*df60*/  LDL R66, [R1+0x23c] ;  /* 0x00023c0001427983 */ /* 0x000ee80000100800 */
[----:B------:R-:W3:Y:S01]  /*df70*/  LDL R65, [R1+0x240] ;  /* 0x0002400001417983 */ /* 0x000ee20000100800 */
[----:B------:R-:W-:-:S03]  /*df80*/  PRMT R6, RZ, 0x7610, R6 ;  /* 0x00007610ff067816 */ /* 0x000fc60000000006 */
[----:B------:R-:W3:Y:S04]  /*df90*/  LDL R53, [R1+0x27c] ;  /* 0x00027c0001357983 */ /* 0x000ee80000100800 */
[----:B------:R-:W3:Y:S01]  /*dfa0*/  LDL R49, [R1+0x280] ;  /* 0x0002800001317983 */ /* 0x000ee20000100800 */
[----:B------:R-:W0:Y:S03]  /*dfb0*/  S2R R62, SR_TID.X ;  /* 0x00000000003e7919 */ /* 0x000e260000002100 */
[----:B------:R-:W3:Y:S04]  /*dfc0*/  LDL R64, [R1+0x2bc] ;  /* 0x0002bc0001407983 */ /* 0x000ee80000100800 */
[----:B------:R-:W3:Y:S04]  /*dfd0*/  LDL R48, [R1+0x2c0] ;  /* 0x0002c00001307983 */ /* 0x000ee80000100800 */
[----:B------:R-:W3:Y:S04]  /*dfe0*/  LDL.LU R84, [R1+0x880] ;  /* 0x0008800001547983 */ /* 0x000ee80000300800 */
[----:B------:R-:W3:Y:S04]  /*dff0*/  LDL.LU R83, [R1+0x87c] ;  /* 0x00087c0001537983 */ /* 0x000ee80000300800 */
[----:B------:R-:W3:Y:S04]  /*e000*/  LDL.LU R19, [R1+0x878] ;  /* 0x0008780001137983 */ /* 0x000ee80000300800 */
[----:B------:R-:W3:Y:S04]  /*e010*/  LDL.LU R88, [R1+0x874] ;  /* 0x0008740001587983 */ /* 0x000ee80000300800 */
[----:B------:R-:W3:Y:S04]  /*e020*/  LDL.LU R4, [R1+0x870] ;  /* 0x0008700001047983 */ /* 0x000ee80000300800 */
[----:B--2---:R1:W-:Y:S02]  /*e030*/  STS.U8 [R10+UR9+0x9800], R3 ;  /* 0x009800030a007988 */ /* 0x0043e40008000009 */
[----:B-1----:R-:W-:-:S06]  /*e040*/  PRMT R3, RZ, 0x7610, R3 ;  /* 0x00007610ff037816 */ /* 0x002fcc0000000003 */
[----:B------:R4:W2:Y:S02]  /*e050*/  @P0 LDG.E.U8 R3, desc[UR18][R8.64] ;  /* 0x0000001208030981 */ /* 0x0008a4000c1e1100 */
[----:B----4-:R-:W-:Y:S02]  /*e060*/  @P0 IMAD.MOV.U32 R8, RZ, RZ, R63 ;  /* 0x000000ffff080224 */ /* 0x010fe400078e003f */
[----:B---3--:R-:W-:Y:S01]  /*e070*/  @P0 IMAD.MOV.U32 R9, RZ, RZ, R56 ;  /* 0x000000ffff090224 */ /* 0x008fe200078e0038 */
[----:B0-----:R-:W-:Y:S01]  /*e080*/  LOP3.LUT R62, R62, 0x7f, RZ, 0xc0, !PT ;  /* 0x0000007f3e3e7812 */ /* 0x001fe200078ec0ff */
[----:B------:R-:W3:Y:S04]  /*e090*/  LDL R63, [R1+0x1e8] ;  /* 0x0001e800013f7983 */ /* 0x000ee80000100800 */
[----:B------:R0:W4:Y:S02]  /*e0a0*/  @P0 LDG.E.U8 R6, desc[UR18][R8.64] ;  /* 0x0000001208060981 */ /* 0x000124000c1e1100 */
[----:B0-----:R-:W-:-:S02]  /*e0b0*/  @P0 IMAD.MOV.U32 R8, RZ, RZ, R65 ;  /* 0x000000ffff080224 */ /* 0x001fc400078e0041 */
[----:B------:R-:W-:Y:S01]  /*e0c0*/  @P0 IMAD.MOV.U32 R9, RZ, RZ, R66 ;  /* 0x000000ffff090224 */ /* 0x000fe200078e0042 */
[----:B--2---:R0:W-:Y:S01]  /*e0d0*/  STS.U8 [R10+UR9+0x9c00], R3 ;  /* 0x009c00030a007988 */ /* 0x0041e20008000009 */
[----:B------:R-:W-:-:S03]  /*e0e0*/  LOP3.LUT R62, R62, 0x10, RZ, 0x3c, !PT ;  /* 0x000000103e3e7812 */ /* 0x000fc600078e3cff */
[----:B------:R-:W2:Y:S04]  /*e0f0*/  LDL R66, [R1+0x1ec] ;  /* 0x0001ec0001427983 */ /* 0x000ea80000100800 */
[----:B------:R-:W2:Y:S01]  /*e100*/  LDL R65, [R1+0x284] ;  /* 0x0002840001417983 */ /* 0x000ea20000100800 */
[----:B0-----:R-:W-:-:S06]  /*e110*/  PRMT R3, RZ, 0x7610, R3 ;  /* 0x00007610ff037816 */ /* 0x001fcc0000000003 */
[----:B------:R0:W2:Y:S04]  /*e120*/  @P0 LDG.E.U8 R3, desc[UR18][R8.64] ;  /* 0x0000001208030981 */ /* 0x0000a8000c1e1100 */
[----:B----4-:R-:W-:Y:S01]  /*e130*/  STS.U8 [R62+UR9+0x8080], R6 ;  /* 0x008080063e007988 */ /* 0x010fe20008000009 */
[----:B0-----:R-:W-:Y:S02]  /*e140*/  @P0 IMAD.MOV.U32 R8, RZ, RZ, R49 ;  /* 0x000000ffff080224 */ /* 0x001fe400078e0031 */
[----:B------:R-:W-:Y:S01]  /*e150*/  @P0 IMAD.MOV.U32 R9, RZ, RZ, R53 ;  /* 0x000000ffff090224 */ /* 0x000fe200078e0035 */
[----:B------:R-:W4:Y:S04]  /*e160*/  LDL R49, [R1+0x248] ;  /* 0x0002480001317983 */ /* 0x000f280000100800 */
[----:B------:R-:W3:Y:S04]  /*e170*/  LDL R53, [R1+0x244] ;  /* 0x0002440001357983 */ /* 0x000ee80000100800 */
[----:B--2---:R0:W-:Y:S02]  /*e180*/  STS.U8 [R62+UR9+0x8480], R3 ;  /* 0x008480033e007988 */ /* 0x0041e40008000009 */
[----:B0-----:R-:W-:-:S06]  /*e190*/  PRMT R3, RZ, 0x7610, R3 ;  /* 0x00007610ff037816 */ /* 0x001fcc0000000003 */
[----:B------:R0:W2:Y:S02]  /*e1a0*/  @P0 LDG.E.U8 R3, desc[UR18][R8.64] ;  /* 0x0000001208030981 */ /* 0x0000a4000c1e1100 */
[----:B0-----:R-:W-:Y:S02]  /*e1b0*/  @P0 IMAD.MOV.U32 R8, RZ, RZ, R48 ;  /* 0x000000ffff080224 */ /* 0x001fe400078e0030 */
[----:B------:R-:W-:Y:S01]  /*e1c0*/  @P0 IMAD.MOV.U32 R9, RZ, RZ, R64 ;  /* 0x000000ffff090224 */ /* 0x000fe200078e0040 */
[----:B------:R-:W-:Y:S01]  /*e1d0*/  PRMT R6, RZ, 0x7610, R6 ;  /* 0x00007610ff067816 */ /* 0x000fe20000000006 */
[----:B------:R-:W3:Y:S04]  /*e1e0*/  LDL R48, [R1+0x288] ;  /* 0x0002880001307983 */ /* 0x000ee80000100800 */
[----:B--2---:R0:W-:Y:S02]  /*e1f0*/  STS.U8 [R62+UR9+0x8880], R3 ;  /* 0x008880033e007988 */ /* 0x0041e40008000009 */
[----:B0-----:R-:W-:-:S06]  /*e200*/  PRMT R3, RZ, 0x7610, R3 ;  /* 0x00007610ff037816 */ /* 0x001fcc0000000003 */
[----:B------:R0:W2:Y:S02]  /*e210*/  @P0 LDG.E.U8 R3, desc[UR18][R8.64] ;  /* 0x0000001208030981 */ /* 0x0000a4000c1e1100 */
[----:B0-----:R-:W-:Y:S02]  /*e220*/  @P0 IMAD.MOV.U32 R8, RZ, RZ, R91 ;  /* 0x000000ffff080224 */ /* 0x001fe400078e005b */
[----:B------:R-:W-:Y:S02]  /*e230*/  @P0 IMAD.MOV.U32 R9, RZ, RZ, R22 ;  /* 0x000000ffff090224 */ /* 0x000fe400078e0016 */
[----:B------:R-:W3:Y:S04]  /*e240*/  LDL.LU R22, [R1+0x86c] ;  /* 0x00086c0001167983 */ /* 0x000ee80000300800 */
[----:B------:R-:W3:Y:S04]  /*e250*/  LDL.LU R91, [R1+0x868] ;  /* 0x00086800015b7983 */ /* 0x000ee80000300800 */
        /* <DEDUP_REMOVED lines=8> */
[----:B--2---:R0:W-:Y:S02]  /*e2e0*/  STS.U8 [R62+UR9+0x9080], R3 ;  /* 0x009080033e007988 */ /* 0x0041e40008000009 */
[----:B0-----:R-:W-:-:S06]  /*e2f0*/  PRMT R3, RZ, 0x7610, R3 ;  /* 0x00007610ff037816 */ /* 0x001fcc0000000003 */
[----:B------:R0:W2:Y:S02]  /*e300*/  @P0 LDG.E.U8 R3, desc[UR18][R8.64] ;  /* 0x0000001208030981 */ /* 0x0000a4000c1e1100 */
[----:B0-----:R-:W-:Y:S02]  /*e310*/  @P0 IMAD.MOV.U32 R8, RZ, RZ, R67 ;  /* 0x000000ffff080224 */ /* 0x001fe400078e0043 */
[----:B------:R-:W-:Y:S01]  /*e320*/  @P0 IMAD.MOV.U32 R9, RZ, RZ, R92 ;  /* 0x000000ffff090224 */ /* 0x000fe200078e005c */
[----:B--2---:R0:W-:Y:S01]  /*e330*/  STS.U8 [R62+UR9+0x9480], R3 ;  /* 0x009480033e007988 */ /* 0x0041e20008000009 */
[----:B------:R-:W1:Y:S03]  /*e340*/  S2R R67, SR_TID.X ;  /* 0x0000000000437919 */ /* 0x000e660000002100 */
[----:B------:R-:W2:Y:S01]  /*e350*/  LDL.LU R92, [R1+0x85c] ;  /* 0x00085c00015c7983 */ /* 0x000ea20000300800 */
        /* <DEDUP_REMOVED lines=8> */
[----:B---3--:R-:W-:-:S05]  /*e3e0*/  @P0 IMAD.MOV.U32 R9, RZ, RZ, R63 ;  /* 0x000000ffff090224 */ /* 0x008fca00078e003f */
[----:B------:R4:W3:Y:S02]  /*e3f0*/  @P0 LDG.E.U8 R6, desc[UR18][R8.64] ;  /* 0x0000001208060981 */ /* 0x0008e4000c1e1100 */
[----:B----4-:R-:W-:Y:S02]  /*e400*/  @P0 IMAD.MOV.U32 R8, RZ, RZ, R49 ;  /* 0x000000ffff080224 */ /* 0x010fe400078e0031 */
[----:B------:R-:W-:Y:S01]  /*e410*/  @P0 IMAD.MOV.U32 R9, RZ, RZ, R53 ;  /* 0x000000ffff090224 */ /* 0x000fe200078e0035 */
[----:B-1----:R-:W-:Y:S01]  /*e420*/  LOP3.LUT R67, R67, 0x7f, RZ, 0xc0, !PT ;  /* 0x0000007f43437812 */ /* 0x002fe200078ec0ff */
[----:B------:R-:W4:Y:S04]  /*e430*/  LDL R53, [R1+0x1f0] ;  /* 0x0001f00001357983 */ /* 0x000f280000100800 */
[----:B--2---:R0:W-:Y:S04]  /*e440*/  STS.U8 [R62+UR9+0x9c80], R3 ;  /* 0x009c80033e007988 */ /* 0x0041e80008000009 */
[----:B------:R-:W2:Y:S01]  /*e450*/  LDL R49, [R1+0x210] ;  /* 0x0002100001317983 */ /* 0x000ea20000100800 */
[----:B0-----:R-:W-:-:S06]  /*e460*/  PRMT R3, RZ, 0x7610, R3 ;  /* 0x00007610ff037816 */ /* 0x001fcc0000000003 */
[----:B------:R0:W2:Y:S01]  /*e470*/  @P0 LDG.E.U8 R3, desc[UR18][R8.64] ;  /* 0x0000001208030981 */ /* 0x0000a2000c1e1100 */
[----:B------:R-:W-:-:S05]  /*e480*/  LOP3.LUT R67, R67, 0x20, RZ, 0x3c, !PT ;  /* 0x0000002043437812 */ /* 0x000fca00078e3cff */
[----:B---3--:R-:W-:Y:S01]  /*e490*/  STS.U8 [R67+UR9+0x8100], R6 ;  /* 0x0081000643007988 */ /* 0x008fe20008000009 */
[----:B0-----:R-:W-:Y:S02]  /*e4a0*/  @P0 IMAD.MOV.U32 R8, RZ, RZ, R48 ;  /* 0x000000ffff080224 */ /* 0x001fe400078e0030 */
[----:B------:R-:W-:Y:S01]  /*e4b0*/  @P0 IMAD.MOV.U32 R9, RZ, RZ, R65 ;  /* 0x000000ffff090224 */ /* 0x000fe200078e0041 */
[----:B------:R-:W3:Y:S04]  /*e4c0*/  LDL R48, [R1+0x250] ;  /* 0x0002500001307983 */ /* 0x000ee80000100800 */
[----:B------:R-:W3:Y:S04]  /*e4d0*/  LDL R65, [R1+0x24c] ;  /* 0x00024c0001417983 */ /* 0x000ee80000100800 */
[----:B--2---:R0:W-:Y:S02]  /*e4e0*/  STS.U8 [R67+UR9+0x8500], R3 ;  /* 0x0085000343007988 */ /* 0x0041e40008000009 */
[----:B0-----:R-:W-:-:S06]  /*e4f0*/  PRMT R3, RZ, 0x7610, R3 ;  /* 0x00007610ff037816 */ /* 0x001fcc0000000003 */
[----:B------:R0:W2:Y:S02]  /*e500*/  @P0 LDG.E.U8 R3, desc[UR18][R8.64] ;  /* 0x0000001208030981 */ /* 0x0000a4000c1e1100 */
[----:B0-----:R-:W-:Y:S02]  /*e510*/  @P0 IMAD.MOV.U32 R8, RZ, RZ, R64 ;  /* 0x000000ffff080224 */ /* 0x001fe400078e0040 */
[----:B------:R-:W-:Y:S01]  /*e520*/  @P0 IMAD.MOV.U32 R9, RZ, RZ, R84 ;  /* 0x000000ffff090224 */ /* 0x000fe200078e0054 */
[----:B------:R-:W-:Y:S01]  /*e530*/  PRMT R6, RZ, 0x7610, R6 ;  /* 0x00007610ff067816 */ /* 0x000fe20000000006 */
        /* <DEDUP_REMOVED lines=31> */
[----:B------:R-:W0:Y:S04]  /*e730*/  S2R R38, SR_TID.X ;  /* 0x0000000000267919 */ /* 0x000e280000002100 */
[----:B------:R3:W4:Y:S04]  /*e740*/  @P0 LDG.E.U8 R6, desc[UR18][R8.64] ;  /* 0x0000001208060981 */ /* 0x000728000c1e1100 */
[----:B------:R-:W4:Y:S01]  /*e750*/  LDL R49, [R1+0x214] ;  /* 0x0002140001317983 */ /* 0x000f220000100800 */
[----:B---3--:R-:W-:-:S02]  /*e760*/  @P0 IMAD.MOV.U32 R8, RZ, RZ, R48 ;  /* 0x000000ffff080224 */ /* 0x008fc400078e0030 */
[----:B------:R-:W-:Y:S01]  /*e770*/  @P0 IMAD.MOV.U32 R9, RZ, RZ, R65 ;  /* 0x000000ffff090224 */ /* 0x000fe200078e0041 */
[----:B------:R-:W3:Y:S04]  /*e780*/  LDL R48, [R1+0x258] ;  /* 0x0002580001307983 */ /* 0x000ee80000100800 */
[----:B--2---:R1:W-:Y:S02]  /*e790*/  STS.U8 [R67+UR9+0x9d00], R3 ;  /* 0x009d000343007988 */ /* 0x0043e40008000009 */
[----:B-1----:R-:W-:-:S06]  /*e7a0*/  PRMT R3, RZ, 0x7610, R3 ;  /* 0x00007610ff037816 */ /* 0x002fcc0000000003 */
[----:B------:R1:W2:Y:S01]  /*e7b0*/  @P0 LDG.E.U8 R3, desc[UR18][R8.64] ;  /* 0x0000001208030981 */ /* 0x0002a2000c1e1100 */
[----:B0-----:R-:W-:-:S04]  /*e7c0*/  LOP3.LUT R38, R38, 0x7f, RZ, 0xc0, !PT ;  /* 0x0000007f26267812 */ /* 0x001fc800078ec0ff */
[----:B------:R-:W-:Y:S02]  /*e7d0*/  LOP3.LUT R53, R38, 0x30, RZ, 0x3c, !PT ;  /* 0x0000003026357812 */ /* 0x000fe400078e3cff */
[----:B------:R-:W3:Y:S04]  /*e7e0*/  LDL R38, [R1+0x218] ;  /* 0x0002180001267983 */ /* 0x000ee80000100800 */
[----:B----4-:R-:W-:Y:S01]  /*e7f0*/  STS.U8 [R53+UR9+0x8180], R6 ;  /* 0x0081800635007988 */ /* 0x010fe20008000009 */
[----:B-1----:R-:W-:Y:S02]  /*e800*/  @P0 IMAD.MOV.U32 R8, RZ, RZ, R64 ;  /* 0x000000ffff080224 */ /* 0x002fe400078e0040 */
[----:B------:R-:W-:Y:S02]  /*e810*/  @P0 IMAD.MOV.U32 R9, RZ, RZ, R84 ;  /* 0x000000ffff090224 */ /* 0x000fe400078e0054 */
[----:B------:R-:W4:Y:S04]  /*e820*/  LDL.LU R84, [R1+0x844] ;  /* 0x0008440001547983 */ /* 0x000f280000300800 */
        /* <DEDUP_REMOVED lines=12> */
[----:B------:R-:W3:Y:S01]  /*e8f0*/  LDL.LU R82, [R1+0x838] ;  /* 0x0008380001527983 */ /* 0x000ee20000300800 */
[----:B------:R-:W-:-:S03]  /*e900*/  PRMT R6, RZ, 0x7610, R6 ;  /* 0x00007610ff067816 */ /* 0x000fc60000000006 */
        /* <DEDUP_REMOVED lines=19> */
[----:B---3--:R-:W-:Y:S02]  /*ea40*/  @P0 IMAD.MOV.U32 R8, RZ, RZ, R38 ;  /* 0x000000ffff080224 */ /* 0x008fe400078e0026 */
[----:B------:R-:W-:Y:S01]  /*ea50*/  @P0 IMAD.MOV.U32 R9, RZ, RZ, R49 ;  /* 0x000000ffff090224 */ /* 0x000fe200078e0031 */
[----:B------:R-:W0:Y:S04]  /*ea60*/  S2R R39, SR_TID.X ;  /* 0x0000000000277919 */ /* 0x000e280000002100 */
[----:B------:R1:W3:Y:S04]  /*ea70*/  @P0 LDG.E.U8 R6, desc[UR18][R8.64] ;  /* 0x0000001208060981 */ /* 0x0002e8000c1e1100 */
[----:B------:R-:W3:Y:S01]  /*ea80*/  LDL R38, [R1+0x220] ;  /* 0x0002200001267983 */ /* 0x000ee20000100800 */
[----:B-1----:R-:W-:-:S02]  /*ea90*/  @P0 IMAD.MOV.U32 R8, RZ, RZ, R48 ;  /* 0x000000ffff080224 */ /* 0x002fc400078e0030 */
[----:B------:R-:W-:Y:S02]  /*eaa0*/  @P0 IMAD.MOV.U32 R9, RZ, RZ, R82 ;  /* 0x000000ffff090224 */ /* 0x000fe400078e0052 */
[----:B------:R-:W4:Y:S04]  /*eab0*/  LDL.LU R82, [R1+0x830] ;  /* 0x0008300001527983 */ /* 0x000f280000300800 */
[----:B--2---:R1:W-:Y:S02]  /*eac0*/  STS.U8 [R53+UR9+0x9d80], R3 ;  /* 0x009d800335007988 */ /* 0x0043e40008000009 */
[----:B-1----:R-:W-:-:S06]  /*ead0*/  PRMT R3, RZ, 0x7610, R3 ;  /* 0x00007610ff037816 */ /* 0x002fcc0000000003 */
[----:B------:R1:W2:Y:S01]  /*eae0*/  @P0 LDG.E.U8 R3, desc[UR18][R8.64] ;  /* 0x0000001208030981 */ /* 0x0002a2000c1e1100 */
[----:B0-----:R-:W-:-:S04]  /*eaf0*/  LOP3.LUT R39, R39, 0x7f, RZ, 0xc0, !PT ;  /* 0x0000007f27277812 */ /* 0x001fc800078ec0ff */
[----:B------:R-:W-:-:S05]  /*eb00*/  LOP3.LUT R39, R39, 0x40, RZ, 0x3c, !PT ;  /* 0x0000004027277812 */ /* 0x000fca00078e3cff */
[----:B---3--:R-:W-:Y:S01]  /*eb10*/  STS.U8 [R39+UR9+0x8200], R6 ;  /* 0x0082000627007988 */ /* 0x008fe20008000009 */
[----:B-1----:R-:W-:Y:S02]  /*eb20*/  @P0 IMAD.MOV.U32 R8, RZ, RZ, R5 ;  /* 0x000000ffff080224 */ /* 0x002fe400078e0005 */
        /* <DEDUP_REMOVED lines=32> */
[----:B------:R0:W2:Y:S01]  /*ed30*/  @P0 LDG.E.U8 R3, desc[UR18][R8.64] ;  /* 0x0000001208030981 */ /* 0x0000a2000c1e1100 */
[----:B------:R-:W-:Y:S01]  /*ed40*/  PRMT R6, RZ, 0x7610, R6 ;  /* 0x00007610ff067816 */ /* 0x000fe20000000006 */
[----:B0-----:R-:W-:Y:S02]  /*ed50*/  @P0 IMAD.MOV.U32 R8, RZ, RZ, R38 ;  /* 0x000000ffff080224 */ /* 0x001fe400078e0026 */
[----:B---3--:R-:W-:Y:S01]  /*ed60*/  @P0 IMAD.MOV.U32 R9, RZ, RZ, R91 ;  /* 0x000000ffff090224 */ /* 0x008fe200078e005b */
[----:B------:R-:W0:Y:S04]  /*ed70*/  S2R R25, SR_TID.X ;  /* 0x0000000000197919 */ /* 0x000e280000002100 */
[----:B------:R1:W3:Y:S04]  /*ed80*/  @P0 LDG.E.U8 R6, desc[UR18][R8.64] ;  /* 0x0000001208060981 */ /* 0x0002e8000c1e1100 */
[----:B------:R-:W3:Y:S01]  /*ed90*/  LDL.LU R91, [R1+0x81c] ;  /* 0x00081c00015b7983 */ /* 0x000ee20000300800 */
[----:B-1----:R-:W-:-:S02]  /*eda0*/  @P0 IMAD.MOV.U32 R8, RZ, RZ, R5 ;  /* 0x000000ffff080224 */ /* 0x002fc400078e0005 */
[----:B------:R-:W-:Y:S02]  /*edb0*/  @P0 IMAD.MOV.U32 R9, RZ, RZ, R86 ;  /* 0x000000ffff090224 */ /* 0x000fe400078e0056 */
[----:B------:R-:W4:Y:S01]  /*edc0*/  LDL.LU R86, [R1+0x818] ;  /* 0x0008180001567983 */ /* 0x000f220000300800 */
[----:B------:R-:W-:-:S03]  /*edd0*/  LOP3.LUT R10, R10, 0x60, RZ, 0x3c, !PT ;  /* 0x000000600a0a7812 */ /* 0x000fc600078e3cff */
[----:B------:R-:W5:Y:S04]  /*ede0*/  LDL.LU R5, [R1+0x814] ;  /* 0x0008140001057983 */ /* 0x000f680000300800 */
        /* <DEDUP_REMOVED lines=8> */
[----:B------:R-:W5:Y:S04]  /*ee70*/  LDL.LU R2, [R1+0x810] ;  /* 0x0008100001027983 */ /* 0x000f680000300800 */
[----:B------:R-:W5:Y:S04]  /*ee80*/  LDL.LU R0, [R1+0x80c] ;  /* 0x00080c0001007983 */ /* 0x000f680000300800 */
[----:B--2---:R0:W-:Y:S02]  /*ee90*/  STS.U8 [R25+UR9+0x8680], R3 ;  /* 0x0086800319007988 */ /* 0x0041e40008000009 */
[----:B0-----:R-:W-:-:S06]  /*eea0*/  PRMT R3, RZ, 0x7610, R3 ;  /* 0x00007610ff037816 */ /* 0x001fcc0000000003 */
[----:B------:R0:W2:Y:S02]  /*eeb0*/  @P0 LDG.E.U8 R3, desc[UR18][R8.64] ;  /* 0x0000001208030981 */ /* 0x0000a4000c1e1100 */
[----:B0-----:R-:W-:Y:S02]  /*eec0*/  @P0 IMAD.MOV.U32 R8, RZ, RZ, R4 ;  /* 0x000000ffff080224 */ /* 0x001fe400078e0004 */
[----:B------:R-:W-:Y:S01]  /*eed0*/  @P0 IMAD.MOV.U32 R9, RZ, RZ, R42 ;  /* 0x000000ffff090224 */ /* 0x000fe200078e002a */
[----:B------:R-:W-:Y:S01]  /*eee0*/  PRMT R6, RZ, 0x7610, R6 ;  /* 0x00007610ff067816 */ /* 0x000fe20000000006 */
[----:B------:R-:W5:Y:S04]  /*eef0*/  LDL.LU R4, [R1+0x808] ;  /* 0x0008080001047983 */ /* 0x000f680000300800 */
        /* <DEDUP_REMOVED lines=23> */
[----:B----4-:R-:W-:Y:S02]  /*f070*/  @P0 IMAD.MOV.U32 R8, RZ, RZ, R86 ;  /* 0x000000ffff080224 */ /* 0x010fe400078e0056 */
[----:B------:R-:W-:Y:S02]  /*f080*/  @P0 IMAD.MOV.U32 R9, RZ, RZ, R68 ;  /* 0x000000ffff090224 */ /* 0x000fe400078e0044 */
[----:B------:R-:W5:Y:S04]  /*f090*/  LDL.LU R68, [R1+0x804] ;  /* 0x0008040001447983 */ /* 0x000f680000300800 */
[----:B------:R0:W3:Y:S04]  /*f0a0*/  @P0 LDG.E.U8 R6, desc[UR18][R8.64] ;  /* 0x0000001208060981 */ /* 0x0000e8000c1e1100 */
[----:B------:R-:W5:Y:S01]  /*f0b0*/  LDL.LU R86, [R1+0x800] ;  /* 0x0008000001567983 */ /* 0x000f620000300800 */
[----:B0-----:R-:W-:-:S02]  /*f0c0*/  @P0 IMAD.MOV.U32 R8, RZ, RZ, R82 ;  /* 0x000000ffff080224 */ /* 0x001fc400078e0052 */
[----:B------:R-:W-:Y:S02]  /*f0d0*/  @P0 IMAD.MOV.U32 R9, RZ, RZ, R84 ;  /* 0x000000ffff090224 */ /* 0x000fe400078e0054 */
[----:B------:R-:W5:Y:S04]  /*f0e0*/  LDL.LU R84, [R1+0x7fc] ;  /* 0x0007fc0001547983 */ /* 0x000f680000300800 */
[----:B------:R-:W5:Y:S04]  /*f0f0*/  LDL.LU R82, [R1+0x7f8] ;  /* 0x0007f80001527983 */ /* 0x000f680000300800 */
[----:B--2---:R0:W-:Y:S02]  /*f100*/  STS.U8 [R25+UR9+0x9e80], R3 ;  /* 0x009e800319007988 */ /* 0x0041e40008000009 */
[----:B0-----:R-:W-:-:S06]  /*f110*/  PRMT R3, RZ, 0x7610, R3 ;  /* 0x00007610ff037816 */ /* 0x001fcc0000000003 */
[----:B------:R0:W2:Y:S04]  /*f120*/  @P0 LDG.E.U8 R3, desc[UR18][R8.64] ;  /* 0x0000001208030981 */ /* 0x0000a8000c1e1100 */
[----:B---3--:R-:W-:Y:S01]  /*f130*/  STS.U8 [R10+UR9+0x8300], R6 ;  /* 0x008300060a007988 */ /* 0x008fe20008000009 */
        /* <DEDUP_REMOVED lines=35> */
[----:B------:R-:W-:-:S03]  /*f370*/  PRMT R6, RZ, 0x7610, R6 ;  /* 0x00007610ff067816 */ /* 0x000fc60000000006 */
[----:B------:R-:W-:Y:S01]  /*f380*/  STS.U8 [R93+UR9+0x9f80], R7 ;  /* 0x009f80075d007988 */ /* 0x000fe20008000009 */
[----:B0-----:R-:W-:Y:S02]  /*f390*/  @P0 IMAD.MOV.U32 R8, RZ, RZ, R89 ;  /* 0x000000ffff080224 */ /* 0x001fe400078e0059 */
[----:B------:R-:W-:-:S05]  /*f3a0*/  @P0 IMAD.MOV.U32 R9, RZ, RZ, R90 ;  /* 0x000000ffff090224 */ /* 0x000fca00078e005a */
[----:B------:R0:W3:Y:S02]  /*f3b0*/  @P0 LDG.E.U8 R6, desc[UR18][R8.64] ;  /* 0x0000001208060981 */ /* 0x0000e4000c1e1100 */
[----:B0-----:R-:W-:Y:S02]  /*f3c0*/  @P0 IMAD.MOV.U32 R8, RZ, RZ, R87 ;  /* 0x000000ffff080224 */ /* 0x001fe400078e0057 */
[----:B------:R-:W-:Y:S01]  /*f3d0*/  @P0 IMAD.MOV.U32 R9, RZ, RZ, R88 ;  /* 0x000000ffff090224 */ /* 0x000fe200078e0058 */
[----:B--2---:R0:W-:Y:S02]  /*f3e0*/  STS.U8 [R93+UR9+0x8380], R3 ;  /* 0x008380035d007988 */ /* 0x0041e40008000009 */
[----:B0-----:R-:W-:-:S06]  /*f3f0*/  PRMT R3, RZ, 0x7610, R3 ;  /* 0x00007610ff037816 */ /* 0x001fcc0000000003 */
[----:B------:R0:W2:Y:S04]  /*f400*/  @P0 LDG.E.U8 R3, desc[UR18][R8.64] ;  /* 0x0000001208030981 */ /* 0x0000a8000c1e1100 */
[----:B---3--:R1:W-:Y:S01]  /*f410*/  STS.U8 [R93+UR9+0x8780], R6 ;  /* 0x008780065d007988 */ /* 0x0083e20008000009 */
[----:B0-----:R-:W-:Y:S02]  /*f420*/  @P0 IMAD.MOV.U32 R8, RZ, RZ, R83 ;  /* 0x000000ffff080224 */ /* 0x001fe400078e0053 */
[----:B------:R-:W-:Y:S01]  /*f430*/  @P0 IMAD.MOV.U32 R9, RZ, RZ, R85 ;  /* 0x000000ffff090224 */ /* 0x000fe200078e0055 */
[----:B-1----:R-:W-:-:S06]  /*f440*/  PRMT R6, RZ, 0x7610, R6 ;  /* 0x00007610ff067816 */ /* 0x002fcc0000000006 */
        /* <DEDUP_REMOVED lines=15> */
[----:B------:R-:W2:Y:S04]  /*f540*/  @P0 LDG.E.U8 R3, desc[UR18][R8.64] ;  /* 0x0000001208030981 */ /* 0x000ea8000c1e1100 */
[----:B---3--:R0:W-:Y:S01]  /*f550*/  STS.U8 [R93+UR9+0x9780], R6 ;  /* 0x009780065d007988 */ /* 0x0081e20008000009 */
[----:B------:R-:W-:-:S04]  /*f560*/  ISETP.NE.U32.AND P0, PT, RZ, UR11, PT ;  /* 0x0000000bff007c0c */ /* 0x000fc8000bf05070 */
[C---:B------:R-:W-:Y:S02]  /*f570*/  ISETP.LT.OR P1, PT, R75.reuse, 0x80, P0 ;  /* 0x000000804b00780c */ /* 0x040fe40000721670 */
[----:B------:R-:W-:Y:S01]  /*f580*/  ISETP.GE.AND P2, PT, R75, 0x100, PT ;  /* 0x000001004b00780c */ /* 0x000fe20003f46270 */
[----:B--2---:R0:W-:Y:S01]  /*f590*/  STS.U8 [R93+UR9+0x9b80], R3 ;  /* 0x009b80035d007988 */ /* 0x0041e20008000009 */
[----:B------:R1:W-:Y:S06]  /*f5a0*/  MEMBAR.ALL.CTA ;  /* 0x0000000000007992 */ /* 0x0003ec0000008000 */
[----:B-1----:R-:W1:Y:S02]  /*f5b0*/  FENCE.VIEW.ASYNC.S ;  /* 0x00000000000073c6 */ /* 0x002e640000000000 */
[----:B-1----:R-:W-:Y:S06]  /*f5c0*/  BAR.SYNC.DEFER_BLOCKING 0x0 ;  /* 0x0000000000007b1d */ /* 0x002fec0000010000 */
[----:B------:R-:W-:Y:S05]  /*f5d0*/  @P1 BRA `(.L_x_6) ;  /* 0x0000000000841947 */ /* 0x000fea0003800000 */
[----:B------:R-:W-:Y:S02]  /*f5e0*/  UIADD3 UR4, UPT, UPT, UR9, 0x8000, URZ ;  /* 0x0000800009047890 */ /* 0x000fe4000fffe0ff */
[----:B------:R-:W-:Y:S02]  /*f5f0*/  USHF.R.U32.HI UR12, URZ, 0x4, UR9 ;  /* 0x00000004ff0c7899 */ /* 0x000fe40008011609 */
[----:B------:R-:W-:Y:S02]  /*f600*/  USHF.R.U32.HI UR4, URZ, 0x4, UR4 ;  /* 0x00000004ff047899 */ /* 0x000fe40008011604 */
[----:B------:R-:W-:Y:S02]  /*f610*/  USGXT.U32 UR12, UR12, 0xe ;  /* 0x0000000e0c0c789a */ /* 0x000fe40008000000 */
[----:B------:R-:W-:Y:S02]  /*f620*/  USGXT.U32 UR14, UR4, 0xe ;  /* 0x0000000e040e789a */ /* 0x000fe40008000000 */
[----:B------:R-:W-:-:S02]  /*f630*/  UIADD3 UR26, UP1, UPT, UR12, 0x100, URZ ;  /* 0x000001000c1a7890 */ /* 0x000fc4000ff3e0ff */
[----:B------:R-:W-:Y:S01]  /*f640*/  UIADD3 UR28, UP2, UPT, UR14, 0x2, URZ ;  /* 0x000000020e1c7890 */ /* 0x000fe2000ff5e0ff */
[----:B------:R-:W-:Y:S01]  /*f650*/  UMOV UR4, URZ ;  /* 0x000000ff00047c82 */ /* 0x000fe20008000000 */
[----:B------:R-:W-:Y:S01]  /*f660*/  UMOV UR30, 0x0 ;  /* 0x00000000001e7882 */ /* 0x000fe20000000000 */
[----:B------:R-:W-:Y:S02]  /*f670*/  UIADD3.X UR27, UPT, UPT, UR4, 0x40004040, URZ, UP1, !UPT ;  /* 0x40004040041b7890 */ /* 0x000fe40008ffe4ff */
[----:B------:R-:W-:Y:S02]  /*f680*/  UIADD3.X UR29, UPT, UPT, UR4, 0x40004040, URZ, UP2, !UPT ;  /* 0x40004040041d7890 */ /* 0x000fe400097fe4ff */
[----:B------:R-:W-:Y:S02]  /*f690*/  UIADD3.64 UR16, UPT, UPT, UR26, 0x100, URZ ;  /* 0x000001001a107897 */ /* 0x000fe4000fffe0ff */
[----:B------:R-:W-:Y:S02]  /*f6a0*/  UIADD3.64 UR20, UPT, UPT, UR28, 0x2, URZ ;  /* 0x000000021c147897 */ /* 0x000fe4000fffe0ff */
[----:B------:R-:W-:-:S02]  /*f6b0*/  UIADD3.64 UR22, UPT, UPT, UR26, 0x200, URZ ;  /* 0x000002001a167897 */ /* 0x000fc4000fffe0ff */
[----:B------:R-:W-:Y:S01]  /*f6c0*/  UIADD3.64 UR24, UPT, UPT, UR28, 0x4, URZ ;  /* 0x000000041c187897 */ /* 0x000fe2000fffe0ff */
[----:B------:R-:W-:Y:S01]  /*f6d0*/  UMOV UR31, 0x8108010 ;  /* 0x08108010001f7882 */ /* 0x000fe20000000000 */
[----:B------:R-:W-:Y:S01]  /*f6e0*/  UMOV UR13, 0x40004040 ;  /* 0x40004040000d7882 */ /* 0x000fe20000000000 */
[----:B------:R-:W-:Y:S01]  /*f6f0*/  UMOV UR15, 0x40004040 ;  /* 0x40004040000f7882 */ /* 0x000fe20000000000 */
[----:B------:R-:W-:Y:S01]  /*f700*/  UMOV UR32, 0x0 ;  /* 0x0000000000207882 */ /* 0x000fe20000000000 */
[----:B------:R-:W-:Y:S01]  /*f710*/  UMOV UR33, 0x8108010 ;  /* 0x0810801000217882 */ /* 0x000fe20000000000 */
[----:B------:R-:W-:Y:S01]  /*f720*/  UMOV UR34, 0x0 ;  /* 0x0000000000227882 */ /* 0x000fe20000000000 */
[----:B------:R-:W-:Y:S01]  /*f730*/  UMOV UR35, 0x8108010 ;  /* 0x0810801000237882 */ /* 0x000fe20000000000 */
[----:B------:R-:W-:Y:S01]  /*f740*/  UMOV UR4, UR6 ;  /* 0x0000000600047c82 */ /* 0x000fe20008000000 */
[----:B------:R-:W-:Y:S01]  /*f750*/  UMOV UR5, URZ ;  /* 0x000000ff00057c82 */ /* 0x000fe20008000000 */
[----:B------:R1:W-:Y:S01]  /*f760*/  UTCQMMA gdesc[UR12], gdesc[UR14], tmem[UR8], tmem[UR30], idesc[UR31], !UPT ;  /* 0x00ff1e0e0c0075ea */ /* 0x0003e2000f800308 */
[----:B------:R-:W-:Y:S01]  /*f770*/  UMOV UR36, 0x0 ;  /* 0x0000000000247882 */ /* 0x000fe20000000000 */
[----:B------:R-:W-:Y:S01]  /*f780*/  UMOV UR37, 0x8108010 ;  /* 0x0810801000257882 */ /* 0x000fe20000000000 */
[----:B------:R1:W-:Y:S01]  /*f790*/  UTCQMMA gdesc[UR26], gdesc[UR28], tmem[UR8], tmem[UR32], idesc[UR33], UPT ;  /* 0x00ff201c1a0075ea */ /* 0x0003e2000b800308 */
[----:B------:R-:W-:Y:S01]  /*f7a0*/  UMOV UR4, UR4 ;  /* 0x0000000400047c82 */ /* 0x000fe20008000000 */
[----:B------:R1:W-:Y:S01]  /*f7b0*/  UTCQMMA gdesc[UR16], gdesc[UR20], tmem[UR8], tmem[UR34], idesc[UR35], UPT ;  /* 0x00ff2214100075ea */ /* 0x0003e2000b800308 */
[----:B------:R1:W-:Y:S01]  /*f7c0*/  UTCQMMA gdesc[UR22], gdesc[UR24], tmem[UR8], tmem[UR36], idesc[UR37], UPT ;  /* 0x00ff2418160075ea */ /* 0x0003e2000b800308 */
[----:B------:R1:W-:Y:S01]  /*f7d0*/  UTCBAR [UR4], URZ ;  /* 0x000000ff040073e9 */ /* 0x0003e200080000ff */
[----:B------:R-:W-:Y:S01]  /*f7e0*/  NOP ;  /* 0x0000000000007918 */ /* 0x000fe20000000000 */
.L_x_6:
[----:B-1----:R-:W-:Y:S01]  /*f7f0*/  UMOV UR4, URZ ;  /* 0x000000ff00047c82 */ /* 0x002fe20008000000 */
[----:B------:R-:W-:Y:S05]  /*f800*/  @!P2 BRA `(.L_x_7) ;  /* 0x000000a000cca947 */ /* 0x000fea0003800000 */
[----:B0-----:R-:W-:Y:S01]  /*f810*/  SHF.R.S32.HI R6, RZ, 0x1f, R75 ;  /* 0x0000001fff067819 */ /* 0x001fe2000001144b */
[----:B-----5:R-:W-:Y:S01]  /*f820*/  IMAD.SHL.U32 R3, R4, 0x80, RZ ;  /* 0x0000008004037824 */ /* 0x020fe200078e00ff */
[----:B------:R-:W-:Y:S02]  /*f830*/  UIADD3 UR4, UPT, UPT, UR9, 0x4000, URZ ;  /* 0x0000400009047890 */ /* 0x000fe4000fffe0ff */
[----:B------:R-:W-:Y:S01]  /*f840*/  LEA.HI R4, R6, R75, RZ, 0x7 ;  /* 0x0000004b06047211 */ /* 0x000fe200078f38ff */
[----:B------:R-:W-:Y:S02]  /*f850*/  UIADD3 UR5, UPT, UPT, UR9, 0xa000, URZ ;  /* 0x0000a00009057890 */ /* 0x000fe4000fffe0ff */
[----:B------:R-:W-:Y:S01]  /*f860*/  USHF.R.U32.HI UR4, URZ, 0x4, UR4 ;  /* 0x00000004ff047899 */ /* 0x000fe20008011604 */
[----:B------:R-:W-:Y:S01]  /*f870*/  SHF.R.S32.HI R4, RZ, 0x7, R4 ;  /* 0x00000007ff047819 */ /* 0x000fe20000011404 */
[----:B------:R-:W-:Y:S02]  /*f880*/  USHF.R.U32.HI UR5, URZ, 0x4, UR5 ;  /* 0x00000004ff057899 */ /* 0x000fe40008011605 */
[----:B------:R-:W-:Y:S01]  /*f890*/  USGXT.U32 UR12, UR4, 0xe ;  /* 0x0000000e040c789a */ /* 0x000fe20008000000 */
[----:B------:R-:W-:Y:S01]  /*f8a0*/  VIMNMX R6, PT, PT, R4, 0x2, !PT ;  /* 0x0000000204067848 */ /* 0x000fe20007fe0100 */
[----:B------:R-:W-:Y:S01]  /*f8b0*/  IMAD.SHL.U32 R4, R5, 0x80, RZ ;  /* 0x0000008005047824 */ /* 0x000fe200078e00ff */
[----:B------:R-:W-:-:S02]  /*f8c0*/  USGXT.U32 UR14, UR5, 0xe ;  /* 0x0000000e050e789a */ /* 0x000fc40008000000 */
[----:B------:R-:W-:Y:S01]  /*f8d0*/  UIADD3 UR28, UP1, UPT, UR12, 0x100, URZ ;  /* 0x000001000c1c7890 */ /* 0x000fe2000ff3e0ff */
[----:B------:R-:W-:Y:S01]  /*f8e0*/  VIADD R5, R6, 0xfffffffe ;  /* 0xfffffffe06057836 */ /* 0x000fe20000000000 */
[----:B------:R-:W-:Y:S01]  /*f8f0*/  UIADD3 UR30, UP2, UPT, UR14, 0x2, URZ ;  /* 0x000000020e1e7890 */ /* 0x000fe2000ff5e0ff */
[----:B------:R-:W-:Y:S01]  /*f900*/  IMAD.MOV.U32 R6, RZ, RZ, RZ ;  /* 0x000000ffff067224 */ /* 0x000fe200078e00ff */
[----:B------:R-:W-:Y:S01]  /*f910*/  UMOV UR4, URZ ;  /* 0x000000ff00047c82 */ /* 0x000fe20008000000 */
[----:B------:R-:W-:Y:S01]  /*f920*/  UMOV UR5, URZ ;  /* 0x000000ff00057c82 */ /* 0x000fe20008000000 */
[----:B------:R0:W-:Y:S01]  /*f930*/  STL [R1+0x6f4], R5 ;  /* 0x0006f40501007387 */ /* 0x0001e20000100800 */
[----:B------:R-:W-:Y:S01]  /*f940*/  UIADD3.X UR29, UPT, UPT, UR4, 0x40004040, URZ, UP1, !UPT ;  /* 0x40004040041d7890 */ /* 0x000fe20008ffe4ff */
[----:B------:R-:W-:Y:S01]  /*f950*/  SHF.R.S32.HI R7, RZ, 0x1f, R4 ;  /* 0x0000001fff077819 */ /* 0x000fe20000011404 */
[----:B------:R-:W-:Y:S01]  /*f960*/  UIADD3.X UR31, UPT, UPT, UR5, 0x40004040, URZ, UP2, !UPT ;  /* 0x40004040051f7890 */ /* 0x000fe200097fe4ff */
[----:B------:R1:W-:Y:S01]  /*f970*/  STL [R1+0x6b8], RZ ;  /* 0x0006b8ff01007387 */ /* 0x0003e20000100800 */
[----:B------:R-:W-:Y:S01]  /*f980*/  UMOV UR11, 0x1 ;  /* 0x00000001000b7882 */ /* 0x000fe20000000000 */
[----:B------:R-:W-:-:S02]  /*f990*/  UIADD3.64 UR20, UPT, UPT, UR28, 0x100, URZ ;  /* 0x000001001c147897 */ /* 0x000fc4000fffe0ff */
[----:B------:R-:W-:Y:S01]  /*f9a0*/  UIADD3.64 UR22, UPT, UPT, UR30, 0x2, URZ ;  /* 0x000000021e167897 */ /* 0x000fe2000fffe0ff */
[----:B0-----:R-:W-:Y:S01]  /*f9b0*/  SHF.R.S32.HI R5, RZ, 0x1f, R3 ;  /* 0x0000001fff057819 */ /* 0x001fe20000011403 */
[----:B------:R-:W-:Y:S02]  /*f9c0*/  UIADD3.64 UR24, UPT, UPT, UR28, 0x200, URZ ;  /* 0x000002001c187897 */ /* 0x000fe4000fffe0ff */
[----:B-1----:R-:W-:-:S12]  /*f9d0*/  UIADD3.64 UR26, UPT, UPT, UR30, 0x4, URZ ;  /* 0x000000041e1a7897 */ /* 0x002fd8000fffe0ff */
.L_x_10:
[----:B------:R-:W2:Y:S01]  /*f9e0*/  LDL R9, [R1+0x6b8] ;  /* 0x0006b80001097983 */ /* 0x000ea20000100800 */
[----:B------:R-:W-:Y:S01]  /*f9f0*/  IMAD.U32 R6, R6, -0x80000000, RZ ;  /* 0x8000000006067824 */ /* 0x000fe200078e00ff */
[----:B------:R-:W0:Y:S02]  /*fa00*/  LDC R8, c[0x0][0x3a0] ;  /* 0x0000e800ff087b82 */ /* 0x000e240000000800 */
[----:B-1----:R-:W3:Y:S01]  /*fa10*/  LDL.LU R7, [R1] ;  /* 0x0000000001077983 */ /* 0x002ee20000300800 */
[----:B-----5:R-:W-:Y:S01]  /*fa20*/  IADD3 R84, P4, PT, R3, R84, RZ ;  /* 0x0000005403547210 */ /* 0x020fe20007f9e0ff */
[----:B------:R-:W1:Y:S01]  /*fa30*/  SYNCS.PHASECHK.TRANS64.TRYWAIT P6, [UR6], R6 ;  /* 0x00000006ff0075a7 */ /* 0x000e6200080c1106 */
[----:B--2---:R-:W-:Y:S01]  /*fa40*/  VIADD R9, R9, 0x1 ;  /* 0x0000000109097836 */ /* 0x004fe20000000000 */
[----:B---3--:R-:W-:-:S04]  /*fa50*/  IADD3 R7, P5, PT, R3, R7, RZ ;  /* 0x0000000703077210 */ /* 0x008fc80007fbe0ff */
[----:B------:R2:W-:Y:S01]  /*fa60*/  STL [R1+0x6cc], R9 ;  /* 0x0006cc0901007387 */ /* 0x0005e20000100800 */
[----:B0-----:R-:W-:-:S03]  /*fa70*/  IMAD R8, R9, -0x80, R8 ;  /* 0xffffff8009087824 */ /* 0x001fc600078e0208 */
[----:B------:R2:W-:Y:S02]  /*fa80*/  STL [R1], R7 ;  /* 0x0000000701007387 */ /* 0x0005e40000100800 */
[C---:B------:R-:W-:Y:S02]  /*fa90*/  ISETP.GT.AND P1, PT, R8.reuse, 0x1, PT ;  /* 0x000000010800780c */ /* 0x040fe40003f24270 */
[----:B------:R-:W-:Y:S01]  /*faa0*/  ISETP.GT.AND P2, PT, R8, 0x2, PT ;  /* 0x000000020800780c */ /* 0x000fe20003f44270 */
[----:B-1----:R-:W-:-:S12]  /*fab0*/  @!P6 BRA `(.L_x_8) ;  /* 0x000000c000c0e947 */ /* 0x002fd80003800000 */
.L_x_16:
[----:B------:R0:W-:Y:S04]  /*fac0*/  STL [R1+0x900], R15 ;  /* 0x0009000f01007387 */ /* 0x0001e80000100800 */
[----:B0-----:R-:W3:Y:S04]  /*fad0*/  LDL.LU R15, [R1+0x24] ;  /* 0x00002400010f7983 */ /* 0x001ee80000300800 */
[----:B------:R-:W-:Y:S04]  /*fae0*/  STL [R1+0x8fc], R27 ;  /* 0x0008fc1b01007387 */ /* 0x000fe80000100800 */
[----:B------:R0:W-:Y:S04]  /*faf0*/  STL [R1+0x8f8], R43 ;  /* 0x0008f82b01007387 */ /* 0x0001e80000100800 */
[----:B0-----:R-:W4:Y:S04]  /*fb00*/  LDL R43, [R1] ;  /* 0x00000000012b7983 */ /* 0x001f280000100800 */
[----:B------:R-:W-:Y:S04]  /*fb10*/  STL [R1+0x8f4], R62 ;  /* 0x0008f43e01007387 */ /* 0x000fe80000100800 */
[----:B------:R0:W-:Y:S04]  /*fb20*/  STL [R1+0x8f0], R11 ;  /* 0x0008f00b01007387 */ /* 0x0001e80000100800 */
[----:B0-2---:R-:W2:Y:S04]  /*fb30*/  LDL.LU R11, [R1+0x10] ;  /* 0x00001000010b7983 */ /* 0x005ea80000300800 */
[----:B------:R0:W-:Y:S04]  /*fb40*/  STL [R1+0x8ec], R14 ;  /* 0x0008ec0e01007387 */ /* 0x0001e80000100800 */
[----:B0-----:R-:W2:Y:S04]  /*fb50*/  LDL.LU R14, [R1+0xc] ;  /* 0x00000c00010e7983 */ /* 0x001ea80000300800 */
        /* <DEDUP_REMOVED lines=8> */
[----:B------:R0:W-:Y:S04]  /*fbe0*/  STL [R1+0x8c8], R90 ;  /* 0x0008c85a01007387 */ /* 0x0001e80000100800 */
[----:B0-----:R-:W2:Y:S01]  /*fbf0*/  LDL.LU R90, [R1+0x38] ;  /* 0x00003800015a7983 */ /* 0x001ea20000300800 */
[C---:B------:R-:W-:Y:S01]  /*fc00*/  IMAD.X R82, R5.reuse, 0x1, R82, P4 ;  /* 0x0000000105527824 */ /* 0x040fe200020e0652 */
[----:B------:R-:W-:Y:S01]  /*fc10*/  PRMT R33, RZ, 0x7610, R33 ;  /* 0x00007610ff217816 */ /* 0x000fe20000000021 */
[----:B------:R-:W-:Y:S01]  /*fc20*/  @P1 IMAD.MOV.U32 R6, RZ, RZ, R84 ;  /* 0x000000ffff061224 */ /* 0x000fe200078e0054 */
[----:B------:R-:W-:Y:S01]  /*fc30*/  STL [R1+0x8c4], R88 ;  /* 0x0008c45801007387 */ /* 0x000fe20000100800 */
[----:B------:R-:W-:Y:S01]  /*fc40*/  @P1 IMAD.MOV.U32 R7, RZ, RZ, R82 ;  /* 0x000000ffff071224 */ /* 0x000fe200078e0052 */
[----:B------:R-:W-:Y:S01]  /*fc50*/  ISETP.GT.AND P4, PT, R8, 0x3, PT ;  /* 0x000000030800780c */ /* 0x000fe20003f84270 */
[----:B------:R-:W-:Y:S01]  /*fc60*/  IMAD.X R86, R5, 0x1, R86, P5 ;  /* 0x0000000105567824 */ /* 0x000fe200028e0656 */
[----:B------:R-:W-:Y:S01]  /*fc70*/  STL [R1+0x8c0], R28 ;  /* 0x0008c01c01007387 */ /* 0x000fe20000100800 */
[----:B------:R-:W-:-:S03]  /*fc80*/  PRMT R59, RZ, 0x7610, R59 ;  /* 0x00007610ff3b7816 */ /* 0x000fc6000000003b */
[----:B------:R-:W-:Y:S04]  /*fc90*/  STL [R1+0x8bc], R44 ;  /* 0x0008bc2c01007387 */ /* 0x000fe80000100800 */
[----:B------:R-:W-:Y:S04]  /*fca0*/  STL [R1+0x8b8], R73 ;  /* 0x0008b84901007387 */ /* 0x000fe80000100800 */
[----:B------:R-:W-:Y:S04]  /*fcb0*/  STL [R1+0x8b4], R80 ;  /* 0x0008b45001007387 */ /* 0x000fe80000100800 */
[----:B------:R0:W-:Y:S04]  /*fcc0*/  STL [R1+0x8b0], R79 ;  /* 0x0008b04f01007387 */ /* 0x0001e80000100800 */
        /* <DEDUP_REMOVED lines=20> */
[----:B------:R1:W2:Y:S04]  /*fe10*/  @P1 LDG.E.U8 R33, desc[UR18][R6.64] ;  /* 0x0000001206211981 */ /* 0x0002a8000c1e1100 */
[----:B------:R-:W-:Y:S04]  /*fe20*/  STL [R1+0x85c], R61 ;  /* 0x00085c3d01007387 */ /* 0x000fe80000100800 */
[----:B------:R-:W-:Y:S01]  /*fe30*/  STL [R1+0x858], R60 ;  /* 0x0008583c01007387 */ /* 0x000fe20000100800 */
[----:B-1----:R-:W-:-:S03]  /*fe40*/  @P2 IMAD.MOV.U32 R7, RZ, RZ, R86 ;  /* 0x000000ffff072224 */ /* 0x002fc600078e0056 */
[----:B------:R-:W-:Y:S04]  /*fe50*/  STL [R1+0x854], R4 ;  /* 0x0008540401007387 */ /* 0x000fe80000100800 */
[----:B------:R-:W-:Y:S04]  /*fe60*/  STL [R1+0x850], R48 ;  /* 0x0008503001007387 */ /* 0x000fe80000100800 */
[----:B------:R-:W-:Y:S01]  /*fe70*/  STL [R1+0x7f8], R68 ;  /* 0x0007f84401007387 */ /* 0x000fe20000100800 */
[----:B------:R-:W-:-:S03]  /*fe80*/  PRMT R13, RZ, 0x7610, R13 ;  /* 0x00007610ff0d7816 */ /* 0x000fc6000000000d */
[----:B------:R-:W-:Y:S04]  /*fe90*/  STL [R1+0x800], R84 ;  /* 0x0008005401007387 */ /* 0x000fe80000100800 */
[----:B------:R-:W-:Y:S01]  /*fea0*/  STL [R1+0x7fc], R82 ;  /* 0x0007fc5201007387 */ /* 0x000fe20000100800 */
[C---:B---3--:R-:W-:Y:S01]  /*feb0*/  IADD3 R15, P6, PT, R3.reuse, R15, RZ ;  /* 0x0000000f030f7210 */ /* 0x048fe20007fde0ff */
[----:B----4-:R-:W-:Y:S02]  /*fec0*/  @P2 IMAD.MOV.U32 R6, RZ, RZ, R43 ;  /* 0x000000ffff062224 */ /* 0x010fe400078e002b */
[----:B------:R-:W3:Y:S04]  /*fed0*/  LDL.LU R43, [R1+0x30] ;  /* 0x00003000012b7983 */ /* 0x000ee80000300800 */
[----:B0-----:R-:W4:Y:S04]  /*fee0*/  LDL.LU R79, [R1+0x48] ;  /* 0x00004800014f7983 */ /* 0x001f280000300800 */
[----:B------:R0:W3:Y:S01]  /*fef0*/  @P2 LDG.E.U8 R59, desc[UR18][R6.64] ;  /* 0x00000012063b2981 */ /* 0x0000e2000c1e1100 */
[----:B--2---:R-:W-:-:S05]  /*ff00*/  IADD3 R11, P1, PT, R3, R11, RZ ;  /* 0x0000000b030b7210 */ /* 0x004fca0007f3e0ff */
[----:B------:R1:W-:Y:S01]  /*ff10*/  STL [R1+0x10], R11 ;  /* 0x0000100b01007387 */ /* 0x0003e20000100800 */
[----:B0-----:R-:W-:-:S03]  /*ff20*/  @P4 IMAD.MOV.U32 R6, RZ, RZ, R11 ;  /* 0x000000ffff064224 */ /* 0x001fc600078e000b */
[----:B------:R-:W-:Y:S01]  /*ff30*/  STL [R1+0x804], R86 ;  /* 0x0008045601007387 */ /* 0x000fe20000100800 */
[----:B------:R-:W-:-:S04]  /*ff40*/  IMAD.X R14, R5, 0x1, R14, P1 ;  /* 0x00000001050e7824 */ /* 0x000fc800008e060e */
[----:B------:R-:W-:Y:S01]  /*ff50*/  @P4 IMAD.MOV.U32 R7, RZ, RZ, R14 ;  /* 0x000000ffff074224 */ /* 0x000fe200078e000e */
[----:B------:R0:W-:Y:S04]  /*ff60*/  STL [R1+0xc], R14 ;  /* 0x00000c0e01007387 */ /* 0x0001e80000100800 */
[----:B-1----:R-:W2:Y:S04]  /*ff70*/  LDL.LU R11, [R1+0x60] ;  /* 0x00006000010b7983 */ /* 0x002ea80000300800 */
[----:B------:R1:W-:Y:S04]  /*ff80*/  STL [R1+0x24], R15 ;  /* 0x0000240f01007387 */ /* 0x0003e80000100800 */
[----:B0-----:R-:W2:Y:S04]  /*ff90*/  LDL.LU R14, [R1+0x74] ;  /* 0x00007400010e7983 */ /* 0x001ea80000300800 */
[----:B------:R0:W2:Y:S02]  /*ffa0*/  @P4 LDG.E.U8 R13, desc[UR18][R6.64] ;  /* 0x00000012060d4981 */ /* 0x0000a4000c1e1100 */
[----:B0-----:R-:W-:Y:S01]  /*ffb0*/  IMAD.MOV.U32 R7, RZ, RZ, R15 ;  /* 0x000000ffff077224 */ /* 0x001fe200078e000f */
[----:B------:R-:W-:-:S05]  /*ffc0*/  IADD3 R90, P2, PT, R3, R90, RZ ;  /* 0x0000005a035a7210 */ /* 0x000fca0007f5e0ff */
[----:B------:R-:W-:Y:S04]  /*ffd0*/  STL [R1+0x38], R90 ;  /* 0x0000385a01007387 */ /* 0x000fe80000100800 */
[----:B-1----:R-:W2:Y:S04]  /*ffe0*/  LDL.LU R15, [R1+0x900] ;  /* 0x00090000010f7983 */ /* 0x002ea80000300800 */
[----:B------:R-:W2:Y:S01]  /*fff0*/  LDL.LU R6, [R1+0x1c] ;  /* 0x00001c0001067983 */ /* 0x000ea20000300800 */
[----:B------:R-:W-:Y:S02]  /*10000*/  ISETP.GT.AND P5, PT, R8, 0x4, PT ;  /* 0x000000040800780c */ /* 0x000fe40003fa4270 */
[----:B------:R-:W-:Y:S01]  /*10010*/  PRMT R27, RZ, 0x7610, R27 ;  /* 0x00007610ff1b7816 */ /* 0x000fe2000000001b */
[----:B--2---:R-:W-:-:S10]  /*10020*/  IMAD.X R6, R5, 0x1, R6, P6 ;  /* 0x0000000105067824 */ /* 0x004fd400030e0606 */
[-C--:B------:R-:W-:Y:S01]  /*10030*/  @P5 LOP3.LUT R7, R7, R6.reuse, RZ, 0x3c, !PT ;  /* 0x0000000607075212 */ /* 0x080fe200078e3cff */
[----:B------:R0:W-:Y:S03]  /*10040*/  STL [R1+0x1c], R6 ;  /* 0x00001c0601007387 */ /* 0x0001e60000100800 */
[----:B0-----:R-:W-:-:S04]  /*10050*/  @P5 LOP3.LUT R6, R7, R6, RZ, 0x3c, !PT ;  /* 0x0000000607065212 */ /* 0x001fc800078e3cff */
[----:B------:R-:W-:-:S05]  /*10060*/  @P5 LOP3.LUT R7, R7, R6, RZ, 0x3c, !PT ;  /* 0x0000000607075212 */ /* 0x000fca00078e3cff */
[----:B------:R0:W2:Y:S01]  /*10070*/  @P5 LDG.E.U8 R27, desc[UR18][R6.64] ;  /* 0x00000012061b5981 */ /* 0x0000a2000c1e1100 */
[----:B------:R-:W-:Y:S01]  /*10080*/  ISETP.GT.AND P1, PT, R8, 0x5, PT ;  /* 0x000000050800780c */ /* 0x000fe20003f24270 */
[----:B---3--:R-:W-:Y:S01]  /*10090*/  IMAD.X R43, R5, 0x1, R43, P2 ;  /* 0x00000001052b7824 */ /* 0x008fe200010e062b */
[----:B------:R-:W-:-:S04]  /*100a0*/  PRMT R29, RZ, 0x7610, R29 ;  /* 0x00007610ff1d7816 */ /* 0x000fc8000000001d */
[----:B------:R-:W-:Y:S01]  /*100b0*/  STL [R1+0x30], R43 ;  /* 0x0000302b01007387 */ /* 0x000fe20000100800 */
[----:B0-----:R-:W-:-:S06]  /*100c0*/  IMAD.MOV.U32 R7, RZ, RZ, R43 ;  /* 0x000000ffff077224 */ /* 0x001fcc00078e002b */
[----:B------:R-:W-:-:S05]  /*100d0*/  @P1 IMAD.MOV.U32 R6, RZ, RZ, R90 ;  /* 0x000000ffff061224 */ /* 0x000fca00078e005a */
[----:B------:R-:W3:Y:S04]  /*100e0*/  @P1 LDG.E.U8 R29, desc[UR18][R6.64] ;  /* 0x00000012061d1981 */ /* 0x000ee8000c1e1100 */
[----:B--2---:R0:W-:Y:S04]  /*100f0*/  STL [R1+0x6c8], R27 ;  /* 0x0006c81b01007387 */ /* 0x0041e80000100800 */
[----:B0-----:R-:W2:Y:S04]  /*10100*/  LDL.LU R27, [R1+0x8fc] ;  /* 0x0008fc00011b7983 */ /* 0x001ea80000300800 */
[----:B------:R-:W2:Y:S04]  /*10110*/  LDL.LU R43, [R1+0x8f8] ;  /* 0x0008f800012b7983 */ /* 0x000ea80000300800 */
[----:B------:R-:W2:Y:S01]  /*10120*/  LDL.LU R7, [R1+0x3c] ;  /* 0x00003c0001077983 */ /* 0x000ea20000300800 */
[----:B------:R-:W-:-:S02]  /*10130*/  ISETP.GT.AND P2, PT, R8, 0x6, PT ;  /* 0x000000060800780c */ /* 0x000fc40003f44270 */
[C---:B----4-:R-:W-:Y:S01]  /*10140*/  IADD3 R79, P5, PT, R3.reuse, R79, RZ ;  /* 0x0000004f034f7210 */ /* 0x050fe20007fbe0ff */
[----:B------:R-:W4:Y:S01]  /*10150*/  LDL.LU R90, [R1+0x64] ;  /* 0x00006400015a7983 */ /* 0x000f220000300800 */
[----:B------:R-:W-:Y:S02]  /*10160*/  PRMT R42, RZ, 0x7610, R42 ;  /* 0x00007610ff2a7816 */ /* 0x000fe4000000002a */
[----:B------:R-:W-:Y:S01]  /*10170*/  IADD3 R11, P6, PT, R3, R11, RZ ;  /* 0x0000000b030b7210 */ /* 0x000fe20007fde0ff */
[----:B------:R-:W-:Y:S04]  /*10180*/  STL [R1+0x48], R79 ;  /* 0x0000484f01007387 */ /* 0x000fe80000100800 */
[----:B---3--:R0:W-:Y:S02]  /*10190*/  STL [R1+0x6c4], R29 ;  /* 0x0006c41d01007387 */ /* 0x0081e40000100800 */
[----:B------:R-:W-:-:S02]  /*101a0*/  @P2 IMAD.MOV.U32 R6, RZ, RZ, R79 ;  /* 0x000000ffff062224 */ /* 0x000fc400078e004f */
[----:B0-----:R-:W3:Y:S01]  /*101b0*/  LDL.LU R29, [R1+0x88] ;  /* 0x00008800011d7983 */ /* 0x001ee20000300800 */
[----:B--2---:R-:W-:-:S05]  /*101c0*/  IMAD.X R7, R5, 0x1, R7, P5 ;  /* 0x0000000105077824 */ /* 0x004fca00028e0607 */
[----:B------:R0:W-:Y:S04]  /*101d0*/  STL [R1+0x3c], R7 ;  /* 0x00003c0701007387 */ /* 0x0001e80000100800 */
[----:B------:R0:W2:Y:S04]  /*101e0*/  @P2 LDG.E.U8 R42, desc[UR18][R6.64] ;  /* 0x00000012062a2981 */ /* 0x0000a8000c1e1100 */
[----:B------:R1:W-:Y:S04]  /*101f0*/  STL [R1+0x60], R11 ;  /* 0x0000600b01007387 */ /* 0x0003e80000100800 */
[----:B------:R-:W3:Y:S01]  /*10200*/  LDL.LU R6, [R1+0x58] ;  /* 0x0000580001067983 */ /* 0x000ee20000300800 */
[----:B------:R-:W-:Y:S01]  /*10210*/  ISETP.GT.AND P4, PT, R8, 0x7, PT ;  /* 0x000000070800780c */ /* 0x000fe20003f84270 */
[----:B0-----:R-:W-:Y:S01]  /*10220*/  IMAD.MOV.U32 R7, RZ, RZ, R11 ;  /* 0x000000ffff077224 */ /* 0x001fe200078e000b */
[----:B------:R-:W-:Y:S01]  /*10230*/  IADD3 R14, P5, PT, R3, R14, RZ ;  /* 0x0000000e030e7210 */ /* 0x000fe20007fbe0ff */
[----:B------:R-:W4:Y:S04]  /*10240*/  LDL.LU R79, [R1+0x78] ;  /* 0x00007800014f7983 */ /* 0x000f280000300800 */
[----:B------:R-:W-:Y:S04]  /*10250*/  STL [R1+0x74], R14 ;  /* 0x0000740e01007387 */ /* 0x000fe80000100800 */
[----:B-1----:R-:W4:Y:S01]  /*10260*/  LDL.LU R11, [R1+0x98] ;  /* 0x00009800010b7983 */ /* 0x002f220000300800 */
[----:B------:R-:W-:-:S03]  /*10270*/  PRMT R62, RZ, 0x7610, R62 ;  /* 0x00007610ff3e7816 */ /* 0x000fc6000000003e */
[----:B--2---:R0:W-:Y:S01]  /*10280*/  STL [R1+0x6c0], R42 ;  /* 0x0006c02a01007387 */ /* 0x0041e20000100800 */
[----:B---3--:R-:W-:-:S03]  /*10290*/  IMAD.X R6, R5, 0x1, R6, P6 ;  /* 0x0000000105067824 */ /* 0x008fc600030e0606 */
[----:B0-----:R-:W2:Y:S02]  /*102a0*/  LDL.LU R42, [R1+0xb0] ;  /* 0x0000b000012a7983 */ /* 0x001ea40000300800 */
[-C--:B------:R-:W-:Y:S02]  /*102b0*/  @P4 LOP3.LUT R7, R7, R6.reuse, RZ, 0x3c, !PT ;  /* 0x0000000607074212 */ /* 0x080fe400078e3cff */
[----:B------:R0:W-:Y:S02]  /*102c0*/  STL [R1+0x58], R6 ;  /* 0x0000580601007387 */ /* 0x0001e40000100800 */
[----:B0-----:R-:W-:-:S04]  /*102d0*/  @P4 LOP3.LUT R6, R7, R6, RZ, 0x3c, !PT ;  /* 0x0000000607064212 */ /* 0x001fc800078e3cff */
[----:B------:R-:W-:-:S05]  /*102e0*/  @P4 LOP3.LUT R7, R7, R6, RZ, 0x3c, !PT ;  /* 0x0000000607074212 */ /* 0x000fca00078e3cff */
[----:B------:R0:W3:Y:S01]  /*102f0*/  @P4 LDG.E.U8 R62, desc[UR18][R6.64] ;  /* 0x00000012063e4981 */ /* 0x0000e2000c1e1100 */
[C---:B------:R-:W-:Y:S02]  /*10300*/  ISETP.GT.AND P1, PT, R8.reuse, 0x8, PT ;  /* 0x000000080800780c */ /* 0x040fe40003f24270 */
[----:B------:R-:W-:Y:S01]  /*10310*/  ISETP.GT.AND P2, PT, R8, 0x9, PT ;  /* 0x000000090800780c */ /* 0x000fe20003f44270 */
[----:B----4-:R-:W-:Y:S01]  /*10320*/  IMAD.X R90, R5, 0x1, R90, P5 ;  /* 0x00000001055a7824 */ /* 0x010fe200028e065a */
[----:B------:R-:W-:Y:S02]  /*10330*/  IADD3 R29, P5, PT, R3, R29, RZ ;  /* 0x0000001d031d7210 */ /* 0x000fe40007fbe0ff */
[----:B------:R-:W-:Y:S02]  /*10340*/  PRMT R16, RZ, 0x7610, R16 ;  /* 0x00007610ff107816 */ /* 0x000fe40000000010 */
[----:B------:R-:W-:Y:S01]  /*10350*/  STL [R1+0x64], R90 ;  /* 0x0000645a01007387 */ /* 0x000fe20000100800 */
[----:B------:R-:W-:-:S04]  /*10360*/  IMAD.X R79, R5, 0x1, R79, P5 ;  /* 0x00000001054f7824 */ /* 0x000fc800028e064f */
[----:B0-----:R-:W-:Y:S02]  /*10370*/  @P1 IMAD.MOV.U32 R6, RZ, RZ, R14 ;  /* 0x000000ffff061224 */ /* 0x001fe400078e000e */
[----:B------:R-:W-:Y:S01]  /*10380*/  @P1 IMAD.MOV.U32 R7, RZ, RZ, R90 ;  /* 0x000000ffff071224 */ /* 0x000fe200078e005a */
[----:B------:R-:W-:Y:S02]  /*10390*/  PRMT R32, RZ, 0x7610, R32 ;  /* 0x00007610ff207816 */ /* 0x000fe40000000020 */
[----:B------:R-:W-:Y:S02]  /*103a0*/  IADD3 R11, P6, PT, R3, R11, RZ ;  /* 0x0000000b030b7210 */ /* 0x000fe40007fde0ff */
[----:B------:R0:W4:Y:S02]  /*103b0*/  @P1 LDG.E.U8 R16, desc[UR18][R6.64] ;  /* 0x0000001206101981 */ /* 0x000124000c1e1100 */
[----:B0-----:R-:W-:Y:S02]  /*103c0*/  @P2 IMAD.MOV.U32 R6, RZ, RZ, R29 ;  /* 0x000000ffff062224 */ /* 0x001fe400078e001d */
[----:B------:R-:W-:-:S05]  /*103d0*/  @P2 IMAD.MOV.U32 R7, RZ, RZ, R79 ;  /* 0x000000ffff072224 */ /* 0x000fca00078e004f */
[----:B------:R0:W4:Y:S02]  /*103e0*/  @P2 LDG.E.U8 R32, desc[UR18][R6.64] ;  /* 0x0000001206202981 */ /* 0x000124000c1e1100 */
[----:B0-----:R-:W-:Y:S01]  /*103f0*/  IMAD.MOV.U32 R7, RZ, RZ, R11 ;  /* 0x000000ffff077224 */ /* 0x001fe200078e000b */
[----:B--2---:R-:W-:Y:S01]  /*10400*/  IADD3 R42, P5, PT, R3, R42, RZ ;  /* 0x0000002a032a7210 */ /* 0x004fe20007fbe0ff */
[----:B---3--:R0:W-:Y:S04]  /*10410*/  STL [R1+0x6bc], R62 ;  /* 0x0006bc3e01007387 */ /* 0x0081e80000100800 */
[----:B0-----:R-:W2:Y:S04]  /*10420*/  LDL.LU R62, [R1+0x8f4] ;  /* 0x0008f400013e7983 */ /* 0x001ea80000300800 */
[----:B------:R-:W3:Y:S04]  /*10430*/  LDL.LU R90, [R1+0xa0] ;  /* 0x0000a000015a7983 */ /* 0x000ee80000300800 */
[----:B------:R-:W2:Y:S04]  /*10440*/  LDL.LU R14, [R1+0xb8] ;  /* 0x0000b800010e7983 */ /* 0x000ea80000300800 */
[----:B------:R0:W-:Y:S04]  /*10450*/  STL [R1+0x88], R29 ;  /* 0x0000881d01007387 */ /* 0x0001e80000100800 */
[----:B------:R1:W-:Y:S04]  /*10460*/  STL [R1+0x78], R79 ;  /* 0x0000784f01007387 */ /* 0x0003e80000100800 */
[----:B0-----:R-:W4:Y:S04]  /*10470*/  LDL.LU R29, [R1+0xd0] ;  /* 0x0000d000011d7983 */ /* 0x001f280000300800 */
[----:B------:R0:W-:Y:S04]  /*10480*/  STL [R1+0x98], R11 ;  /* 0x0000980b01007387 */ /* 0x0001e80000100800 */
[----:B-1----:R-:W4:Y:S04]  /*10490*/  LDL.LU R79, [R1+0xe8] ;  /* 0x0000e800014f7983 */ /* 0x002f280000300800 */
[----:B------:R-:W-:Y:S04]  /*104a0*/  STL [R1+0xb0], R42 ;  /* 0x0000b02a01007387 */ /* 0x000fe80000100800 */
[----:B0-----:R-:W4:Y:S04]  /*104b0*/  LDL.LU R11, [R1+0x8f0] ;  /* 0x0008f000010b7983 */ /* 0x001f280000300800 */
[----:B------:R-:W4:Y:S01]  /*104c0*/  LDL.LU R6, [R1+0x94] ;  /* 0x0000940001067983 */ /* 0x000f220000300800 */
[----:B------:R-:W-:-:S02]  /*104d0*/  ISETP.GT.AND P4, PT, R8, 0xa, PT ;  /* 0x0000000a0800780c */ /* 0x000fc40003f84270 */
[----:B------:R-:W-:Y:S02]  /*104e0*/  ISETP.GT.AND P1, PT, R8, 0xb, PT ;  /* 0x0000000b0800780c */ /* 0x000fe40003f24270 */
[----:B------:R-:W-:Y:S02]  /*104f0*/  PRMT R49, RZ, 0x7610, R49 ;  /* 0x00007610ff317816 */ /* 0x000fe40000000031 */
[----:B------:R-:W-:Y:S01]  /*10500*/  PRMT R81, RZ, 0x7610, R81 ;  /* 0x00007610ff517816 */ /* 0x000fe20000000051 */
[----:B---3--:R-:W-:Y:S01]  /*10510*/  IMAD.X R90, R5, 0x1, R90, P5 ;  /* 0x00000001055a7824 */ /* 0x008fe200028e065a */
[----:B--2---:R-:W-:Y:S01]  /*10520*/  IADD3 R14, P5, PT, R3, R14, RZ ;  /* 0x0000000e030e7210 */ /* 0x004fe20007fbe0ff */
[----:B----4-:R-:W-:-:S05]  /*10530*/  IMAD.X R6, R5, 0x1, R6, P6 ;  /* 0x0000000105067824 */ /* 0x010fca00030e0606 */
[-C--:B------:R-:W-:Y:S01]  /*10540*/  @P4 LOP3.LUT R7, R7, R6.reuse, RZ, 0x3c, !PT ;  /* 0x0000000607074212 */ /* 0x080fe200078e3cff */
[----:B------:R0:W-:Y:S03]  /*10550*/  STL [R1+0x94], R6 ;  /* 0x0000940601007387 */ /* 0x0001e60000100800 */
[----:B0-----:R-:W-:-:S04]  /*10560*/  @P4 LOP3.LUT R6, R7, R6, RZ, 0x3c, !PT ;  /* 0x0000000607064212 */ /* 0x001fc800078e3cff */
[----:B------:R-:W-:Y:S01]  /*10570*/  @P4 LOP3.LUT R7, R7, R6, RZ, 0x3c, !PT ;  /* 0x0000000607074212 */ /* 0x000fe200078e3cff */
[----:B------:R0:W-:Y:S04]  /*10580*/  STL [R1+0xa0], R90 ;  /* 0x0000a05a01007387 */ /* 0x0001e80000100800 */
[----:B------:R1:W2:Y:S02]  /*10590*/  @P4 LDG.E.U8 R49, desc[UR18][R6.64] ;  /* 0x0000001206314981 */ /* 0x0002a4000c1e1100 */
[----:B-1----:R-:W-:Y:S02]  /*105a0*/  @P1 IMAD.MOV.U32 R6, RZ, RZ, R42 ;  /* 0x000000ffff061224 */ /* 0x002fe400078e002a */
[----:B------:R-:W-:Y:S01]  /*105b0*/  @P1 IMAD.MOV.U32 R7, RZ, RZ, R90 ;  /* 0x000000ffff071224 */ /* 0x000fe200078e005a */
[----:B------:R-:W3:Y:S04]  /*105c0*/  LDL.LU R42, [R1+0xd4] ;  /* 0x0000d400012a7983 */ /* 0x000ee80000300800 */
[----:B0-----:R-:W4:Y:S04]  /*105d0*/  LDL.LU R90, [R1+0xf0] ;  /* 0x0000f000015a7983 */ /* 0x001f280000300800 */
[----:B------:R0:W2:Y:S04]  /*105e0*/  @P1 LDG.E.U8 R81, desc[UR18][R6.64] ;  /* 0x0000001206511981 */ /* 0x0000a8000c1e1100 */
[----:B------:R1:W-:Y:S01]  /*105f0*/  STL [R1+0xb8], R14 ;  /* 0x0000b80e01007387 */ /* 0x0003e20000100800 */
[----:B0-----:R-:W-:-:S03]  /*10600*/  IMAD.MOV.U32 R7, RZ, RZ, R14 ;  /* 0x000000ffff077224 */ /* 0x001fc600078e000e */
[----:B-1----:R-:W2:Y:S04]  /*10610*/  LDL.LU R14, [R1+0x8ec] ;  /* 0x0008ec00010e7983 */ /* 0x002ea80000300800 */
[----:B------:R-:W2:Y:S01]  /*10620*/  LDL.LU R6, [R1+0xb4] ;  /* 0x0000b40001067983 */ /* 0x000ea20000300800 */
[----:B------:R-:W-:Y:S02]  /*10630*/  ISETP.GT.AND P2, PT, R8, 0xc, PT ;  /* 0x0000000c0800780c */ /* 0x000fe40003f44270 */
[----:B------:R-:W-:Y:S02]  /*10640*/  PRMT R70, RZ, 0x7610, R70 ;  /* 0x00007610ff467816 */ /* 0x000fe40000000046 */
[----:B------:R-:W-:Y:S01]  /*10650*/  IADD3 R29, P6, PT, R3, R29, RZ ;  /* 0x0000001d031d7210 */ /* 0x000fe20007fde0ff */
[----:B--2---:R-:W-:-:S08]  /*10660*/  IMAD.X R6, R5, 0x1, R6, P5 ;  /* 0x0000000105067824 */ /* 0x004fd000028e0606 */
[-C--:B------:R-:W-:Y:S01]  /*10670*/  @P2 LOP3.LUT R7, R7, R6.reuse, RZ, 0x3c, !PT ;  /* 0x0000000607072212 */ /* 0x080fe200078e3cff */
[----:B------:R0:W-:Y:S03]  /*10680*/  STL [R1+0xb4], R6 ;  /* 0x0000b40601007387 */ /* 0x0001e60000100800 */
[----:B0-----:R-:W-:-:S04]  /*10690*/  @P2 LOP3.LUT R6, R7, R6, RZ, 0x3c, !PT ;  /* 0x0000000607062212 */ /* 0x001fc800078e3cff */
[----:B------:R-:W-:Y:S01]  /*106a0*/  @P2 LOP3.LUT R7, R7, R6, RZ, 0x3c, !PT ;  /* 0x0000000607072212 */ /* 0x000fe200078e3cff */
[----:B------:R-:W-:Y:S04]  /*106b0*/  STL [R1+0xd0], R29 ;  /* 0x0000d01d01007387 */ /* 0x000fe80000100800 */
[----:B------:R0:W2:Y:S04]  /*106c0*/  @P2 LDG.E.U8 R70, desc[UR18][R6.64] ;  /* 0x0000001206462981 */ /* 0x0000a8000c1e1100 */
[----:B------:R-:W3:Y:S01]  /*106d0*/  LDL.LU R6, [R1+0xcc] ;  /* 0x0000cc0001067983 */ /* 0x000ee20000300800 */
[----:B------:R-:W-:Y:S01]  /*106e0*/  ISETP.GT.AND P4, PT, R8, 0xd, PT ;  /* 0x0000000d0800780c */ /* 0x000fe20003f84270 */
[----:B0-----:R-:W-:Y:S01]  /*106f0*/  IMAD.MOV.U32 R7, RZ, RZ, R29 ;  /* 0x000000ffff077224 */ /* 0x001fe200078e001d */
[----:B------:R-:W-:-:S02]  /*10700*/  IADD3 R79, P5, PT, R3, R79, RZ ;  /* 0x0000004f034f7210 */ /* 0x000fc40007fbe0ff */
[----:B------:R-:W-:Y:S01]  /*10710*/  PRMT R26, RZ, 0x7610, R26 ;  /* 0x00007610ff1a7816 */ /* 0x000fe2000000001a */
[----:B--2---:R0:W-:Y:S01]  /*10720*/  STL [R1+0x6b4], R70 ;  /* 0x0006b44601007387 */ /* 0x0041e20000100800 */
[----:B---3--:R-:W-:-:S03]  /*10730*/  IMAD.X R6, R5, 0x1, R6, P6 ;  /* 0x0000000105067824 */ /* 0x008fc600030e0606 */
[----:B0-----:R-:W2:Y:S04]  /*10740*/  LDL.LU R70, [R1+0x108] ;  /* 0x0001080001467983 */ /* 0x001ea80000300800 */
[-C--:B------:R-:W-:Y:S01]  /*10750*/  @P4 LOP3.LUT R7, R7, R6.reuse, RZ, 0x3c, !PT ;  /* 0x0000000607074212 */ /* 0x080fe200078e3cff */
[----:B------:R-:W-:Y:S04]  /*10760*/  STL [R1+0xe8], R79 ;  /* 0x0000e84f01007387 */ /* 0x000fe80000100800 */
[----:B------:R-:W3:Y:S04]  /*10770*/  LDL.LU R29, [R1+0x120] ;  /* 0x00012000011d7983 */ /* 0x000ee80000300800 */
[----:B------:R0:W-:Y:S02]  /*10780*/  STL [R1+0xcc], R6 ;  /* 0x0000cc0601007387 */ /* 0x0001e40000100800 */
[----:B0-----:R-:W-:-:S04]  /*10790*/  @P4 LOP3.LUT R6, R7, R6, RZ, 0x3c, !PT ;  /* 0x0000000607064212 */ /* 0x001fc800078e3cff */
[----:B------:R-:W-:-:S05]  /*107a0*/  @P4 LOP3.LUT R7, R7, R6, RZ, 0x3c, !PT ;  /* 0x0000000607074212 */ /* 0x000fca00078e3cff */
[----:B------:R0:W2:Y:S01]  /*107b0*/  @P4 LDG.E.U8 R26, desc[UR18][R6.64] ;  /* 0x00000012061a4981 */ /* 0x0000a2000c1e1100 */
[----:B------:R-:W-:Y:S01]  /*107c0*/  ISETP.GT.AND P1, PT, R8, 0xe, PT ;  /* 0x0000000e0800780c */ /* 0x000fe20003f24270 */
[----:B------:R-:W-:Y:S01]  /*107d0*/  IMAD.X R42, R5, 0x1, R42, P5 ;  /* 0x00000001052a7824 */ /* 0x000fe200028e062a */
[----:B------:R-:W-:-:S04]  /*107e0*/  PRMT R44, RZ, 0x7610, R44 ;  /* 0x00007610ff2c7816 */ /* 0x000fc8000000002c */
[----:B------:R-:W-:Y:S01]  /*107f0*/  STL [R1+0xd4], R42 ;  /* 0x0000d42a01007387 */ /* 0x000fe20000100800 */
[----:B0-----:R-:W-:-:S06]  /*10800*/  IMAD.MOV.U32 R7, RZ, RZ, R42 ;  /* 0x000000ffff077224 */ /* 0x001fcc00078e002a */
[----:B------:R-:W-:-:S05]  /*10810*/  @P1 IMAD.MOV.U32 R6, RZ, RZ, R79 ;  /* 0x000000ffff061224 */ /* 0x000fca00078e004f */
[----:B------:R0:W3:Y:S04]  /*10820*/  @P1 LDG.E.U8 R44, desc[UR18][R6.64] ;  /* 0x00000012062c1981 */ /* 0x0000e8000c1e1100 */
[----:B--2---:R1:W-:Y:S04]  /*10830*/  STL [R1+0x6b0], R26 ;  /* 0x0006b01a01007387 */ /* 0x0043e80000100800 */
[----:B-1----:R-:W2:Y:S04]  /*10840*/  LDL.LU R26, [R1+0x8e8] ;  /* 0x0008e800011a7983 */ /* 0x002ea80000300800 */
[----:B------:R-:W2:Y:S04]  /*10850*/  LDL.LU R42, [R1+0x8e4] ;  /* 0x0008e400012a7983 */ /* 0x000ea80000300800 */
[----:B------:R-:W2:Y:S01]  /*10860*/  LDL.LU R7, [R1+0xec] ;  /* 0x0000ec0001077983 */ /* 0x000ea20000300800 */
[----:B------:R-:W-:-:S02]  /*10870*/  ISETP.GT.AND P2, PT, R8, 0xf, PT ;  /* 0x0000000f0800780c */ /* 0x000fc40003f44270 */
[----:B----4-:R-:W-:Y:S01]  /*10880*/  IADD3 R90, P5, PT, R3, R90, RZ ;  /* 0x0000005a035a7210 */ /* 0x010fe20007fbe0ff */
[----:B------:R-:W4:Y:S01]  /*10890*/  LDL.LU R79, [R1+0x10c] ;  /* 0x00010c00014f7983 */ /* 0x000f220000300800 */
[----:B------:R-:W-:-:S09]  /*108a0*/  PRMT R80, RZ, 0x7610, R80 ;  /* 0x00007610ff507816 */ /* 0x000fd20000000050 */
[----:B0-----:R-:W-:Y:S01]  /*108b0*/  @P2 IMAD.MOV.U32 R6, RZ, RZ, R90 ;  /* 0x000000ffff062224 */ /* 0x001fe200078e005a */
[----:B------:R-:W-:Y:S01]  /*108c0*/  IADD3 R70, P6, PT, R3, R70, RZ ;  /* 0x0000004603467210 */ /* 0x000fe20007fde0ff */
[----:B------:R-:W-:Y:S01]  /*108d0*/  STL [R1+0xf0], R90 ;  /* 0x0000f05a01007387 */ /* 0x000fe20000100800 */
[----:B--2---:R-:W-:-:S05]  /*108e0*/  IMAD.X R7, R5, 0x1, R7, P5 ;  /* 0x0000000105077824 */ /* 0x004fca00028e0607 */
[----:B------:R0:W2:Y:S04]  /*108f0*/  @P2 LDG.E.U8 R80, desc[UR18][R6.64] ;  /* 0x0000001206502981 */ /* 0x0000a8000c1e1100 */
[----:B---3--:R1:W-:Y:S04]  /*10900*/  STL [R1+0x6ac], R44 ;  /* 0x0006ac2c01007387 */ /* 0x0083e80000100800 */
[----:B-1----:R-:W3:Y:S04]  /*10910*/  LDL.LU R44, [R1+0x128] ;  /* 0x00012800012c7983 */ /* 0x002ee80000300800 */
[----:B------:R0:W-:Y:S04]  /*10920*/  STL [R1+0xec], R7 ;  /* 0x0000ec0701007387 */ /* 0x0001e80000100800 */
[----:B------:R-:W-:Y:S04]  /*10930*/  STL [R1+0x108], R70 ;  /* 0x0001084601007387 */ /* 0x000fe80000100800 */
[----:B------:R-:W3:Y:S01]  /*10940*/  LDL.LU R6, [R1+0x104] ;  /* 0x0001040001067983 */ /* 0x000ee20000300800 */
[----:B------:R-:W-:Y:S01]  /*10950*/  IADD3 R29, P5, PT, R3, R29, RZ ;  /* 0x0000001d031d7210 */ /* 0x000fe20007fbe0ff */
[----:B0-----:R-:W-:-:S02]  /*10960*/  IMAD.MOV.U32 R7, RZ, RZ, R70 ;  /* 0x000000ffff077224 */ /* 0x001fc400078e0046 */
[----:B--2---:R0:W-:Y:S04]  /*10970*/  STL [R1+0x6a4], R80 ;  /* 0x0006a45001007387 */ /* 0x0041e80000100800 */
[----:B0-----:R-:W2:Y:S04]  /*10980*/  LDL.LU R80, [R1+0x124] ;  /* 0x0001240001507983 */ /* 0x001ea80000300800 */
[----:B------:R-:W-:Y:S04]  /*10990*/  STL [R1+0x120], R29 ;  /* 0x0001201d01007387 */ /* 0x000fe80000100800 */
[----:B------:R-:W2:Y:S04]  /*109a0*/  LDL.LU R70, [R1+0x130] ;  /* 0x0001300001467983 */ /* 0x000ea80000300800 */
[----:B------:R-:W2:Y:S01]  /*109b0*/  LDL.LU R90, [R1+0x138] ;  /* 0x00013800015a7983 */ /* 0x000ea20000300800 */
[C---:B------:R-:W-:Y:S01]  /*109c0*/  ISETP.GT.AND P4, PT, R8.reuse, 0x10, PT ;  /* 0x000000100800780c */ /* 0x040fe20003f84270 */
[----:B---3--:R-:W-:Y:S01]  /*109d0*/  IMAD.X R6, R5, 0x1, R6, P6 ;  /* 0x0000000105067824 */ /* 0x008fe200030e0606 */
[----:B------:R-:W-:-:S04]  /*109e0*/  ISETP.GT.AND P1, PT, R8, 0x11, PT ;  /* 0x000000110800780c */ /* 0x000fc80003f24270 */
[----:B------:R0:W-:Y:S07]  /*109f0*/  STL [R1+0x104], R6 ;  /* 0x0001040601007387 */ /* 0x0001ee0000100800 */
[-C--:B------:R-:W-:Y:S02]  /*10a00*/  @P4 LOP3.LUT R7, R7, R6.reuse, RZ, 0x3c, !PT ;  /* 0x0000000607074212 */ /* 0x080fe400078e3cff */
[----:B------:R-:W-:Y:S02]  /*10a10*/  PRMT R19, RZ, 0x7610, R19 ;  /* 0x00007610ff137816 */ /* 0x000fe40000000013 */
[----:B0-----:R-:W-:-:S02]  /*10a20*/  @P4 LOP3.LUT R6, R7, R6, RZ, 0x3c, !PT ;  /* 0x0000000607064212 */ /* 0x001fc400078e3cff */
[----:B------:R-:W-:Y:S02]  /*10a30*/  ISETP.GT.AND P2, PT, R8, 0x12, PT ;  /* 0x000000120800780c */ /* 0x000fe40003f44270 */
[----:B------:R-:W-:Y:S01]  /*10a40*/  @P4 LOP3.LUT R7, R7, R6, RZ, 0x3c, !PT ;  /* 0x0000000607074212 */ /* 0x000fe200078e3cff */
[----:B----4-:R-:W-:Y:S01]  /*10a50*/  IMAD.X R79, R5, 0x1, R79, P5 ;  /* 0x00000001054f7824 */ /* 0x010fe200028e064f */
[----:B------:R-:W-:Y:S02]  /*10a60*/  IADD3 R44, P5, PT, R3, R44, RZ ;  /* 0x0000002c032c7210 */ /* 0x000fe40007fbe0ff */
[----:B------:R-:W-:Y:S01]  /*10a70*/  PRMT R35, RZ, 0x7610, R35 ;  /* 0x00007610ff237816 */ /* 0x000fe20000000023 */
[----:B------:R0:W3:Y:S01]  /*10a80*/  @P4 LDG.E.U8 R19, desc[UR18][R6.64] ;  /* 0x0000001206134981 */ /* 0x0000e2000c1e1100 */
[----:B------:R-:W-:-:S03]  /*10a90*/  PRMT R50, RZ, 0x7610, R50 ;  /* 0x00007610ff327816 */ /* 0x000fc60000000032 */
[----:B------:R1:W-:Y:S01]  /*10aa0*/  STL [R1+0x10c], R79 ;  /* 0x00010c4f01007387 */ /* 0x0003e20000100800 */
[----:B0-----:R-:W-:Y:S02]  /*10ab0*/  @P1 IMAD.MOV.U32 R6, RZ, RZ, R29 ;  /* 0x000000ffff061224 */ /* 0x001fe400078e001d */
[----:B------:R-:W-:Y:S01]  /*10ac0*/  @P1 IMAD.MOV.U32 R7, RZ, RZ, R79 ;  /* 0x000000ffff071224 */ /* 0x000fe200078e004f */
[----:B------:R-:W4:Y:S04]  /*10ad0*/  LDL.LU R29, [R1+0x134] ;  /* 0x00013400011d7983 */ /* 0x000f280000300800 */
[----:B------:R0:W3:Y:S04]  /*10ae0*/  @P1 LDG.E.U8 R35, desc[UR18][R6.64] ;  /* 0x0000001206231981 */ /* 0x0000e8000c1e1100 */
[----:B-1----:R-:W3:Y:S04]  /*10af0*/  LDL.LU R79, [R1+0x140] ;  /* 0x00014000014f7983 */ /* 0x002ee80000300800 */
[----:B------:R1:W-:Y:S01]  /*10b00*/  STL [R1+0x128], R44 ;  /* 0x0001282c01007387 */ /* 0x0003e20000100800 */
[----:B0-----:R-:W-:-:S02]  /*10b10*/  @P2 IMAD.MOV.U32 R6, RZ, RZ, R44 ;  /* 0x000000ffff062224 */ /* 0x001fc400078e002c */
[----:B--2---:R-:W-:-:S04]  /*10b20*/  IMAD.X R80, R5, 0x1, R80, P5 ;  /* 0x0000000105507824 */ /* 0x004fc800028e0650 */
[----:B------:R-:W-:Y:S01]  /*10b30*/  @P2 IMAD.MOV.U32 R7, RZ, RZ, R80 ;  /* 0x000000ffff072224 */ /* 0x000fe200078e0050 */
[----:B------:R0:W-:Y:S01]  /*10b40*/  STL [R1+0x124], R80 ;  /* 0x0001245001007387 */ /* 0x0001e20000100800 */
[----:B------:R-:W-:-:S03]  /*10b50*/  IADD3 R70, P6, PT, R3, R70, RZ ;  /* 0x0000004603467210 */ /* 0x000fc60007fde0ff */
[----:B-1----:R-:W2:Y:S01]  /*10b60*/  LDL.LU R44, [R1+0x148] ;  /* 0x00014800012c7983 */ /* 0x002ea20000300800 */
[----:B------:R-:W-:-:S03]  /*10b70*/  IADD3 R90, P5, PT, R3, R90, RZ ;  /* 0x0000005a035a7210 */ /* 0x000fc60007fbe0ff */
[----:B------:R1:W-:Y:S04]  /*10b80*/  STL [R1+0x130], R70 ;  /* 0x0001304601007387 */ /* 0x0003e80000100800 */
[----:B0-----:R-:W2:Y:S04]  /*10b90*/  LDL.LU R80, [R1+0x150] ;  /* 0x0001500001507983 */ /* 0x001ea80000300800 */
[----:B------:R0:W2:Y:S04]  /*10ba0*/  @P2 LDG.E.U8 R50, desc[UR18][R6.64] ;  /* 0x0000001206322981 */ /* 0x0000a8000c1e1100 */
[----:B------:R-:W-:Y:S01]  /*10bb0*/  STL [R1+0x138], R90 ;  /* 0x0001385a01007387 */ /* 0x000fe20000100800 */
[----:B0-----:R-:W-:-:S03]  /*10bc0*/  IMAD.MOV.U32 R7, RZ, RZ, R70 ;  /* 0x000000ffff077224 */ /* 0x001fc600078e0046 */
[----:B-1----:R-:W2:Y:S04]  /*10bd0*/  LDL.LU R70, [R1+0x8e0] ;  /* 0x0008e00001467983 */ /* 0x002ea80000300800 */
[----:B------:R-:W2:Y:S01]  /*10be0*/  LDL.LU R6, [R1+0x12c] ;  /* 0x00012c0001067983 */ /* 0x000ea20000300800 */
[C---:B------:R-:W-:Y:S02]  /*10bf0*/  ISETP.GT.AND P4, PT, R8.reuse, 0x13, PT ;  /* 0x000000130800780c */ /* 0x040fe40003f84270 */
[----:B------:R-:W-:Y:S02]  /*10c00*/  ISETP.GT.AND P1, PT, R8, 0x14, PT ;  /* 0x000000140800780c */ /* 0x000fe40003f24270 */
[----:B------:R-:W-:Y:S02]  /*10c10*/  PRMT R83, RZ, 0x7610, R83 ;  /* 0x00007610ff537816 */ /* 0x000fe40000000053 */
[----:B------:R-:W-:Y:S01]  /*10c20*/  PRMT R9, RZ, 0x7610, R9 ;  /* 0x00007610ff097816 */ /* 0x000fe20000000009 */
[----:B----4-:R-:W-:-:S02]  /*10c30*/  IMAD.X R29, R5, 0x1, R29, P5 ;  /* 0x00000001051d7824 */ /* 0x010fc400028e061d */
[----:B--2---:R-:W-:-:S05]  /*10c40*/  IMAD.X R6, R5, 0x1, R6, P6 ;  /* 0x0000000105067824 */ /* 0x004fca00030e0606 */
[-C--:B------:R-:W-:Y:S01]  /*10c50*/  @P4 LOP3.LUT R7, R7, R6.reuse, RZ, 0x3c, !PT ;  /* 0x0000000607074212 */ /* 0x080fe200078e3cff */
[----:B------:R0:W-:Y:S03]  /*10c60*/  STL [R1+0x12c], R6 ;  /* 0x00012c0601007387 */ /* 0x0001e60000100800 */
[----:B0-----:R-:W-:-:S04]  /*10c70*/  @P4 LOP3.LUT R6, R7, R6, RZ, 0x3c, !PT ;  /* 0x0000000607064212 */ /* 0x001fc800078e3cff */
[----:B------:R-:W-:-:S05]  /*10c80*/  @P4 LOP3.LUT R7, R7, R6, RZ, 0x3c, !PT ;  /* 0x0000000607074212 */ /* 0x000fca00078e3cff */
[----:B------:R0:W2:Y:S04]  /*10c90*/  @P4 LDG.E.U8 R83, desc[UR18][R6.64] ;  /* 0x0000001206534981 */ /* 0x0000a8000c1e1100 */
[----:B------:R1:W-:Y:S01]  /*10ca0*/  STL [R1+0x134], R29 ;  /* 0x0001341d01007387 */ /* 0x0003e20000100800 */
[----:B0-----:R-:W-:Y:S02]  /*10cb0*/  IMAD.MOV.U32 R7, RZ, RZ, R29 ;  /* 0x000000ffff077224 */ /* 0x001fe400078e001d */
[----:B------:R-:W-:Y:S01]  /*10cc0*/  @P1 IMAD.MOV.U32 R6, RZ, RZ, R90 ;  /* 0x000000ffff061224 */ /* 0x000fe200078e005a */
[----:B-1----:R-:W4:Y:S04]  /*10cd0*/  LDL.LU R29, [R1+0x8dc] ;  /* 0x0008dc00011d7983 */ /* 0x002f280000300800 */
[----:B------:R0:W2:Y:S04]  /*10ce0*/  @P1 LDG.E.U8 R9, desc[UR18][R6.64] ;  /* 0x0000001206091981 */ /* 0x0000a8000c1e1100 */
[----:B------:R-:W4:Y:S01]  /*10cf0*/  LDL.LU R7, [R1+0x13c] ;  /* 0x00013c0001077983 */ /* 0x000f220000300800 */
[----:B------:R-:W-:-:S02]  /*10d00*/  ISETP.GT.AND P2, PT, R8, 0x15, PT ;  /* 0x000000150800780c */ /* 0x000fc40003f44270 */
[C---:B---3--:R-:W-:Y:S01]  /*10d10*/  IADD3 R79, P5, PT, R3.reuse, R79, RZ ;  /* 0x0000004f034f7210 */ /* 0x048fe20007fbe0ff */
[----:B------:R-:W3:Y:S01]  /*10d20*/  LDL.LU R90, [R1+0x14c] ;  /* 0x00014c00015a7983 */ /* 0x000ee20000300800 */
[----:B------:R-:W-:Y:S02]  /*10d30*/  PRMT R74, RZ, 0x7610, R74 ;  /* 0x00007610ff4a7816 */ /* 0x000fe4000000004a */
[----:B------:R-:W-:Y:S01]  /*10d40*/  IADD3 R44, P6, PT, R3, R44, RZ ;  /* 0x0000002c032c7210 */ /* 0x000fe20007fde0ff */
[----:B------:R-:W-:Y:S06]  /*10d50*/  STL [R1+0x140], R79 ;  /* 0x0001404f01007387 */ /* 0x000fec0000100800 */
[----:B0-----:R-:W-:Y:S01]  /*10d60*/  @P2 IMAD.MOV.U32 R6, RZ, RZ, R79 ;  /* 0x000000ffff062224 */ /* 0x001fe200078e004f */
[----:B--2---:R0:W-:Y:S01]  /*10d70*/  STL [R1+0x6a0], R9 ;  /* 0x0006a00901007387 */ /* 0x0041e20000100800 */
[----:B----4-:R-:W-:-:S03]  /*10d80*/  IMAD.X R7, R5, 0x1, R7, P5 ;  /* 0x0000000105077824 */ /* 0x010fc600028e0607 */
[----:B0-----:R-:W2:Y:S04]  /*10d90*/  LDL.LU R9, [R1+0x3d8] ;  /* 0x0003d80001097983 */ /* 0x001ea80000300800 */
[----:B------:R0:W-:Y:S04]  /*10da0*/  STL [R1+0x13c], R7 ;  /* 0x00013c0701007387 */ /* 0x0001e80000100800 */
[----:B------:R0:W4:Y:S04]  /*10db0*/  @P2 LDG.E.U8 R74, desc[UR18][R6.64] ;  /* 0x00000012064a2981 */ /* 0x000128000c1e1100 */
[----:B------:R1:W-:Y:S04]  /*10dc0*/  STL [R1+0x148], R44 ;  /* 0x0001482c01007387 */ /* 0x0003e80000100800 */
[----:B------:R-:W2:Y:S01]  /*10dd0*/  LDL.LU R6, [R1+0x144] ;  /* 0x0001440001067983 */ /* 0x000ea20000300800 */
[C---:B------:R-:W-:Y:S01]  /*10de0*/  ISETP.GT.AND P4, PT, R8.reuse, 0x16, PT ;  /* 0x000000160800780c */ /* 0x040fe20003f84270 */
[----:B0-----:R-:W-:Y:S01]  /*10df0*/  IMAD.MOV.U32 R7, RZ, RZ, R44 ;  /* 0x000000ffff077224 */ /* 0x001fe200078e002c */
[----:B------:R-:W-:Y:S01]  /*10e00*/  IADD3 R80, P5, PT, R3, R80, RZ ;  /* 0x0000005003507210 */ /* 0x000fe20007fbe0ff */
[----:B-1----:R-:W2:Y:S01]  /*10e10*/  LDL.LU R44, [R1+0x154] ;  /* 0x00015400012c7983 */ /* 0x002ea20000300800 */
[----:B------:R-:W-:-:S03]  /*10e20*/  ISETP.GT.AND P1, PT, R8, 0x17, PT ;  /* 0x000000170800780c */ /* 0x000fc60003f24270 */
[----:B------:R-:W-:Y:S01]  /*10e30*/  STL [R1+0x150], R80 ;  /* 0x0001505001007387 */ /* 0x000fe20000100800 */
[----:B------:R-:W-:Y:S01]  /*10e40*/  PRMT R45, RZ, 0x7610, R45 ;  /* 0x00007610ff2d7816 */ /* 0x000fe2000000002d */
[C---:B---3--:R-:W-:Y:S01]  /*10e50*/  IMAD.X R90, R5.reuse, 0x1, R90, P5 ;  /* 0x00000001055a7824 */ /* 0x048fe200028e065a */
[----:B------:R-:W-:Y:S01]  /*10e60*/  PRMT R28, RZ, 0x7610, R28 ;  /* 0x00007610ff1c7816 */ /* 0x000fe2000000001c */
[----:B----4-:R0:W-:Y:S01]  /*10e70*/  STL [R1+0x69c], R74 ;  /* 0x00069c4a01007387 */ /* 0x0101e20000100800 */
[----:B--2---:R-:W-:-:S03]  /*10e80*/  IMAD.X R6, R5, 0x1, R6, P6 ;  /* 0x0000000105067824 */ /* 0x004fc600030e0606 */
[----:B0-----:R-:W2:Y:S02]  /*10e90*/  LDL.LU R74, [R1+0x3e0] ;  /* 0x0003e000014a7983 */ /* 0x001ea40000300800 */
[-C--:B------:R-:W-:Y:S02]  /*10ea0*/  @P4 LOP3.LUT R7, R7, R6.reuse, RZ, 0x3c, !PT ;  /* 0x0000000607074212 */ /* 0x080fe400078e3cff */
[----:B------:R-:W3:Y:S04]  /*10eb0*/  LDL.LU R79, [R1+0x3e8] ;  /* 0x0003e800014f7983 */ /* 0x000ee80000300800 */
[----:B------:R0:W-:Y:S02]  /*10ec0*/  STL [R1+0x144], R6 ;  /* 0x0001440601007387 */ /* 0x0001e40000100800 */
[----:B0-----:R-:W-:-:S04]  /*10ed0*/  @P4 LOP3.LUT R6, R7, R6, RZ, 0x3c, !PT ;  /* 0x0000000607064212 */ /* 0x001fc800078e3cff */
[----:B------:R-:W-:-:S05]  /*10ee0*/  @P4 LOP3.LUT R7, R7, R6, RZ, 0x3c, !PT ;  /* 0x0000000607074212 */ /* 0x000fca00078e3cff */
[----:B------:R0:W4:Y:S02]  /*10ef0*/  @P4 LDG.E.U8 R45, desc[UR18][R6.64] ;  /* 0x00000012062d4981 */ /* 0x000124000c1e1100 */
[----:B0-----:R-:W-:Y:S02]  /*10f00*/  @P1 IMAD.MOV.U32 R6, RZ, RZ, R80 ;  /* 0x000000ffff061224 */ /* 0x001fe400078e0050 */
[----:B------:R-:W-:-:S05]  /*10f10*/  @P1 IMAD.MOV.U32 R7, RZ, RZ, R90 ;  /* 0x000000ffff071224 */ /* 0x000fca00078e005a */
[----:B------:R0:W4:Y:S01]  /*10f20*/  @P1 LDG.E.U8 R28, desc[UR18][R6.64] ;  /* 0x00000012061c1981 */ /* 0x000122000c1e1100 */
[----:B------:R-:W-:Y:S02]  /*10f30*/  ISETP.GT.AND P2, PT, R8, 0x18, PT ;  /* 0x000000180800780c */ /* 0x000fe40003f44270 */
[----:B------:R-:W-:Y:S01]  /*10f40*/  IADD3 R9, P5, PT, R3, R9, RZ ;  /* 0x0000000903097210 */ /* 0x000fe20007fbe0ff */
[----:B------:R-:W-:Y:S01]  /*10f50*/  STL [R1+0x14c], R90 ;  /* 0x00014c5a01007387 */ /* 0x000fe20000100800 */
[----:B------:R-:W-:-:S03]  /*10f60*/  PRMT R18, RZ, 0x7610, R18 ;  /* 0x00007610ff127816 */ /* 0x000fc60000000012 */
[----:B------:R-:W-:-:S06]  /*10f70*/  IMAD.X R44, R5, 0x1, R44, P5 ;  /* 0x00000001052c7824 */ /* 0x000fcc00028e062c */
[----:B0-----:R-:W-:Y:S02]  /*10f80*/  @P2 IMAD.MOV.U32 R6, RZ, RZ, R9 ;  /* 0x000000ffff062224 */ /* 0x001fe400078e0009 */
[----:B------:R-:W-:-:S05]  /*10f90*/  @P2 IMAD.MOV.U32 R7, RZ, RZ, R44 ;  /* 0x000000ffff072224 */ /* 0x000fca00078e002c */
[----:B------:R0:W4:Y:S01]  /*10fa0*/  @P2 LDG.E.U8 R18, desc[UR18][R6.64] ;  /* 0x0000001206122981 */ /* 0x000122000c1e1100 */
[C---:B--2---:R-:W-:Y:S02]  /*10fb0*/  IADD3 R74, P6, PT, R3.reuse, R74, RZ ;  /* 0x0000004a034a7210 */ /* 0x044fe40007fde0ff */
[----:B---3--:R-:W-:-:S03]  /*10fc0*/  IADD3 R79, P5, PT, R3, R79, RZ ;  /* 0x0000004f034f7210 */ /* 0x008fc60007fbe0ff */
[----:B0-----:R-:W-:Y:S01]  /*10fd0*/  IMAD.MOV.U32 R7, RZ, RZ, R74 ;  /* 0x000000ffff077224 */ /* 0x001fe200078e004a */
[----:B----4-:R0:W-:Y:S04]  /*10fe0*/  STL [R1+0x698], R45 ;  /* 0x0006982d01007387 */ /* 0x0101e80000100800 */
[----:B0-----:R-:W2:Y:S04]  /*10ff0*/  LDL.LU R45, [R1+0x8d8] ;  /* 0x0008d800012d7983 */ /* 0x001ea80000300800 */
[----:B------:R-:W3:Y:S04]  /*11000*/  LDL.LU R90, [R1+0x3e4] ;  /* 0x0003e400015a7983 */ /* 0x000ee80000300800 */
[----:B------:R-:W-:Y:S04]  /*11010*/  STL [R1+0x3d8], R9 ;  /* 0x0003d80901007387 */ /* 0x000fe80000100800 */
[----:B------:R0:W-:Y:S04]  /*11020*/  STL [R1+0x694], R28 ;  /* 0x0006941c01007387 */ /* 0x0001e80000100800 */
[----:B0-----:R-:W4:Y:S04]  /*11030*/  LDL.LU R28, [R1+0x3f0] ;  /* 0x0003f000011c7983 */ /* 0x001f280000300800 */
[----:B------:R0:W-:Y:S04]  /*11040*/  STL [R1+0x154], R44 ;  /* 0x0001542c01007387 */ /* 0x0001e80000100800 */
[----:B0-----:R-:W2:Y:S04]  /*11050*/  LDL.LU R44, [R1+0x3ec] ;  /* 0x0003ec00012c7983 */ /* 0x001ea80000300800 */
[----:B------:R0:W-:Y:S04]  /*11060*/  STL [R1+0x3e0], R74 ;  /* 0x0003e04a01007387 */ /* 0x0001e80000100800 */
[----:B------:R-:W2:Y:S04]  /*11070*/  LDL.LU R9, [R1+0x3f8] ;  /* 0x0003f80001097983 */ /* 0x000ea80000300800 */
[----:B------:R-:W-:Y:S04]  /*11080*/  STL [R1+0x3e8], R79 ;  /* 0x0003e84f01007387 */ /* 0x000fe80000100800 */
[----:B------:R-:W2:Y:S04]  /*11090*/  LDL.LU R80, [R1+0x400] ;  /* 0x0004000001507983 */ /* 0x000ea80000300800 */
[----:B0-----:R-:W2:Y:S04]  /*110a0*/  LDL.LU R74, [R1+0x8d4] ;  /* 0x0008d400014a7983 */ /* 0x001ea80000300800 */
[----:B------:R-:W2:Y:S01]  /*110b0*/  LDL.LU R6, [R1+0x3dc] ;  /* 0x0003dc0001067983 */ /* 0x000ea20000300800 */
[----:B------:R-:W-:-:S02]  /*110c0*/  ISETP.GT.AND P4, PT, R8, 0x19, PT ;  /* 0x000000190800780c */ /* 0x000fc40003f84270 */
[C---:B------:R-:W-:Y:S02]  /*110d0*/  ISETP.GT.AND P1, PT, R8.reuse, 0x1a, PT ;  /* 0x0000001a0800780c */ /* 0x040fe40003f24270 */
[----:B------:R-:W-:Y:S02]  /*110e0*/  PRMT R34, RZ, 0x7610, R34 ;  /* 0x00007610ff227816 */ /* 0x000fe40000000022 */
[----:B------:R-:W-:Y:S02]  /*110f0*/  ISETP.GT.AND P2, PT, R8, 0x1b, PT ;  /* 0x0000001b0800780c */ /* 0x000fe40003f44270 */
[----:B------:R-:W-:Y:S02]  /*11100*/  PRMT R51, RZ, 0x7610, R51 ;  /* 0x00007610ff337816 */ /* 0x000fe40000000033 */
[----:B------:R-:W-:Y:S01]  /*11110*/  PRMT R85, RZ, 0x7610, R85 ;  /* 0x00007610ff557816 */ /* 0x000fe20000000055 */
[----:B---3--:R-:W-:Y:S01]  /*11120*/  IMAD.X R90, R5, 0x1, R90, P5 ;  /* 0x00000001055a7824 */ /* 0x008fe200028e065a */
[----:B----4-:R-:W-:-:S05]  /*11130*/  IADD3 R28, P5, PT, R3, R28, RZ ;  /* 0x0000001c031c7210 */ /* 0x010fca0007fbe0ff */
[C---:B--2---:R-:W-:Y:S02]  /*11140*/  IMAD.X R44, R5.reuse, 0x1, R44, P5 ;  /* 0x00000001052c7824 */ /* 0x044fe400028e062c */
[----:B------:R-:W-:-:S05]  /*11150*/  IMAD.X R6, R5, 0x1, R6, P6 ;  /* 0x0000000105067824 */ /* 0x000fca00030e0606 */
[-C--:B------:R-:W-:Y:S01]  /*11160*/  @P4 LOP3.LUT R7, R7, R6.reuse, RZ, 0x3c, !PT ;  /* 0x0000000607074212 */ /* 0x080fe200078e3cff */
[----:B------:R0:W-:Y:S03]  /*11170*/  STL [R1+0x3dc], R6 ;  /* 0x0003dc0601007387 */ /* 0x0001e60000100800 */
[----:B0-----:R-:W-:-:S04]  /*11180*/  @P4 LOP3.LUT R6, R7, R6, RZ, 0x3c, !PT ;  /* 0x0000000607064212 */ /* 0x001fc800078e3cff */
[----:B------:R-:W-:-:S05]  /*11190*/  @P4 LOP3.LUT R7, R7, R6, RZ, 0x3c, !PT ;  /* 0x0000000607074212 */ /* 0x000fca00078e3cff */
[----:B------:R0:W2:Y:S01]  /*111a0*/  @P4 LDG.E.U8 R34, desc[UR18][R6.64] ;  /* 0x0000001206224981 */ /* 0x0000a2000c1e1100 */
[----:B------:R-:W-:-:S03]  /*111b0*/  IADD3 R9, P6, PT, R3, R9, RZ ;  /* 0x0000000903097210 */ /* 0x000fc60007fde0ff */
[----:B------:R1:W-:Y:S01]  /*111c0*/  STL [R1+0x3e4], R90 ;  /* 0x0003e45a01007387 */ /* 0x0003e20000100800 */
[----:B0-----:R-:W-:Y:S02]  /*111d0*/  @P1 IMAD.MOV.U32 R6, RZ, RZ, R79 ;  /* 0x000000ffff061224 */ /* 0x001fe400078e004f */
[----:B------:R-:W-:Y:S02]  /*111e0*/  @P1 IMAD.MOV.U32 R7, RZ, RZ, R90 ;  /* 0x000000ffff071224 */ /* 0x000fe400078e005a */
[----:B-1----:R-:W3:Y:S01]  /*111f0*/  LDL.LU R90, [R1+0x3fc] ;  /* 0x0003fc00015a7983 */ /* 0x002ee20000300800 */
[----:B------:R-:W-:-:S03]  /*11200*/  IADD3 R80, P5, PT, R3, R80, RZ ;  /* 0x0000005003507210 */ /* 0x000fc60007fbe0ff */
[----:B------:R0:W4:Y:S04]  /*11210*/  @P1 LDG.E.U8 R51, desc[UR18][R6.64] ;  /* 0x0000001206331981 */ /* 0x000128000c1e1100 */
[----:B------:R-:W2:Y:S04]  /*11220*/  LDL.LU R79, [R1+0x408] ;  /* 0x00040800014f7983 */ /* 0x000ea80000300800 */
[----:B------:R1:W-:Y:S01]  /*11230*/  STL [R1+0x3f0], R28 ;  /* 0x0003f01c01007387 */ /* 0x0003e20000100800 */
[----:B0-----:R-:W-:Y:S02]  /*11240*/  @P2 IMAD.MOV.U32 R6, RZ, RZ, R28 ;  /* 0x000000ffff062224 */ /* 0x001fe400078e001c */
[----:B------:R-:W-:Y:S01]  /*11250*/  @P2 IMAD.MOV.U32 R7, RZ, RZ, R44 ;  /* 0x000000ffff072224 */ /* 0x000fe200078e002c */
[----:B------:R0:W-:Y:S04]  /*11260*/  STL [R1+0x3ec], R44 ;  /* 0x0003ec2c01007387 */ /* 0x0001e80000100800 */
[----:B------:R0:W2:Y:S04]  /*11270*/  @P2 LDG.E.U8 R85, desc[UR18][R6.64] ;  /* 0x0000001206552981 */ /* 0x0000a8000c1e1100 */
[----:B-1----:R-:W2:Y:S04]  /*11280*/  LDL.LU R28, [R1+0x15c] ;  /* 0x00015c00011c7983 */ /* 0x002ea80000300800 */
[----:B------:R1:W-:Y:S01]  /*11290*/  STL [R1+0x3f8], R9 ;  /* 0x0003f80901007387 */ /* 0x0003e20000100800 */
[----:B0-----:R-:W-:-:S03]  /*112a0*/  IMAD.MOV.U32 R7, RZ, RZ, R9 ;  /* 0x000000ffff077224 */ /* 0x001fc600078e0009 */
[----:B------:R-:W2:Y:S04]  /*112b0*/  LDL.LU R44, [R1+0x410] ;  /* 0x00041000012c7983 */ /* 0x000ea80000300800 */
[----:B------:R-:W-:Y:S04]  /*112c0*/  STL [R1+0x400], R80 ;  /* 0x0004005001007387 */ /* 0x000fe80000100800 */
[----:B-1----:R-:W2:Y:S04]  /*112d0*/  LDL.LU R9, [R1+0x8d0] ;  /* 0x0008d00001097983 */ /* 0x002ea80000300800 */
[----:B------:R-:W2:Y:S01]  /*112e0*/  LDL.LU R6, [R1+0x3f4] ;  /* 0x0003f40001067983 */ /* 0x000ea20000300800 */
[----:B------:R-:W-:-:S02]  /*112f0*/  ISETP.GT.AND P4, PT, R8, 0x1c, PT ;  /* 0x0000001c0800780c */ /* 0x000fc40003f84270 */
        /* <DEDUP_REMOVED lines=19> */
[C---:B------:R-:W-:Y:S01]  /*11430*/  IADD3 R79, P5, PT, R3.reuse, R79, RZ ;  /* 0x0000004f034f7210 */ /* 0x040fe20007fbe0ff */
        /* <DEDUP_REMOVED lines=10> */
[----:B------:R-:W-:Y:S04]  /*114e0*/  STL [R1+0x15c], R28 ;  /* 0x00015c1c01007387 */ /* 0x000fe80000100800 */
        /* <DEDUP_REMOVED lines=8> */
[----:B------:R-:W-:Y:S01]  /*11570*/  STL [R1+0x410], R44 ;  /* 0x0004102c01007387 */ /* 0x000fe20000100800 */
[----:B------:R-:W-:-:S03]  /*11580*/  @P4 LOP3.LUT R7, R7, R6, RZ, 0x3c, !PT ;  /* 0x0000000607074212 */ /* 0x000fc600078e3cff */
[----:B------:R-:W3:Y:S04]  /*11590*/  LDL.LU R28, [R1+0x420] ;  /* 0x00042000011c7983 */ /* 0x000ee80000300800 */
[----:B------:R-:W3:Y:S04]  /*115a0*/  LDL.LU R79, [R1+0x428] ;  /* 0x00042800014f7983 */ /* 0x000ee80000300800 */
        /* <DEDUP_REMOVED lines=9> */
[----:B------:R-:W-:Y:S05]  /*11640*/  STL [R1+0x40c], R80 ;  /* 0x00040c5001007387 */ /* 0x000fea0000100800 */
[----:B0-----:R-:W-:-:S02]  /*11650*/  @P1 IMAD.MOV.U32 R6, RZ, RZ, R44 ;  /* 0x000000ffff061224 */ /* 0x001fc400078e002c */
[----:B------:R-:W-:Y:S01]  /*11660*/  @P1 IMAD.MOV.U32 R7, RZ, RZ, R80 ;  /* 0x000000ffff071224 */ /* 0x000fe200078e0050 */
[----:B------:R-:W-:-:S04]  /*11670*/  PRMT R37, RZ, 0x7610, R37 ;  /* 0x00007610ff257816 */ /* 0x000fc80000000025 */
[----:B------:R0:W4:Y:S02]  /*11680*/  @P1 LDG.E.U8 R21, desc[UR18][R6.64] ;  /* 0x0000001206151981 */ /* 0x000124000c1e1100 */
[----:B0-----:R-:W-:Y:S02]  /*11690*/  @P2 IMAD.MOV.U32 R6, RZ, RZ, R71 ;  /* 0x000000ffff062224 */ /* 0x001fe400078e0047 */
[----:B--2---:R-:W-:-:S04]  /*116a0*/  IMAD.X R78, R5, 0x1, R78, P5 ;  /* 0x00000001054e7824 */ /* 0x004fc800028e064e */
[----:B------:R-:W-:Y:S01]  /*116b0*/  @P2 IMAD.MOV.U32 R7, RZ, RZ, R78 ;  /* 0x000000ffff072224 */ /* 0x000fe200078e004e */
[----:B---3--:R-:W-:-:S04]  /*116c0*/  IADD3 R28, P6, PT, R3, R28, RZ ;  /* 0x0000001c031c7210 */ /* 0x008fc80007fde0ff */
[----:B------:R0:W2:Y:S01]  /*116d0*/  @P2 LDG.E.U8 R37, desc[UR18][R6.64] ;  /* 0x0000001206252981 */ /* 0x0000a2000c1e1100 */
[----:B------:R-:W-:Y:S01]  /*116e0*/  IADD3 R79, P5, PT, R3, R79, RZ ;  /* 0x0000004f034f7210 */ /* 0x000fe20007fbe0ff */
[----:B0-----:R-:W-:Y:S02]  /*116f0*/  IMAD.MOV.U32 R7, RZ, RZ, R28 ;  /* 0x000000ffff077224 */ /* 0x001fe400078e001c */
[----:B------:R0:W-:Y:S04]  /*11700*/  STL [R1+0x110], R88 ;  /* 0x0001105801007387 */ /* 0x0001e80000100800 */
[----:B0-----:R-:W3:Y:S04]  /*11710*/  LDL.LU R88, [R1+0x8c4] ;  /* 0x0008c40001587983 */ /* 0x001ee80000300800 */
[----:B------:R-:W2:Y:S04]  /*11720*/  LDL.LU R80, [R1+0x424] ;  /* 0x0004240001507983 */ /* 0x000ea80000300800 */
[----:B------:R-:W3:Y:S04]  /*11730*/  LDL.LU R44, [R1+0x430] ;  /* 0x00043000012c7983 */ /* 0x000ee80000300800 */
        /* <DEDUP_REMOVED lines=12> */
[----:B--2---:R-:W-:Y:S01]  /*11800*/  IMAD.X R80, R5, 0x1, R80, P5 ;  /* 0x0000000105507824 */ /* 0x004fe200028e0650 */
[----:B---3--:R-:W-:Y:S01]  /*11810*/  IADD3 R44, P5, PT, R3, R44, RZ ;  /* 0x0000002c032c7210 */ /* 0x008fe20007fbe0ff */
        /* <DEDUP_REMOVED lines=8> */
[----:B------:R-:W-:Y:S02]  /*118a0*/  @P1 IMAD.MOV.U32 R7, RZ, RZ, R80 ;  /* 0x000000ffff071224 */ /* 0x000fe400078e0050 */
[----:B0-----:R-:W3:Y:S04]  /*118b0*/  LDL.LU R80, [R1+0x43c] ;  /* 0x00043c0001507983 */ /* 0x001ee80000300800 */
[----:B------:R-:W4:Y:S04]  /*118c0*/  LDL.LU R79, [R1+0x164] ;  /* 0x00016400014f7983 */ /* 0x000f280000300800 */
        /* <DEDUP_REMOVED lines=13> */
[----:B------:R0:W-:Y:S04]  /*119a0*/  STL [R1+0x438], R71 ;  /* 0x0004384701007387 */ /* 0x0001e80000100800 */
[----:B------:R1:W2:Y:S04]  /*119b0*/  @P2 LDG.E.U8 R76, desc[UR18][R6.64] ;  /* 0x00000012064c2981 */ /* 0x0002a8000c1e1100 */
[----:B------:R-:W3:Y:S01]  /*119c0*/  LDL.LU R6, [R1+0x434] ;  /* 0x0004340001067983 */ /* 0x000ee20000300800 */
[----:B------:R-:W-:Y:S01]  /*119d0*/  ISETP.GT.AND P4, PT, R8, 0x25, PT ;  /* 0x000000250800780c */ /* 0x000fe20003f84270 */
[----:B-1----:R-:W-:Y:S01]  /*119e0*/  IMAD.MOV.U32 R7, RZ, RZ, R71 ;  /* 0x000000ffff077224 */ /* 0x002fe200078e0047 */
[----:B------:R-:W-:Y:S01]  /*119f0*/  IADD3 R78, P5, PT, R3, R78, RZ ;  /* 0x0000004e034e7210 */ /* 0x000fe20007fbe0ff */
[----:B0-----:R-:W4:Y:S04]  /*11a00*/  LDL.LU R71, [R1+0x448] ;  /* 0x0004480001477983 */ /* 0x001f280000300800 */
[----:B------:R-:W-:Y:S01]  /*11a10*/  STL [R1+0x440], R78 ;  /* 0x0004404e01007387 */ /* 0x000fe20000100800 */
        /* <DEDUP_REMOVED lines=9> */
[----:B------:R-:W-:Y:S01]  /*11ab0*/  ISETP.GT.AND P1, PT, R8, 0x26, PT ;  /* 0x000000260800780c */ /* 0x000fe20003f24270 */
[----:B------:R-:W-:Y:S01]  /*11ac0*/  IMAD.X R80, R5, 0x1, R80, P5 ;  /* 0x0000000105507824 */ /* 0x000fe200028e0650 */
[----:B------:R-:W-:-:S04]  /*11ad0*/  PRMT R0, RZ, 0x7610, R0 ;  /* 0x00007610ff007816 */ /* 0x000fc80000000000 */
[----:B------:R-:W-:Y:S01]  /*11ae0*/  STL [R1+0x43c], R80 ;  /* 0x00043c5001007387 */ /* 0x000fe20000100800 */
[----:B0-----:R-:W-:-:S06]  /*11af0*/  IMAD.MOV.U32 R7, RZ, RZ, R80 ;  /* 0x000000ffff077224 */ /* 0x001fcc00078e0050 */
[----:B------:R-:W-:-:S05]  /*11b00*/  @P1 IMAD.MOV.U32 R6, RZ, RZ, R78 ;  /* 0x000000ffff061224 */ /* 0x000fca00078e004e */
[----:B------:R0:W2:Y:S04]  /*11b10*/  @P1 LDG.E.U8 R0, desc[UR18][R6.64] ;  /* 0x0000001206001981 */ /* 0x0000a8000c1e1100 */
[----:B---3--:R1:W-:Y:S04]  /*11b20*/  STL [R1+0xfc], R73 ;  /* 0x0000fc4901007387 */ /* 0x0083e80000100800 */
[----:B-1----:R-:W3:Y:S04]  /*11b30*/  LDL.LU R73, [R1+0x8b8] ;  /* 0x0008b80001497983 */ /* 0x002ee80000300800 */
[----:B------:R-:W3:Y:S04]  /*11b40*/  LDL.LU R80, [R1+0x8b4] ;  /* 0x0008b40001507983 */ /* 0x000ee80000300800 */
[----:B------:R-:W3:Y:S01]  /*11b50*/  LDL.LU R7, [R1+0x160] ;  /* 0x0001600001077983 */ /* 0x000ee20000300800 */
[----:B------:R-:W-:-:S02]  /*11b60*/  ISETP.GT.AND P2, PT, R8, 0x27, PT ;  /* 0x000000270800780c */ /* 0x000fc40003f44270 */
[----:B----4-:R-:W-:Y:S01]  /*11b70*/  IADD3 R79, P5, PT, R3, R79, RZ ;  /* 0x0000004f034f7210 */ /* 0x010fe20007fbe0ff */
[----:B------:R-:W4:Y:S01]  /*11b80*/  LDL.LU R78, [R1+0x44c] ;  /* 0x00044c00014e7983 */ /* 0x000f220000300800 */
[----:B------:R-:W-:-:S09]  /*11b90*/  PRMT R72, RZ, 0x7610, R72 ;  /* 0x00007610ff487816 */ /* 0x000fd20000000048 */
[----:B0-----:R-:W-:Y:S01]  /*11ba0*/  @P2 IMAD.MOV.U32 R6, RZ, RZ, R79 ;  /* 0x000000ffff062224 */ /* 0x001fe200078e004f */
[----:B------:R-:W-:Y:S01]  /*11bb0*/  IADD3 R71, P6, PT, R3, R71, RZ ;  /* 0x0000004703477210 */ /* 0x000fe20007fde0ff */
[----:B------:R-:W-:Y:S04]  /*11bc0*/  STL [R1+0x164], R79 ;  /* 0x0001644f01007387 */ /* 0x000fe80000100800 */
[----:B--2---:R0:W-:Y:S04]  /*11bd0*/  STL [R1+0xf8], R0 ;  /* 0x0000f80001007387 */ /* 0x0041e80000100800 */
[----:B0-----:R-:W2:Y:S01]  /*11be0*/  LDL.LU R0, [R1+0x458] ;  /* 0x0004580001007983 */ /* 0x001ea20000300800 */
[----:B---3--:R-:W-:-:S05]  /*11bf0*/  IMAD.X R7, R5, 0x1, R7, P5 ;  /* 0x0000000105077824 */ /* 0x008fca00028e0607 */
[----:B------:R0:W3:Y:S04]  /*11c00*/  @P2 LDG.E.U8 R72, desc[UR18][R6.64] ;  /* 0x0000001206482981 */ /* 0x0000e8000c1e1100 */
[----:B------:R0:W-:Y:S04]  /*11c10*/  STL [R1+0x160], R7 ;  /* 0x0001600701007387 */ /* 0x0001e80000100800 */
[----:B------:R1:W-:Y:S04]  /*11c20*/  STL [R1+0x448], R71 ;  /* 0x0004484701007387 */ /* 0x0003e80000100800 */
[----:B------:R-:W2:Y:S01]  /*11c30*/  LDL.LU R6, [R1+0x444] ;  /* 0x0004440001067983 */ /* 0x000ea20000300800 */
[----:B------:R-:W-:Y:S01]  /*11c40*/  IADD3 R76, P5, PT, R3, R76, RZ ;  /* 0x0000004c034c7210 */ /* 0x000fe20007fbe0ff */
[----:B0-----:R-:W-:-:S02]  /*11c50*/  IMAD.MOV.U32 R7, RZ, RZ, R71 ;  /* 0x000000ffff077224 */ /* 0x001fc400078e0047 */
[----:B-1----:R-:W4:Y:S04]  /*11c60*/  LDL.LU R71, [R1+0x454] ;  /* 0x0004540001477983 */ /* 0x002f280000300800 */
[----:B------:R-:W-:Y:S04]  /*11c70*/  STL [R1+0x450], R76 ;  /* 0x0004504c01007387 */ /* 0x000fe80000100800 */
[----:B------:R-:W4:Y:S01]  /*11c80*/  LDL.LU R79, [R1+0x460] ;  /* 0x00046000014f7983 */ /* 0x000f220000300800 */
[----:B------:R-:W-:-:S03]  /*11c90*/  ISETP.GT.AND P4, PT, R8, 0x28, PT ;  /* 0x000000280800780c */ /* 0x000fc60003f84270 */
[----:B---3--:R0:W-:Y:S04]  /*11ca0*/  STL [R1+0xf4], R72 ;  /* 0x0000f44801007387 */ /* 0x0081e80000100800 */
[----:B0-----:R-:W3:Y:S01]  /*11cb0*/  LDL.LU R72, [R1+0x468] ;  /* 0x0004680001487983 */ /* 0x001ee20000300800 */
[----:B--2---:R-:W-:Y:S01]  /*11cc0*/  IMAD.X R6, R5, 0x1, R6, P6 ;  /* 0x0000000105067824 */ /* 0x004fe200030e0606 */
[----:B------:R-:W-:-:S04]  /*11cd0*/  ISETP.GT.AND P1, PT, R8, 0x29, PT ;  /* 0x000000290800780c */ /* 0x000fc80003f24270 */
[-C--:B------:R-:W-:Y:S01]  /*11ce0*/  @P4 LOP3.LUT R7, R7, R6.reuse, RZ, 0x3c, !PT ;  /* 0x0000000607074212 */ /* 0x080fe200078e3cff */
[----:B------:R0:W-:Y:S01]  /*11cf0*/  STL [R1+0x444], R6 ;  /* 0x0004440601007387 */ /* 0x0001e20000100800 */
[----:B------:R-:W-:Y:S02]  /*11d00*/  PRMT R20, RZ, 0x7610, R20 ;  /* 0x00007610ff147816 */ /* 0x000fe40000000014 */
[----:B------:R-:W-:Y:S01]  /*11d10*/  ISETP.GT.AND P2, PT, R8, 0x2a, PT ;  /* 0x0000002a0800780c */ /* 0x000fe20003f44270 */
[----:B----4-:R-:W-:Y:S01]  /*11d20*/  IMAD.X R78, R5, 0x1, R78, P5 ;  /* 0x00000001054e7824 */ /* 0x010fe200028e064e */
[----:B0-----:R-:W-:-:S04]  /*11d30*/  @P4 LOP3.LUT R6, R7, R6, RZ, 0x3c, !PT ;  /* 0x0000000607064212 */ /* 0x001fc800078e3cff */
[----:B------:R-:W-:Y:S02]  /*11d40*/  @P4 LOP3.LUT R7, R7, R6, RZ, 0x3c, !PT ;  /* 0x0000000607074212 */ /* 0x000fe400078e3cff */
[----:B------:R-:W-:Y:S02]  /*11d50*/  IADD3 R0, P5, PT, R3, R0, RZ ;  /* 0x0000000003007210 */ /* 0x000fe40007fbe0ff */
[----:B------:R-:W-:Y:S01]  /*11d60*/  PRMT R36, RZ, 0x7610, R36 ;  /* 0x00007610ff247816 */ /* 0x000fe20000000024 */
[----:B------:R0:W2:Y:S02]  /*11d70*/  @P4 LDG.E.U8 R20, desc[UR18][R6.64] ;  /* 0x0000001206144981 */ /* 0x0000a4000c1e1100 */
[----:B------:R-:W-:Y:S01]  /*11d80*/  IMAD.X R71, R5, 0x1, R71, P5 ;  /* 0x0000000105477824 */ /* 0x000fe200028e0647 */
[----:B------:R-:W-:Y:S01]  /*11d90*/  PRMT R53, RZ, 0x7610, R53 ;  /* 0x00007610ff357816 */ /* 0x000fe20000000035 */
[----:B------:R1:W-:Y:S01]  /*11da0*/  STL [R1+0x44c], R78 ;  /* 0x00044c4e01007387 */ /* 0x0003e20000100800 */
[----:B------:R-:W-:Y:S01]  /*11db0*/  IADD3 R79, P6, PT, R3, R79, RZ ;  /* 0x0000004f034f7210 */ /* 0x000fe20007fde0ff */
[----:B0-----:R-:W-:-:S02]  /*11dc0*/  @P1 IMAD.MOV.U32 R6, RZ, RZ, R76 ;  /* 0x000000ffff061224 */ /* 0x001fc400078e004c */
[----:B------:R-:W-:Y:S02]  /*11dd0*/  @P1 IMAD.MOV.U32 R7, RZ, RZ, R78 ;  /* 0x000000ffff071224 */ /* 0x000fe400078e004e */
[----:B-1----:R-:W4:Y:S04]  /*11de0*/  LDL.LU R78, [R1+0x464] ;  /* 0x00046400014e7983 */ /* 0x002f280000300800 */
[----:B------:R0:W2:Y:S04]  /*11df0*/  @P1 LDG.E.U8 R36, desc[UR18][R6.64] ;  /* 0x0000001206241981 */ /* 0x0000a8000c1e1100 */
[----:B------:R-:W2:Y:S04]  /*11e00*/  LDL.LU R76, [R1+0x470] ;  /* 0x00047000014c7983 */ /* 0x000ea80000300800 */
[----:B------:R1:W-:Y:S01]  /*11e10*/  STL [R1+0x458], R0 ;  /* 0x0004580001007387 */ /* 0x0003e20000100800 */
[----:B0-----:R-:W-:-:S02]  /*11e20*/  @P2 IMAD.MOV.U32 R6, RZ, RZ, R0 ;  /* 0x000000ffff062224 */ /* 0x001fc400078e0000 */
[----:B------:R-:W-:Y:S01]  /*11e30*/  @P2 IMAD.MOV.U32 R7, RZ, RZ, R71 ;  /* 0x000000ffff072224 */ /* 0x000fe200078e0047 */
[----:B------:R0:W-:Y:S04]  /*11e40*/  STL [R1+0x454], R71 ;  /* 0x0004544701007387 */ /* 0x0001e80000100800 */
[----:B------:R0:W2:Y:S04]  /*11e50*/  @P2 LDG.E.U8 R53, desc[UR18][R6.64] ;  /* 0x0000001206352981 */ /* 0x0000a8000c1e1100 */
[----:B-1----:R-:W2:Y:S04]  /*11e60*/  LDL.LU R0, [R1+0x478] ;  /* 0x0004780001007983 */ /* 0x002ea80000300800 */
[----:B------:R1:W-:Y:S01]  /*11e70*/  STL [R1+0x460], R79 ;  /* 0x0004604f01007387 */ /* 0x0003e20000100800 */
[----:B0-----:R-:W-:-:S03]  /*11e80*/  IMAD.MOV.U32 R7, RZ, RZ, R79 ;  /* 0x000000ffff077224 */ /* 0x001fc600078e004f */
[----:B------:R-:W2:Y:S01]  /*11e90*/  LDL.LU R71, [R1+0x16c] ;  /* 0x00016c0001477983 */ /* 0x000ea20000300800 */
[----:B---3--:R-:W-:-:S05]  /*11ea0*/  IADD3 R72, P5, PT, R3, R72, RZ ;  /* 0x0000004803487210 */ /* 0x008fca0007fbe0ff */
[----:B------:R-:W-:Y:S04]  /*11eb0*/  STL [R1+0x468], R72 ;  /* 0x0004684801007387 */ /* 0x000fe80000100800 */
[----:B-1----:R-:W3:Y:S04]  /*11ec0*/  LDL.LU R79, [R1+0x8b0] ;  /* 0x0008b000014f7983 */ /* 0x002ee80000300800 */
[----:B------:R-:W2:Y:S01]  /*11ed0*/  LDL.LU R6, [R1+0x45c] ;  /* 0x00045c0001067983 */ /* 0x000ea20000300800 */
[C---:B------:R-:W-:Y:S02]  /*11ee0*/  ISETP.GT.AND P4, PT, R8.reuse, 0x2b, PT ;  /* 0x0000002b0800780c */ /* 0x040fe40003f84270 */
[----:B------:R-:W-:-:S02]  /*11ef0*/  ISETP.GT.AND P1, PT, R8, 0x2c, PT ;  /* 0x0000002c0800780c */ /* 0x000fc40003f24270 */
[----:B------:R-:W-:Y:S02]  /*11f00*/  PRMT R89, RZ, 0x7610, R89 ;  /* 0x00007610ff597816 */ /* 0x000fe40000000059 */
[----:B------:R-:W-:Y:S01]  /*11f10*/  PRMT R31, RZ, 0x7610, R31 ;  /* 0x00007610ff1f7816 */ /* 0x000fe2000000001f */
[C---:B----4-:R-:W-:Y:S02]  /*11f20*/  IMAD.X R78, R5.reuse, 0x1, R78, P5 ;  /* 0x00000001054e7824 */ /* 0x050fe400028e064e */
        /* <DEDUP_REMOVED lines=11> */
[----:B------:R-:W3:Y:S01]  /*11fe0*/  LDL.LU R7, [R1+0x46c] ;  /* 0x00046c0001077983 */ /* 0x000ee20000300800 */
[----:B------:R-:W-:-:S02]  /*11ff0*/  ISETP.GT.AND P2, PT, R8, 0x2d, PT ;  /* 0x0000002d0800780c */ /* 0x000fc40003f44270 */
[C---:B------:R-:W-:Y:S01]  /*12000*/  IADD3 R76, P5, PT, R3.reuse, R76, RZ ;  /* 0x0000004c034c7210 */ /* 0x040fe20007fbe0ff */
[----:B------:R-:W4:Y:S01]  /*12010*/  LDL.LU R72, [R1+0x168] ;  /* 0x0001680001487983 */ /* 0x000f220000300800 */
[----:B------:R-:W-:Y:S02]  /*12020*/  PRMT R65, RZ, 0x7610, R65 ;  /* 0x00007610ff417816 */ /* 0x000fe40000000041 */
[----:B------:R-:W-:Y:S01]  /*12030*/  IADD3 R0, P6, PT, R3, R0, RZ ;  /* 0x0000000003007210 */ /* 0x000fe20007fde0ff */
[----:B------:R-:W-:Y:S06]  /*12040*/  STL [R1+0x470], R76 ;  /* 0x0004704c01007387 */ /* 0x000fec0000100800 */
[----:B0-----:R-:W-:Y:S01]  /*12050*/  @P2 IMAD.MOV.U32 R6, RZ, RZ, R76 ;  /* 0x000000ffff062224 */ /* 0x001fe200078e004c */
[----:B--2---:R0:W-:Y:S01]  /*12060*/  STL [R1+0xe4], R31 ;  /* 0x0000e41f01007387 */ /* 0x0041e20000100800 */
[----:B---3--:R-:W-:-:S03]  /*12070*/  IMAD.X R7, R5, 0x1, R7, P5 ;  /* 0x0000000105077824 */ /* 0x008fc600028e0607 */
[----:B0-----:R-:W2:Y:S04]  /*12080*/  LDL.LU R31, [R1+0x480] ;  /* 0x00048000011f7983 */ /* 0x001ea80000300800 */
[----:B------:R0:W-:Y:S04]  /*12090*/  STL [R1+0x46c], R7 ;  /* 0x00046c0701007387 */ /* 0x0001e80000100800 */
[----:B------:R0:W3:Y:S04]  /*120a0*/  @P2 LDG.E.U8 R65, desc[UR18][R6.64] ;  /* 0x0000001206412981 */ /* 0x0000e8000c1e1100 */
[----:B------:R-:W-:Y:S04]  /*120b0*/  STL [R1+0x478], R0 ;  /* 0x0004780001007387 */ /* 0x000fe80000100800 */
[----:B------:R-:W2:Y:S01]  /*120c0*/  LDL.LU R6, [R1+0x474] ;  /* 0x0004740001067983 */ /* 0x000ea20000300800 */
[----:B------:R-:W-:Y:S01]  /*120d0*/  ISETP.GT.AND P4, PT, R8, 0x2e, PT ;  /* 0x0000002e0800780c */ /* 0x000fe20003f84270 */
[----:B0-----:R-:W-:Y:S01]  /*120e0*/  IMAD.MOV.U32 R7, RZ, RZ, R0 ;  /* 0x000000ffff077224 */ /* 0x001fe200078e0000 */
[----:B------:R-:W-:-:S02]  /*120f0*/  IADD3 R71, P5, PT, R3, R71, RZ ;  /* 0x0000004703477210 */ /* 0x000fc40007fbe0ff */
[----:B------:R-:W-:Y:S02]  /*12100*/  ISETP.GT.AND P1, PT, R8, 0x2f, PT ;  /* 0x0000002f0800780c */ /* 0x000fe40003f24270 */
[----:B------:R-:W-:Y:S01]  /*12110*/  PRMT R77, RZ, 0x7610, R77 ;  /* 0x00007610ff4d7816 */ /* 0x000fe2000000004d */
[C---:B----4-:R-:W-:Y:S01]  /*12120*/  IMAD.X R72, R5.reuse, 0x1, R72, P5 ;  /* 0x0000000105487824 */ /* 0x050fe200028e0648 */
[----:B------:R-:W-:Y:S01]  /*12130*/  PRMT R17, RZ, 0x7610, R17 ;  /* 0x00007610ff117816 */ /* 0x000fe20000000011 */
[----:B---3--:R0:W-:Y:S01]  /*12140*/  STL [R1+0xe0], R65 ;  /* 0x0000e04101007387 */ /* 0x0081e20000100800 */
[----:B--2---:R-:W-:-:S03]  /*12150*/  IMAD.X R6, R5, 0x1, R6, P6 ;  /* 0x0000000105067824 */ /* 0x004fc600030e0606 */
[----:B0-----:R-:W2:Y:S04]  /*12160*/  LDL.LU R65, [R1+0x47c] ;  /* 0x00047c0001417983 */ /* 0x001ea80000300800 */
[----:B------:R-:W-:Y:S01]  /*12170*/  STL [R1+0x16c], R71 ;  /* 0x00016c4701007387 */ /* 0x000fe20000100800 */
[----:B------:R-:W-:-:S03]  /*12180*/  @P4 LOP3.LUT R7, R7, R6, RZ, 0x3c, !PT ;  /* 0x0000000607074212 */ /* 0x000fc600078e3cff */
[----:B------:R-:W3:Y:S04]  /*12190*/  LDL.LU R76, [R1+0x490] ;  /* 0x00049000014c7983 */ /* 0x000ee80000300800 */
[----:B------:R-:W4:Y:S04]  /*121a0*/  LDL.LU R0, [R1+0x498] ;  /* 0x0004980001007983 */ /* 0x000f280000300800 */
        /* <DEDUP_REMOVED lines=10> */
[----:B------:R-:W-:-:S09]  /*12250*/  PRMT R23, RZ, 0x7610, R23 ;  /* 0x00007610ff177816 */ /* 0x000fd20000000017 */
[----:B0-----:R-:W-:Y:S02]  /*12260*/  @P2 IMAD.MOV.U32 R6, RZ, RZ, R31 ;  /* 0x000000ffff062224 */ /* 0x001fe400078e001f */
[----:B--2---:R-:W-:-:S04]  /*12270*/  IMAD.X R65, R5, 0x1, R65, P5 ;  /* 0x0000000105417824 */ /* 0x004fc800028e0641 */
[----:B------:R-:W-:Y:S01]  /*12280*/  @P2 IMAD.MOV.U32 R7, RZ, RZ, R65 ;  /* 0x000000ffff072224 */ /* 0x000fe200078e0041 */
[----:B---3--:R-:W-:-:S04]  /*12290*/  IADD3 R76, P6, PT, R3, R76, RZ ;  /* 0x0000004c034c7210 */ /* 0x008fc80007fde0ff */
[----:B------:R0:W2:Y:S01]  /*122a0*/  @P2 LDG.E.U8 R23, desc[UR18][R6.64] ;  /* 0x0000001206172981 */ /* 0x0000a2000c1e1100 */
[----:B----4-:R-:W-:Y:S01]  /*122b0*/  IADD3 R0, P5, PT, R3, R0, RZ ;  /* 0x0000000003007210 */ /* 0x010fe20007fbe0ff */
[----:B0-----:R-:W-:Y:S02]  /*122c0*/  IMAD.MOV.U32 R7, RZ, RZ, R76 ;  /* 0x000000ffff077224 */ /* 0x001fe400078e004c */
[----:B------:R0:W-:Y:S04]  /*122d0*/  STL [R1+0xdc], R77 ;  /* 0x0000dc4d01007387 */ /* 0x0001e80000100800 */
[----:B0-----:R-:W3:Y:S04]  /*122e0*/  LDL.LU R77, [R1+0x8a8] ;  /* 0x0008a800014d7983 */ /* 0x001ee80000300800 */
[----:B------:R-:W4:Y:S04]  /*122f0*/  LDL.LU R71, [R1+0x494] ;  /* 0x0004940001477983 */ /* 0x000f280000300800 */
[----:B------:R-:W-:Y:S04]  /*12300*/  STL [R1+0x480], R31 ;  /* 0x0004801f01007387 */ /* 0x000fe80000100800 */
[----:B------:R0:W-:Y:S04]  /*12310*/  STL [R1+0xd8], R17 ;  /* 0x0000d81101007387 */ /* 0x0001e80000100800 */
[----:B0-----:R-:W2:Y:S04]  /*12320*/  LDL.LU R17, [R1+0x4a0] ;  /* 0x0004a00001117983 */ /* 0x001ea80000300800 */
[----:B------:R0:W-:Y:S04]  /*12330*/  STL [R1+0x47c], R65 ;  /* 0x00047c4101007387 */ /* 0x0001e80000100800 */
[----:B0-----:R-:W3:Y:S04]  /*12340*/  LDL.LU R65, [R1+0x49c] ;  /* 0x00049c0001417983 */ /* 0x001ee80000300800 */
[----:B------:R0:W-:Y:S04]  /*12350*/  STL [R1+0x490], R76 ;  /* 0x0004904c01007387 */ /* 0x0001e80000100800 */
[----:B------:R-:W3:Y:S04]  /*12360*/  LDL.LU R31, [R1+0x4a8] ;  /* 0x0004a800011f7983 */ /* 0x000ee80000300800 */
[----:B------:R-:W-:Y:S04]  /*12370*/  STL [R1+0x498], R0 ;  /* 0x0004980001007387 */ /* 0x000fe80000100800 */
[----:B------:R-:W3:Y:S04]  /*12380*/  LDL.LU R72, [R1+0x4b0] ;  /* 0x0004b00001487983 */ /* 0x000ee80000300800 */
[----:B0-----:R-:W3:Y:S04]  /*12390*/  LDL.LU R76, [R1+0x8a4] ;  /* 0x0008a400014c7983 */ /* 0x001ee80000300800 */
[----:B------:R-:W3:Y:S01]  /*123a0*/  LDL.LU R6, [R1+0x48c] ;  /* 0x00048c0001067983 */ /* 0x000ee20000300800 */
[----:B------:R-:W-:-:S02]  /*123b0*/  ISETP.GT.AND P4, PT, R8, 0x31, PT ;  /* 0x000000310800780c */ /* 0x000fc40003f84270 */
[C---:B------:R-:W-:Y:S02]  /*123c0*/  ISETP.GT.AND P1, PT, R8.reuse, 0x32, PT ;  /* 0x000000320800780c */ /* 0x040fe40003f24270 */
[----:B------:R-:W-:Y:S02]  /*123d0*/  PRMT R39, RZ, 0x7610, R39 ;  /* 0x00007610ff277816 */ /* 0x000fe40000000027 */
[----:B------:R-:W-:Y:S02]  /*123e0*/  ISETP.GT.AND P2, PT, R8, 0x33, PT ;  /* 0x000000330800780c */ /* 0x000fe40003f44270 */
[----:B------:R-:W-:Y:S02]  /*123f0*/  PRMT R58, RZ, 0x7610, R58 ;  /* 0x00007610ff3a7816 */ /* 0x000fe4000000003a */
[----:B------:R-:W-:Y:S01]  /*12400*/  PRMT R91, RZ, 0x7610, R91 ;  /* 0x00007610ff5b7816 */ /* 0x000fe2000000005b */
[----:B----4-:R-:W-:Y:S01]  /*12410*/  IMAD.X R71, R5, 0x1, R71, P5 ;  /* 0x0000000105477824 */ /* 0x010fe200028e0647 */
[----:B--2---:R-:W-:-:S05]  /*12420*/  IADD3 R17, P5, PT, R3, R17, RZ ;  /* 0x0000001103117210 */ /* 0x004fca0007fbe0ff */
[C---:B---3--:R-:W-:Y:S02]  /*12430*/  IMAD.X R65, R5.reuse, 0x1, R65, P5 ;  /* 0x0000000105417824 */ /* 0x048fe400028e0641 */
        /* <DEDUP_REMOVED lines=9> */
[----:B------:R-:W-:Y:S01]  /*124d0*/  @P1 IMAD.MOV.U32 R7, RZ, RZ, R71 ;  /* 0x000000ffff071224 */ /* 0x000fe200078e0047 */
[----:B------:R-:W3:Y:S01]  /*124e0*/  LDL.LU R0, [R1+0x4ac] ;  /* 0x0004ac0001007983 */ /* 0x000ee20000300800 */
[----:B------:R-:W-:-:S03]  /*124f0*/  IADD3 R72, P5, PT, R3, R72, RZ ;  /* 0x0000004803487210 */ /* 0x000fc60007fbe0ff */
[----:B------:R0:W4:Y:S04]  /*12500*/  @P1 LDG.E.U8 R58, desc[UR18][R6.64] ;  /* 0x00000012063a1981 */ /* 0x000128000c1e1100 */
[----:B-1----:R-:W2:Y:S04]  /*12510*/  LDL.LU R71, [R1+0x4b8] ;  /* 0x0004b80001477983 */ /* 0x002ea80000300800 */
        /* <DEDUP_REMOVED lines=269> */
[----:B------:R-:W2:Y:S04]  /*135f0*/  LDL.LU R46, [R1+0x548] ;  /* 0x00054800012e7983 */ /* 0x000ea80000300800 */
[----:B------:R0:W-:Y:S04]  /*13600*/  STL [R1+0x530], R10 ;  /* 0x0005300a01007387 */ /* 0x0001e80000100800 */
[----:B------:R-:W-:Y:S04]  /*13610*/  STL [R1+0x808], R86 ;  /* 0x0008085601007387 */ /* 0x000fe80000100800 */
[----:B------:R1:W-:Y:S04]  /*13620*/  STL [R1+0x52c], R63 ;  /* 0x00052c3f01007387 */ /* 0x0003e80000100800 */
[----:B0-----:R-:W3:Y:S04]  /*13630*/  LDL.LU R10, [R1+0x550] ;  /* 0x00055000010a7983 */ /* 0x001ee80000300800 */
[----:B------:R0:W-:Y:S04]  /*13640*/  STL [R1+0x538], R30 ;  /* 0x0005381e01007387 */ /* 0x0001e80000100800 */
[----:B-1----:R-:W3:Y:S04]  /*13650*/  LDL.LU R63, [R1+0x558] ;  /* 0x00055800013f7983 */ /* 0x002ee80000300800 */
[----:B------:R-:W-:Y:S04]  /*13660*/  STL [R1+0x540], R64 ;  /* 0x0005404001007387 */ /* 0x000fe80000100800 */
[----:B0-----:R-:W3:Y:S04]  /*13670*/  LDL.LU R30, [R1+0x874] ;  /* 0x00087400011e7983 */ /* 0x001ee80000300800 */
[----:B------:R-:W3:Y:S01]  /*13680*/  LDL.LU R6, [R1+0x534] ;  /* 0x0005340001067983 */ /* 0x000ee20000300800 */
[----:B------:R-:W-:-:S02]  /*13690*/  ISETP.GT.AND P4, PT, R8, 0x49, PT ;  /* 0x000000490800780c */ /* 0x000fc40003f84270 */
[----:B------:R-:W-:Y:S02]  /*136a0*/  ISETP.GT.AND P1, PT, R8, 0x4a, PT ;  /* 0x0000004a0800780c */ /* 0x000fe40003f24270 */
[----:B------:R-:W-:Y:S02]  /*136b0*/  PRMT R40, RZ, 0x7610, R40 ;  /* 0x00007610ff287816 */ /* 0x000fe40000000028 */
[----:B------:R-:W-:Y:S01]  /*136c0*/  PRMT R55, RZ, 0x7610, R55 ;  /* 0x00007610ff377816 */ /* 0x000fe20000000037 */
[----:B----4-:R-:W-:Y:S01]  /*136d0*/  IMAD.X R66, R5, 0x1, R66, P5 ;  /* 0x0000000105427824 */ /* 0x010fe200028e0642 */
[----:B--2---:R-:W-:Y:S01]  /*136e0*/  IADD3 R46, P5, PT, R3, R46, RZ ;  /* 0x0000002e032e7210 */ /* 0x004fe20007fbe0ff */
[----:B---3--:R-:W-:-:S05]  /*136f0*/  IMAD.X R6, R5, 0x1, R6, P6 ;  /* 0x0000000105067824 */ /* 0x008fca00030e0606 */
        /* <DEDUP_REMOVED lines=46> */
[----:B------:R-:W2:Y:S04]  /*139e0*/  @P1 LDG.E.U8 R4, desc[UR18][R6.64] ;  /* 0x0000001206041981 */ /* 0x000ea8000c1e1100 */
[----:B---3--:R0:W-:Y:S04]  /*139f0*/  STL [R1+0x6c], R54 ;  /* 0x00006c3601007387 */ /* 0x0081e80000100800 */
[----:B0-----:R-:W3:Y:S04]  /*13a00*/  LDL.LU R54, [R1+0x86c] ;  /* 0x00086c0001367983 */ /* 0x001ee80000300800 */
[----:B------:R-:W3:Y:S04]  /*13a10*/  LDL.LU R66, [R1+0x868] ;  /* 0x0008680001427983 */ /* 0x000ee80000300800 */
[----:B------:R-:W3:Y:S01]  /*13a20*/  LDL.LU R7, [R1+0x55c] ;  /* 0x00055c0001077983 */ /* 0x000ee20000300800 */
[----:B------:R-:W-:-:S02]  /*13a30*/  ISETP.GT.AND P2, PT, R8, 0x4e, PT ;  /* 0x0000004e0800780c */ /* 0x000fc40003f44270 */
[C---:B----4-:R-:W-:Y:S01]  /*13a40*/  IADD3 R64, P5, PT, R3.reuse, R64, RZ ;  /* 0x0000004003407210 */ /* 0x050fe20007fbe0ff */
[----:B------:R-:W4:Y:S01]  /*13a50*/  LDL.LU R63, [R1+0x564] ;  /* 0x00056400013f7983 */ /* 0x000f220000300800 */
[----:B------:R-:W-:Y:S02]  /*13a60*/  PRMT R15, RZ, 0x7610, R15 ;  /* 0x00007610ff0f7816 */ /* 0x000fe4000000000f */
[----:B------:R-:W-:Y:S01]  /*13a70*/  IADD3 R10, P6, PT, R3, R10, RZ ;  /* 0x0000000a030a7210 */ /* 0x000fe20007fde0ff */
[----:B------:R-:W-:Y:S04]  /*13a80*/  STL [R1+0x560], R64 ;  /* 0x0005604001007387 */ /* 0x000fe80000100800 */
[----:B--2---:R0:W-:Y:S02]  /*13a90*/  STL [R1+0x68], R4 ;  /* 0x0000680401007387 */ /* 0x0041e40000100800 */
[----:B------:R-:W-:-:S02]  /*13aa0*/  @P2 IMAD.MOV.U32 R6, RZ, RZ, R64 ;  /* 0x000000ffff062224 */ /* 0x000fc400078e0040 */
[----:B0-----:R-:W2:Y:S01]  /*13ab0*/  LDL.LU R4, [R1+0x570] ;  /* 0x0005700001047983 */ /* 0x001ea20000300800 */
[----:B---3--:R-:W-:-:S05]  /*13ac0*/  IMAD.X R7, R5, 0x1, R7, P5 ;  /* 0x0000000105077824 */ /* 0x008fca00028e0607 */
[----:B------:R0:W-:Y:S04]  /*13ad0*/  STL [R1+0x55c], R7 ;  /* 0x00055c0701007387 */ /* 0x0001e80000100800 */
[----:B------:R0:W3:Y:S04]  /*13ae0*/  @P2 LDG.E.U8 R15, desc[UR18][R6.64] ;  /* 0x00000012060f2981 */ /* 0x0000e8000c1e1100 */
[----:B------:R1:W-:Y:S04]  /*13af0*/  STL [R1+0x18c], R10 ;  /* 0x00018c0a01007387 */ /* 0x0003e80000100800 */
[----:B------:R-:W2:Y:S01]  /*13b00*/  LDL.LU R6, [R1+0x188] ;  /* 0x0001880001067983 */ /* 0x000ea20000300800 */
[----:B------:R-:W-:Y:S01]  /*13b10*/  ISETP.GT.AND P4, PT, R8, 0x4f, PT ;  /* 0x0000004f0800780c */ /* 0x000fe20003f84270 */
[----:B0-----:R-:W-:Y:S01]  /*13b20*/  IMAD.MOV.U32 R7, RZ, RZ, R10 ;  /* 0x000000ffff077224 */ /* 0x001fe200078e000a */
[----:B------:R-:W-:Y:S01]  /*13b30*/  IADD3 R61, P5, PT, R3, R61, RZ ;  /* 0x0000003d033d7210 */ /* 0x000fe20007fbe0ff */
[----:B-1----:R-:W4:Y:S04]  /*13b40*/  LDL.LU R10, [R1+0x56c] ;  /* 0x00056c00010a7983 */ /* 0x002f280000300800 */
[----:B------:R-:W-:Y:S04]  /*13b50*/  STL [R1+0x568], R61 ;  /* 0x0005683d01007387 */ /* 0x000fe80000100800 */
[----:B------:R-:W4:Y:S01]  /*13b60*/  LDL.LU R64, [R1+0x578] ;  /* 0x0005780001407983 */ /* 0x000f220000300800 */
[----:B------:R-:W-:-:S03]  /*13b70*/  PRMT R84, RZ, 0x7610, R84 ;  /* 0x00007610ff547816 */ /* 0x000fc60000000054 */
[----:B---3--:R0:W-:Y:S01]  /*13b80*/  STL [R1+0x5c], R15 ;  /* 0x00005c0f01007387 */ /* 0x0081e20000100800 */
[----:B--2---:R-:W-:-:S03]  /*13b90*/  IMAD.X R6, R5, 0x1, R6, P6 ;  /* 0x0000000105067824 */ /* 0x004fc600030e0606 */
        /* <DEDUP_REMOVED lines=11> */
[----:B------:R1:W-:Y:S01]  /*13c50*/  STL [R1+0x564], R63 ;  /* 0x0005643f01007387 */ /* 0x0003e20000100800 */
        /* <DEDUP_REMOVED lines=11> */
[----:B---3--:R-:W-:Y:S04]  /*13d10*/  STL [R1+0x80c], R84 ;  /* 0x00080c5401007387 */ /* 0x008fe80000100800 */
[----:B-1----:R-:W2:Y:S04]  /*13d20*/  LDL.LU R63, [R1+0x57c] ;  /* 0x00057c00013f7983 */ /* 0x002ea80000300800 */
[----:B------:R-:W3:Y:S04]  /*13d30*/  LDL.LU R61, [R1+0x588] ;  /* 0x00058800013d7983 */ /* 0x000ee80000300800 */
[----:B------:R0:W-:Y:S04]  /*13d40*/  STL [R1+0x570], R4 ;  /* 0x0005700401007387 */ /* 0x0001e80000100800 */
        /* <DEDUP_REMOVED lines=11> */
[C---:B--2---:R-:W-:Y:S02]  /*13e00*/  IMAD.X R63, R5.reuse, 0x1, R63, P5 ;  /* 0x00000001053f7824 */ /* 0x044fe400028e063f */
[----:B---3--:R-:W-:-:S05]  /*13e10*/  IMAD.X R6, R5, 0x1, R6, P6 ;  /* 0x0000000105067824 */ /* 0x008fca00030e0606 */
        /* <DEDUP_REMOVED lines=8> */
[----:B-1----:R-:W3:Y:S04]  /*13ea0*/  LDL.LU R63, [R1+0x860] ;  /* 0x00086000013f7983 */ /* 0x002ee80000300800 */
        /* <DEDUP_REMOVED lines=39> */
[----:B------:R1:W-:Y:S01]  /*14120*/  STL [R1+0x594], R15 ;  /* 0x0005940f01007387 */ /* 0x0003e20000100800 */
[----:B------:R-:W-:-:S03]  /*14130*/  PRMT R82, RZ, 0x7610, R82 ;  /* 0x00007610ff527816 */ /* 0x000fc60000000052 */
[----:B-1----:R-:W4:Y:S06]  /*14140*/  LDL.LU R15, [R1+0x5a4] ;  /* 0x0005a400010f7983 */ /* 0x002f2c0000300800 */
[----:B0-----:R-:W-:Y:S01]  /*14150*/  @P2 IMAD.MOV.U32 R6, RZ, RZ, R11 ;  /* 0x000000ffff062224 */ /* 0x001fe200078e000b */
[----:B------:R-:W4:Y:S04]  /*14160*/  LDL.LU R10, [R1+0x5b0] ;  /* 0x0005b000010a7983 */ /* 0x000f280000300800 */
[----:B------:R0:W-:Y:S01]  /*14170*/  STL [R1+0x194], R11 ;  /* 0x0001940b01007387 */ /* 0x0001e20000100800 */
[----:B--2---:R-:W-:-:S04]  /*14180*/  IMAD.X R14, R5, 0x1, R14, P5 ;  /* 0x00000001050e7824 */ /* 0x004fc800028e060e */
[----:B------:R-:W-:Y:S01]  /*14190*/  @P2 IMAD.MOV.U32 R7, RZ, RZ, R14 ;  /* 0x000000ffff072224 */ /* 0x000fe200078e000e */
[----:B---3--:R-:W-:-:S04]  /*141a0*/  IADD3 R61, P6, PT, R3, R61, RZ ;  /* 0x0000003d033d7210 */ /* 0x008fc80007fde0ff */
[----:B------:R1:W2:Y:S01]  /*141b0*/  @P2 LDG.E.U8 R82, desc[UR18][R6.64] ;  /* 0x0000001206522981 */ /* 0x0002a2000c1e1100 */
[----:B----4-:R-:W-:Y:S01]  /*141c0*/  IADD3 R4, P5, PT, R3, R4, RZ ;  /* 0x0000000403047210 */ /* 0x010fe20007fbe0ff */
[----:B-1----:R-:W-:Y:S02]  /*141d0*/  IMAD.MOV.U32 R7, RZ, RZ, R61 ;  /* 0x000000ffff077224 */ /* 0x002fe400078e003d */
[----:B------:R-:W-:Y:S04]  /*141e0*/  STL [R1+0x810], R84 ;  /* 0x0008105401007387 */ /* 0x000fe80000100800 */
[----:B------:R-:W-:Y:S04]  /*141f0*/  STL [R1+0x190], R14 ;  /* 0x0001900e01007387 */ /* 0x000fe80000100800 */
[----:B0-----:R-:W3:Y:S04]  /*14200*/  LDL.LU R11, [R1+0x5ac] ;  /* 0x0005ac00010b7983 */ /* 0x001ee80000300800 */
[----:B------:R-:W-:Y:S04]  /*14210*/  STL [R1+0x5a0], R61 ;  /* 0x0005a03d01007387 */ /* 0x000fe80000100800 */
[----:B------:R0:W-:Y:S04]  /*14220*/  STL [R1+0x44], R60 ;  /* 0x0000443c01007387 */ /* 0x0001e80000100800 */
[----:B0-----:R-:W4:Y:S04]  /*14230*/  LDL.LU R60, [R1+0x5b8] ;  /* 0x0005b800013c7983 */ /* 0x001f280000300800 */
[----:B------:R-:W-:Y:S04]  /*14240*/  STL [R1+0x5a8], R4 ;  /* 0x0005a80401007387 */ /* 0x000fe80000100800 */
[----:B------:R-:W4:Y:S04]  /*14250*/  LDL.LU R14, [R1+0x5c0] ;  /* 0x0005c000010e7983 */ /* 0x000f280000300800 */
[----:B------:R-:W4:Y:S04]  /*14260*/  LDL.LU R61, [R1+0x85c] ;  /* 0x00085c00013d7983 */ /* 0x000f280000300800 */
[----:B------:R-:W4:Y:S01]  /*14270*/  LDL.LU R6, [R1+0x59c] ;  /* 0x00059c0001067983 */ /* 0x000f220000300800 */
[----:B------:R-:W-:-:S02]  /*14280*/  ISETP.GT.AND P4, PT, R8, 0x58, PT ;  /* 0x000000580800780c */ /* 0x000fc40003f84270 */
[C---:B------:R-:W-:Y:S02]  /*14290*/  ISETP.GT.AND P1, PT, R8.reuse, 0x59, PT ;  /* 0x000000590800780c */ /* 0x040fe40003f24270 */
[----:B------:R-:W-:Y:S02]  /*142a0*/  PRMT R26, RZ, 0x7610, R26 ;  /* 0x00007610ff1a7816 */ /* 0x000fe4000000001a */
[----:B------:R-:W-:Y:S01]  /*142b0*/  ISETP.GT.AND P2, PT, R8, 0x5a, PT ;  /* 0x0000005a0800780c */ /* 0x000fe20003f44270 */
[----:B------:R-:W-:Y:S01]  /*142c0*/  IMAD.X R15, R5, 0x1, R15, P5 ;  /* 0x00000001050f7824 */ /* 0x000fe200028e060f */
[----:B------:R-:W-:Y:S02]  /*142d0*/  IADD3 R10, P5, PT, R3, R10, RZ ;  /* 0x0000000a030a7210 */ /* 0x000fe40007fbe0ff */
[----:B------:R-:W-:Y:S02]  /*142e0*/  PRMT R42, RZ, 0x7610, R42 ;  /* 0x00007610ff2a7816 */ /* 0x000fe4000000002a */
[----:B------:R-:W-:Y:S01]  /*142f0*/  PRMT R70, RZ, 0x7610, R70 ;  /* 0x00007610ff467816 */ /* 0x000fe20000000046 */
[----:B--2---:R-:W-:Y:S01]  /*14300*/  STL [R1+0x814], R82 ;  /* 0x0008145201007387 */ /* 0x004fe20000100800 */
[----:B---3--:R-:W-:-:S02]  /*14310*/  IMAD.X R11, R5, 0x1, R11, P5 ;  /* 0x00000001050b7824 */ /* 0x008fc400028e060b */
[----:B----4-:R-:W-:-:S05]  /*14320*/  IMAD.X R6, R5, 0x1, R6, P6 ;  /* 0x0000000105067824 */ /* 0x010fca00030e0606 */
        /* <DEDUP_REMOVED lines=26> */
[----:B------:R-:W-:Y:S02]  /*144d0*/  ISETP.GT.AND P1, PT, R8, 0x5c, PT ;  /* 0x0000005c0800780c */ /* 0x000fe40003f24270 */
[----:B------:R-:W-:Y:S02]  /*144e0*/  PRMT R84, RZ, 0x7610, R84 ;  /* 0x00007610ff547816 */ /* 0x000fe40000000054 */
[----:B------:R-:W-:Y:S01]  /*144f0*/  PRMT R48, RZ, 0x7610, R48 ;  /* 0x00007610ff307816 */ /* 0x000fe20000000030 */
[C---:B---3--:R-:W-:Y:S02]  /*14500*/  IMAD.X R4, R5.reuse, 0x1, R4, P5 ;  /* 0x0000000105047824 */ /* 0x048fe400028e0604 */
[----:B--2---:R-:W-:-:S05]  /*14510*/  IMAD.X R6, R5, 0x1, R6, P6 ;  /* 0x0000000105067824 */ /* 0x004fca00030e0606 */
[-C--:B------:R-:W-:Y:S01]  /*14520*/  @P4 LOP3.LUT R7, R7, R6.reuse, RZ, 0x3c, !PT ;  /* 0x0000000607074212 */ /* 0x080fe200078e3cff */
[----:B------:R0:W-:Y:S03]  /*14530*/  STL [R1+0x5b4], R6 ;  /* 0x0005b40601007387 */ /* 0x0001e60000100800 */
[----:B0-----:R-:W-:-:S04]  /*14540*/  @P4 LOP3.LUT R6, R7, R6, RZ, 0x3c, !PT ;  /* 0x0000000607064212 */ /* 0x001fc800078e3cff */
[----:B------:R-:W-:-:S05]  /*14550*/  @P4 LOP3.LUT R7, R7, R6, RZ, 0x3c, !PT ;  /* 0x0000000607074212 */ /* 0x000fca00078e3cff */
[----:B------:R0:W2:Y:S02]  /*14560*/  @P4 LDG.E.U8 R84, desc[UR18][R6.64] ;  /* 0x0000001206544981 */ /* 0x0000a4000c1e1100 */
[----:B0-----:R-:W-:Y:S02]  /*14570*/  @P1 IMAD.MOV.U32 R6, RZ, RZ, R14 ;  /* 0x000000ffff061224 */ /* 0x001fe400078e000e */
[----:B------:R-:W-:-:S05]  /*14580*/  @P1 IMAD.MOV.U32 R7, RZ, RZ, R4 ;  /* 0x000000ffff071224 */ /* 0x000fca00078e0004 */
[----:B------:R-:W3:Y:S01]  /*14590*/  @P1 LDG.E.U8 R48, desc[UR18][R6.64] ;  /* 0x0000001206301981 */ /* 0x000ee2000c1e1100 */
[----:B------:R-:W-:-:S03]  /*145a0*/  IADD3 R15, P5, PT, R3, R15, RZ ;  /* 0x0000000f030f7210 */ /* 0x000fc60007fbe0ff */
[----:B------:R0:W-:Y:S04]  /*145b0*/  STL [R1+0x5bc], R4 ;  /* 0x0005bc0401007387 */ /* 0x0001e80000100800 */
[----:B--2---:R-:W-:Y:S04]  /*145c0*/  STL [R1+0x84c], R84 ;  /* 0x00084c5401007387 */ /* 0x004fe80000100800 */
[----:B0-----:R-:W2:Y:S04]  /*145d0*/  LDL.LU R4, [R1+0x854] ;  /* 0x0008540001047983 */ /* 0x001ea80000300800 */
[----:B------:R-:W2:Y:S04]  /*145e0*/  LDL.LU R14, [R1+0x198] ;  /* 0x00019800010e7983 */ /* 0x000ea80000300800 */
[----:B---3--:R0:W-:Y:S04]  /*145f0*/  STL [R1+0x28], R48 ;  /* 0x0000283001007387 */ /* 0x0081e80000100800 */
[----:B0-----:R-:W3:Y:S04]  /*14600*/  LDL.LU R48, [R1+0x850] ;  /* 0x0008500001307983 */ /* 0x001ee80000300800 */
[----:B------:R0:W-:Y:S04]  /*14610*/  STL [R1+0x5c8], R15 ;  /* 0x0005c80f01007387 */ /* 0x0001e80000100800 */
[----:B------:R-:W2:Y:S01]  /*14620*/  LDL.LU R6, [R1+0x5c4] ;  /* 0x0005c40001067983 */ /* 0x000ea20000300800 */
[----:B------:R-:W-:Y:S01]  /*14630*/  ISETP.GT.AND P2, PT, R8, 0x5d, PT ;  /* 0x0000005d0800780c */ /* 0x000fe20003f44270 */
[----:B------:R-:W-:-:S02]  /*14640*/  IMAD.MOV.U32 R7, RZ, RZ, R15 ;  /* 0x000000ffff077224 */ /* 0x000fc400078e000f */
[----:B0-----:R-:W3:Y:S01]  /*14650*/  LDL.LU R15, [R1+0x5d8] ;  /* 0x0005d800010f7983 */ /* 0x001ee20000300800 */
[----:B------:R-:W-:Y:S02]  /*14660*/  PRMT R84, RZ, 0x7610, R84 ;  /* 0x00007610ff547816 */ /* 0x000fe40000000054 */
[----:B------:R-:W-:Y:S01]  /*14670*/  IADD3 R10, P6, PT, R3, R10, RZ ;  /* 0x0000000a030a7210 */ /* 0x000fe20007fde0ff */
[----:B--2---:R-:W-:-:S06]  /*14680*/  IMAD.X R6, R5, 0x1, R6, P5 ;  /* 0x0000000105067824 */ /* 0x004fcc00028e0606 */
        /* <DEDUP_REMOVED lines=23> */
[----:B------:R-:W-:Y:S02]  /*14800*/  PRMT R68, RZ, 0x7610, R68 ;  /* 0x00007610ff447816 */ /* 0x000fe40000000044 */
[----:B------:R-:W-:Y:S02]  /*14810*/  IADD3 R15, P5, PT, R3, R15, RZ ;  /* 0x0000000f030f7210 */ /* 0x000fe40007fbe0ff */
[----:B------:R-:W-:Y:S07]  /*14820*/  STL [R1+0x198], R14 ;  /* 0x0001980e01007387 */ /* 0x000fee0000100800 */
[----:B0-----:R-:W-:-:S02]  /*14830*/  @P1 IMAD.MOV.U32 R6, RZ, RZ, R11 ;  /* 0x000000ffff061224 */ /* 0x001fc400078e000b */
[----:B------:R-:W-:-:S05]  /*14840*/  @P1 IMAD.MOV.U32 R7, RZ, RZ, R14 ;  /* 0x000000ffff071224 */ /* 0x000fca00078e000e */
[----:B------:R-:W3:Y:S04]  /*14850*/  @P1 LDG.E.U8 R68, desc[UR18][R6.64] ;  /* 0x0000001206441981 */ /* 0x000ee8000c1e1100 */
[----:B--2---:R0:W-:Y:S04]  /*14860*/  STL [R1+0x818], R86 ;  /* 0x0008185601007387 */ /* 0x0041e80000100800 */
[----:B0-----:R-:W2:Y:S04]  /*14870*/  LDL.LU R86, [R1+0x5dc] ;  /* 0x0005dc0001567983 */ /* 0x001ea80000300800 */
[----:B------:R-:W4:Y:S04]  /*14880*/  LDL.LU R14, [R1+0x5e4] ;  /* 0x0005e400010e7983 */ /* 0x000f280000300800 */
[----:B------:R0:W-:Y:S04]  /*14890*/  STL [R1+0x5d8], R15 ;  /* 0x0005d80f01007387 */ /* 0x0001e80000100800 */
[----:B------:R-:W4:Y:S04]  /*148a0*/  LDL.LU R11, [R1+0x5f0] ;  /* 0x0005f000010b7983 */ /* 0x000f280000300800 */
[----:B------:R-:W4:Y:S01]  /*148b0*/  LDL.LU R7, [R1+0x5d4] ;  /* 0x0005d40001077983 */ /* 0x000f220000300800 */
[----:B------:R-:W-:-:S02]  /*148c0*/  ISETP.GT.AND P2, PT, R8, 0x60, PT ;  /* 0x000000600800780c */ /* 0x000fc40003f44270 */
[----:B------:R-:W-:Y:S02]  /*148d0*/  ISETP.GT.AND P4, PT, R8, 0x61, PT ;  /* 0x000000610800780c */ /* 0x000fe40003f84270 */
[----:B------:R-:W-:Y:S01]  /*148e0*/  IADD3 R84, P6, PT, R3, R84, RZ ;  /* 0x0000005403547210 */ /* 0x000fe20007fde0ff */
[----:B---3--:R1:W-:Y:S01]  /*148f0*/  STL [R1+0x81c], R68 ;  /* 0x00081c4401007387 */ /* 0x0083e20000100800 */
[----:B------:R-:W-:-:S07]  /*14900*/  PRMT R29, RZ, 0x7610, R29 ;  /* 0x00007610ff1d7816 */ /* 0x000fce000000001d */
[----:B------:R-:W-:Y:S02]  /*14910*/  @P2 IMAD.MOV.U32 R6, RZ, RZ, R15 ;  /* 0x000000ffff062224 */ /* 0x000fe400078e000f */
[C---:B--2---:R-:W-:Y:S02]  /*14920*/  IMAD.X R86, R5.reuse, 0x1, R86, P6 ;  /* 0x0000000105567824 */ /* 0x044fe400030e0656 */
[----:B----4-:R-:W-:Y:S01]  /*14930*/  IMAD.X R7, R5, 0x1, R7, P5 ;  /* 0x0000000105077824 */ /* 0x010fe200028e0607 */
[----:B------:R-:W-:-:S04]  /*14940*/  IADD3 R10, P5, PT, R3, R10, RZ ;  /* 0x0000000a030a7210 */ /* 0x000fc80007fbe0ff */
[----:B------:R-:W-:Y:S01]  /*14950*/  STL [R1+0x5d4], R7 ;  /* 0x0005d40701007387 */ /* 0x000fe20000100800 */
[----:B------:R-:W-:-:S03]  /*14960*/  IMAD.X R14, R5, 0x1, R14, P5 ;  /* 0x00000001050e7824 */ /* 0x000fc600028e060e */
[----:B0-----:R-:W2:Y:S04]  /*14970*/  LDL.LU R15, [R1+0x5ec] ;  /* 0x0005ec00010f7983 */ /* 0x001ea80000300800 */
[----:B------:R0:W-:Y:S04]  /*14980*/  STL [R1+0x5e0], R84 ;  /* 0x0005e05401007387 */ /* 0x0001e80000100800 */
[----:B-1----:R-:W3:Y:S04]  /*14990*/  LDL.LU R68, [R1+0x5f8] ;  /* 0x0005f80001447983 */ /* 0x002ee80000300800 */
[----:B------:R-:W-:Y:S04]  /*149a0*/  STL [R1+0x5e8], R10 ;  /* 0x0005e80a01007387 */ /* 0x000fe80000100800 */
[----:B------:R1:W4:Y:S04]  /*149b0*/  @P2 LDG.E.U8 R29, desc[UR18][R6.64] ;  /* 0x00000012061d2981 */ /* 0x000328000c1e1100 */
[----:B------:R-:W-:Y:S04]  /*149c0*/  STL [R1+0x5dc], R86 ;  /* 0x0005dc5601007387 */ /* 0x000fe80000100800 */
[----:B------:R0:W-:Y:S01]  /*149d0*/  STL [R1+0x5e4], R14 ;  /* 0x0005e40e01007387 */ /* 0x0001e20000100800 */
[----:B-1----:R-:W-:-:S03]  /*149e0*/  @P4 IMAD.MOV.U32 R6, RZ, RZ, R84 ;  /* 0x000000ffff064224 */ /* 0x002fc600078e0054 */
[----:B0-----:R-:W4:Y:S01]  /*149f0*/  LDL.LU R84, [R1+0x5f4] ;  /* 0x0005f40001547983 */ /* 0x001f220000300800 */
[C---:B------:R-:W-:Y:S01]  /*14a00*/  ISETP.GT.AND P1, PT, R8.reuse, 0x62, PT ;  /* 0x000000620800780c */ /* 0x040fe20003f24270 */
[----:B------:R-:W-:Y:S01]  /*14a10*/  @P4 IMAD.MOV.U32 R7, RZ, RZ, R86 ;  /* 0x000000ffff074224 */ /* 0x000fe200078e0056 */
[----:B------:R-:W-:Y:S02]  /*14a20*/  PRMT R45, RZ, 0x7610, R45 ;  /* 0x00007610ff2d7816 */ /* 0x000fe4000000002d */
[----:B------:R-:W-:Y:S02]  /*14a30*/  ISETP.GT.AND P2, PT, R8, 0x63, PT ;  /* 0x000000630800780c */ /* 0x000fe40003f44270 */
[----:B------:R-:W-:Y:S02]  /*14a40*/  PRMT R74, RZ, 0x7610, R74 ;  /* 0x00007610ff4a7816 */ /* 0x000fe4000000004a */
[----:B------:R0:W4:Y:S01]  /*14a50*/  @P4 LDG.E.U8 R45, desc[UR18][R6.64] ;  /* 0x00000012062d4981 */ /* 0x000122000c1e1100 */
[----:B------:R-:W-:-:S02]  /*14a60*/  IADD3 R11, P4, PT, R3, R11, RZ ;  /* 0x0000000b030b7210 */ /* 0x000fc40007f9e0ff */
[----:B------:R-:W-:Y:S02]  /*14a70*/  ISETP.GT.AND P5, PT, R8, 0x64, PT ;  /* 0x000000640800780c */ /* 0x000fe40003fa4270 */
[----:B0-----:R-:W-:Y:S02]  /*14a80*/  @P1 IMAD.MOV.U32 R6, RZ, RZ, R10 ;  /* 0x000000ffff061224 */ /* 0x001fe400078e000a */
[----:B------:R-:W-:Y:S01]  /*14a90*/  @P1 IMAD.MOV.U32 R7, RZ, RZ, R14 ;  /* 0x000000ffff071224 */ /* 0x000fe200078e000e */
[----:B------:R-:W-:Y:S01]  /*14aa0*/  PRMT R82, RZ, 0x7610, R82 ;  /* 0x00007610ff527816 */ /* 0x000fe20000000052 */
[----:B------:R-:W4:Y:S04]  /*14ab0*/  LDL.LU R14, [R1+0x5fc] ;  /* 0x0005fc00010e7983 */ /* 0x000f280000300800 */
[----:B------:R0:W4:Y:S01]  /*14ac0*/  @P1 LDG.E.U8 R74, desc[UR18][R6.64] ;  /* 0x00000012064a1981 */ /* 0x000122000c1e1100 */
[----:B------:R-:W-:-:S03]  /*14ad0*/  PRMT R9, RZ, 0x7610, R9 ;  /* 0x00007610ff097816 */ /* 0x000fc60000000009 */
[----:B------:R-:W4:Y:S01]  /*14ae0*/  LDL.LU R10, [R1+0x600] ;  /* 0x00060000010a7983 */ /* 0x000f220000300800 */
[----:B0-----:R-:W-:Y:S02]  /*14af0*/  @P2 IMAD.MOV.U32 R6, RZ, RZ, R11 ;  /* 0x000000ffff062224 */ /* 0x001fe400078e000b */
[----:B--2---:R-:W-:-:S04]  /*14b00*/  IMAD.X R15, R5, 0x1, R15, P4 ;  /* 0x00000001050f7824 */ /* 0x004fc800020e060f */
[----:B------:R-:W-:Y:S01]  /*14b10*/  @P2 IMAD.MOV.U32 R7, RZ, RZ, R15 ;  /* 0x000000ffff072224 */ /* 0x000fe200078e000f */
[----:B---3--:R-:W-:-:S04]  /*14b20*/  IADD3 R68, P1, PT, R3, R68, RZ ;  /* 0x0000004403447210 */ /* 0x008fc80007f3e0ff */
[----:B------:R0:W2:Y:S02]  /*14b30*/  @P2 LDG.E.U8 R82, desc[UR18][R6.64] ;  /* 0x0000001206522981 */ /* 0x0000a4000c1e1100 */
[----:B0-----:R-:W-:Y:S02]  /*14b40*/  @P5 IMAD.MOV.U32 R6, RZ, RZ, R68 ;  /* 0x000000ffff065224 */ /* 0x001fe400078e0044 */
[----:B----4-:R-:W-:-:S04]  /*14b50*/  IMAD.X R84, R5, 0x1, R84, P1 ;  /* 0x0000000105547824 */ /* 0x010fc800008e0654 */
[----:B------:R-:W-:-:S05]  /*14b60*/  @P5 IMAD.MOV.U32 R7, RZ, RZ, R84 ;  /* 0x000000ffff075224 */ /* 0x000fca00078e0054 */
[----:B------:R0:W3:Y:S04]  /*14b70*/  @P5 LDG.E.U8 R9, desc[UR18][R6.64] ;  /* 0x0000001206095981 */ /* 0x0000e8000c1e1100 */
[----:B------:R-:W-:Y:S04]  /*14b80*/  STL [R1+0x5f0], R11 ;  /* 0x0005f00b01007387 */ /* 0x000fe80000100800 */
[----:B------:R1:W-:Y:S04]  /*14b90*/  STL [R1+0x5ec], R15 ;  /* 0x0005ec0f01007387 */ /* 0x0003e80000100800 */
[----:B-1----:R-:W4:Y:S04]  /*14ba0*/  LDL.LU R15, [R1+0x484] ;  /* 0x00048400010f7983 */ /* 0x002f280000300800 */
[----:B------:R-:W2:Y:S01]  /*14bb0*/  LDL.LU R11, [R1+0x488] ;  /* 0x00048800010b7983 */ /* 0x000ea20000300800 */
[----:B------:R-:W-:-:S02]  /*14bc0*/  ISETP.GT.AND P2, PT, R8, 0x65, PT ;  /* 0x000000650800780c */ /* 0x000fc40003f44270 */
[----:B------:R-:W-:Y:S01]  /*14bd0*/  IADD3 R10, P1, PT, R3, R10, RZ ;  /* 0x0000000a030a7210 */ /* 0x000fe20007f3e0ff */
[----:B------:R-:W-:Y:S04]  /*14be0*/  STL [R1+0x5f8], R68 ;  /* 0x0005f84401007387 */ /* 0x000fe80000100800 */
[----:B------:R-:W-:Y:S01]  /*14bf0*/  STL [R1+0x5f4], R84 ;  /* 0x0005f45401007387 */ /* 0x000fe20000100800 */
[----:B------:R-:W-:Y:S01]  /*14c00*/  IMAD.X R14, R5, 0x1, R14, P1 ;  /* 0x00000001050e7824 */ /* 0x000fe200008e060e */
[----:B------:R-:W-:-:S04]  /*14c10*/  PRMT R92, RZ, 0x7610, R92 ;  /* 0x00007610ff5c7816 */ /* 0x000fc8000000005c */
[----:B0-----:R-:W-:Y:S02]  /*14c20*/  @P2 IMAD.MOV.U32 R6, RZ, RZ, R10 ;  /* 0x000000ffff062224 */ /* 0x001fe400078e000a */
[----:B------:R-:W-:-:S05]  /*14c30*/  @P2 IMAD.MOV.U32 R7, RZ, RZ, R14 ;  /* 0x000000ffff072224 */ /* 0x000fca00078e000e */
[----:B------:R0:W4:Y:S04]  /*14c40*/  @P2 LDG.E.U8 R92, desc[UR18][R6.64] ;  /* 0x00000012065c2981 */ /* 0x000128000c1e1100 */
[----:B---3--:R1:W-:Y:S04]  /*14c50*/  STL [R1+0x4], R9 ;  /* 0x0000040901007387 */ /* 0x0083e80000100800 */
[----:B-1----:R-:W3:Y:S04]  /*14c60*/  LDL.LU R9, [R1+0x1a4] ;  /* 0x0001a40001097983 */ /* 0x002ee80000300800 */
[----:B------:R-:W-:Y:S04]  /*14c70*/  STL [R1+0x600], R10 ;  /* 0x0006000a01007387 */ /* 0x000fe80000100800 */
[----:B------:R1:W-:Y:S04]  /*14c80*/  STL [R1+0x5fc], R14 ;  /* 0x0005fc0e01007387 */ /* 0x0003e80000100800 */
[----:B-1----:R-:W3:Y:S01]  /*14c90*/  LDL.LU R14, [R1+0x1a0] ;  /* 0x0001a000010e7983 */ /* 0x002ee20000300800 */
[----:B------:R-:W-:-:S02]  /*14ca0*/  ISETP.GT.AND P2, PT, R8, 0x66, PT ;  /* 0x000000660800780c */ /* 0x000fc40003f44270 */
[----:B--2---:R-:W-:Y:S01]  /*14cb0*/  IADD3 R11, P1, PT, R3, R11, RZ ;  /* 0x0000000b030b7210 */ /* 0x004fe20007f3e0ff */
[----:B------:R-:W2:Y:S01]  /*14cc0*/  LDL.LU R10, [R1+0x608] ;  /* 0x00060800010a7983 */ /* 0x000ea20000300800 */
[----:B------:R-:W-:-:S03]  /*14cd0*/  PRMT R90, RZ, 0x7610, R90 ;  /* 0x00007610ff5a7816 */ /* 0x000fc6000000005a */
[----:B----4-:R-:W-:-:S06]  /*14ce0*/  IMAD.X R15, R5, 0x1, R15, P1 ;  /* 0x00000001050f7824 */ /* 0x010fcc00008e060f */
[----:B0-----:R-:W-:Y:S02]  /*14cf0*/  @P2 IMAD.MOV.U32 R6, RZ, RZ, R11 ;  /* 0x000000ffff062224 */ /* 0x001fe400078e000b */
[----:B------:R-:W-:-:S05]  /*14d00*/  @P2 IMAD.MOV.U32 R7, RZ, RZ, R15 ;  /* 0x000000ffff072224 */ /* 0x000fca00078e000f */
[----:B------:R0:W4:Y:S01]  /*14d10*/  @P2 LDG.E.U8 R90, desc[UR18][R6.64] ;  /* 0x00000012065a2981 */ /* 0x000122000c1e1100 */
[----:B------:R-:W-:Y:S02]  /*14d20*/  ISETP.GT.AND P2, PT, R8, 0x67, PT ;  /* 0x000000670800780c */ /* 0x000fe40003f44270 */
[----:B------:R-:W-:Y:S01]  /*14d30*/  PRMT R88, RZ, 0x7610, R88 ;  /* 0x00007610ff587816 */ /* 0x000fe20000000058 */
[----:B------:R-:W-:Y:S04]  /*14d40*/  STL [R1+0x834], R92 ;  /* 0x0008345c01007387 */ /* 0x000fe80000100800 */
[----:B------:R1:W-:Y:S04]  /*14d50*/  STL [R1+0x488], R11 ;  /* 0x0004880b01007387 */ /* 0x0003e80000100800 */
[----:B------:R0:W-:Y:S04]  /*14d60*/  STL [R1+0x484], R15 ;  /* 0x0004840f01007387 */ /* 0x0001e80000100800 */
[----:B-1----:R-:W2:Y:S04]  /*14d70*/  LDL.LU R11, [R1+0x604] ;  /* 0x00060400010b7983 */ /* 0x002ea80000300800 */
[----:B------:R-:W2:Y:S04]  /*14d80*/  LDL.LU R68, [R1+0x60c] ;  /* 0x00060c0001447983 */ /* 0x000ea80000300800 */
[----:B0-----:R-:W2:Y:S01]  /*14d90*/  LDL.LU R15, [R1+0x610] ;  /* 0x00061000010f7983 */ /* 0x001ea20000300800 */
[----:B---3--:R-:W-:-:S05]  /*14da0*/  IADD3 R9, P1, PT, R3, R9, RZ ;  /* 0x0000000903097210 */ /* 0x008fca0007f3e0ff */
[----:B------:R-:W-:Y:S02]  /*14db0*/  @P2 IMAD.MOV.U32 R6, RZ, RZ, R9 ;  /* 0x000000ffff062224 */ /* 0x000fe400078e0009 */
[----:B------:R-:W-:-:S04]  /*14dc0*/  IMAD.X R14, R5, 0x1, R14, P1 ;  /* 0x00000001050e7824 */ /* 0x000fc800008e060e */
[----:B------:R-:W-:-:S05]  /*14dd0*/  @P2 IMAD.MOV.U32 R7, RZ, RZ, R14 ;  /* 0x000000ffff072224 */ /* 0x000fca00078e000e */
[----:B------:R0:W3:Y:S01]  /*14de0*/  @P2 LDG.E.U8 R88, desc[UR18][R6.64] ;  /* 0x0000001206582981 */ /* 0x0000e2000c1e1100 */
[----:B------:R-:W-:-:S03]  /*14df0*/  ISETP.GT.AND P2, PT, R8, 0x68, PT ;  /* 0x000000680800780c */ /* 0x000fc60003f44270 */
[----:B----4-:R-:W-:Y:S04]  /*14e00*/  STL [R1+0x820], R90 ;  /* 0x0008205a01007387 */ /* 0x010fe80000100800 */
[----:B------:R-:W-:Y:S04]  /*14e10*/  STL [R1+0x1a4], R9 ;  /* 0x0001a40901007387 */ /* 0x000fe80000100800 */
[----:B------:R1:W-:Y:S01]  /*14e20*/  STL [R1+0x1a0], R14 ;  /* 0x0001a00e01007387 */ /* 0x0003e20000100800 */
[----:B--2---:R-:W-:-:S03]  /*14e30*/  IADD3 R10, P1, PT, R3, R10, RZ ;  /* 0x0000000a030a7210 */ /* 0x004fc60007f3e0ff */
[----:B-1----:R-:W2:Y:S04]  /*14e40*/  LDL.LU R14, [R1+0x614] ;  /* 0x00061400010e7983 */ /* 0x002ea80000300800 */
[----:B------:R-:W4:Y:S01]  /*14e50*/  LDL.LU R9, [R1+0x618] ;  /* 0x0006180001097983 */ /* 0x000f220000300800 */
[----:B------:R-:W-:Y:S01]  /*14e60*/  IMAD.X R11, R5, 0x1, R11, P1 ;  /* 0x00000001050b7824 */ /* 0x000fe200008e060b */
[----:B------:R-:W-:Y:S01]  /*14e70*/  PRMT R28, RZ, 0x7610, R28 ;  /* 0x00007610ff1c7816 */ /* 0x000fe2000000001c */
[----:B0-----:R-:W-:Y:S02]  /*14e80*/  @P2 IMAD.MOV.U32 R6, RZ, RZ, R10 ;  /* 0x000000ffff062224 */ /* 0x001fe400078e000a */
[----:B------:R-:W-:Y:S01]  /*14e90*/  @P2 IMAD.MOV.U32 R7, RZ, RZ, R11 ;  /* 0x000000ffff072224 */ /* 0x000fe200078e000b */
[----:B------:R-:W-:-:S04]  /*14ea0*/  IADD3 R15, P1, PT, R3, R15, RZ ;  /* 0x0000000f030f7210 */ /* 0x000fc80007f3e0ff */
[----:B------:R0:W2:Y:S01]  /*14eb0*/  @P2 LDG.E.U8 R28, desc[UR18][R6.64] ;  /* 0x00000012061c2981 */ /* 0x0000a2000c1e1100 */
[----:B------:R-:W-:Y:S01]  /*14ec0*/  ISETP.GT.AND P2, PT, R8, 0x69, PT ;  /* 0x000000690800780c */ /* 0x000fe20003f44270 */
[----:B------:R-:W-:-:S12]  /*14ed0*/  IMAD.X R68, R5, 0x1, R68, P1 ;  /* 0x0000000105447824 */ /* 0x000fd800008e0644 */
[----:B0-----:R-:W-:Y:S02]  /*14ee0*/  @P2 IMAD.MOV.U32 R7, RZ, RZ, R68 ;  /* 0x000000ffff072224 */ /* 0x001fe400078e0044 */
[----:B------:R-:W-:Y:S01]  /*14ef0*/  @P2 IMAD.MOV.U32 R6, RZ, RZ, R15 ;  /* 0x000000ffff062224 */ /* 0x000fe200078e000f */
[----:B---3--:R-:W-:Y:S04]  /*14f00*/  STL [R1+0x824], R88 ;  /* 0x0008245801007387 */ /* 0x008fe80000100800 */
[----:B------:R-:W-:Y:S04]  /*14f10*/  STL [R1+0x608], R10 ;  /* 0x0006080a01007387 */ /* 0x000fe80000100800 */
[----:B------:R0:W-:Y:S04]  /*14f20*/  STL [R1+0x604], R11 ;  /* 0x0006040b01007387 */ /* 0x0001e80000100800 */
[----:B0-----:R-:W3:Y:S04]  /*14f30*/  LDL.LU R11, [R1+0x61c] ;  /* 0x00061c00010b7983 */ /* 0x001ee80000300800 */
[----:B------:R-:W3:Y:S04]  /*14f40*/  LDL.LU R10, [R1+0x620] ;  /* 0x00062000010a7983 */ /* 0x000ee80000300800 */
[----:B------:R-:W-:Y:S04]  /*14f50*/  STL [R1+0x610], R15 ;  /* 0x0006100f01007387 */ /* 0x000fe80000100800 */
[----:B------:R0:W-:Y:S04]  /*14f60*/  STL [R1+0x60c], R68 ;  /* 0x00060c4401007387 */ /* 0x0001e80000100800 */
[----:B0-----:R-:W3:Y:S04]  /*14f70*/  LDL.LU R68, [R1+0x624] ;  /* 0x0006240001447983 */ /* 0x001ee80000300800 */
[----:B------:R-:W3:Y:S01]  /*14f80*/  LDL.LU R15, [R1+0x628] ;  /* 0x00062800010f7983 */ /* 0x000ee20000300800 */
[----:B------:R-:W-:-:S06]  /*14f90*/  PRMT R44, RZ, 0x7610, R44 ;  /* 0x00007610ff2c7816 */ /* 0x000fcc000000002c */
[----:B------:R0:W3:Y:S01]  /*14fa0*/  @P2 LDG.E.U8 R44, desc[UR18][R6.64] ;  /* 0x00000012062c2981 */ /* 0x0000e2000c1e1100 */
[----:B------:R-:W-:Y:S02]  /*14fb0*/  ISETP.GT.AND P2, PT, R8, 0x6a, PT ;  /* 0x0000006a0800780c */ /* 0x000fe40003f44270 */
[----:B----4-:R-:W-:Y:S02]  /*14fc0*/  IADD3 R9, P1, PT, R3, R9, RZ ;  /* 0x0000000903097210 */ /* 0x010fe40007f3e0ff */
[----:B------:R-:W-:-:S03]  /*14fd0*/  PRMT R73, RZ, 0x7610, R73 ;  /* 0x00007610ff497816 */ /* 0x000fc60000000049 */
[----:B--2---:R-:W-:-:S06]  /*14fe0*/  IMAD.X R14, R5, 0x1, R14, P1 ;  /* 0x00000001050e7824 */ /* 0x004fcc00008e060e */
[----:B0-----:R-:W-:Y:S02]  /*14ff0*/  @P2 IMAD.MOV.U32 R6, RZ, RZ, R9 ;  /* 0x000000ffff062224 */ /* 0x001fe400078e0009 */
[----:B------:R-:W-:-:S05]  /*15000*/  @P2 IMAD.MOV.U32 R7, RZ, RZ, R14 ;  /* 0x000000ffff072224 */ /* 0x000fca00078e000e */
[----:B------:R0:W2:Y:S01]  /*15010*/  @P2 LDG.E.U8 R73, desc[UR18][R6.64] ;  /* 0x0000001206492981 */ /* 0x0000a2000c1e1100 */
[----:B------:R-:W-:Y:S02]  /*15020*/  ISETP.GT.AND P2, PT, R8, 0x6b, PT ;  /* 0x0000006b0800780c */ /* 0x000fe40003f44270 */
[----:B------:R-:W-:Y:S01]  /*15030*/  PRMT R80, RZ, 0x7610, R80 ;  /* 0x00007610ff507816 */ /* 0x000fe20000000050 */
[----:B------:R-:W-:Y:S04]  /*15040*/  STL [R1+0x618], R9 ;  /* 0x0006180901007387 */ /* 0x000fe80000100800 */
[----:B------:R1:W-:Y:S01]  /*15050*/  STL [R1+0x614], R14 ;  /* 0x0006140e01007387 */ /* 0x0003e20000100800 */
[----:B------:R-:W-:-:S03]  /*15060*/  PRMT R79, RZ, 0x7610, R79 ;  /* 0x00007610ff4f7816 */ /* 0x000fc6000000004f */
[----:B-1----:R-:W4:Y:S04]  /*15070*/  LDL.LU R14, [R1+0x62c] ;  /* 0x00062c00010e7983 */ /* 0x002f280000300800 */
[----:B------:R-:W2:Y:S01]  /*15080*/  LDL.LU R9, [R1+0x630] ;  /* 0x0006300001097983 */ /* 0x000ea20000300800 */
[----:B---3--:R-:W-:-:S05]  /*15090*/  IADD3 R10, P1, PT, R3, R10, RZ ;  /* 0x0000000a030a7210 */ /* 0x008fca0007f3e0ff */
[----:B------:R-:W-:Y:S02]  /*150a0*/  IMAD.X R11, R5, 0x1, R11, P1 ;  /* 0x00000001050b7824 */ /* 0x000fe400008e060b */
[----:B0-----:R-:W-:Y:S02]  /*150b0*/  @P2 IMAD.MOV.U32 R6, RZ, RZ, R10 ;  /* 0x000000ffff062224 */ /* 0x001fe400078e000a */
[----:B------:R-:W-:-:S05]  /*150c0*/  @P2 IMAD.MOV.U32 R7, RZ, RZ, R11 ;  /* 0x000000ffff072224 */ /* 0x000fca00078e000b */
[----:B------:R0:W3:Y:S01]  /*150d0*/  @P2 LDG.E.U8 R80, desc[UR18][R6.64] ;  /* 0x0000001206502981 */ /* 0x0000e2000c1e1100 */
[----:B------:R-:W-:Y:S02]  /*150e0*/  ISETP.GT.AND P2, PT, R8, 0x6c, PT ;  /* 0x0000006c0800780c */ /* 0x000fe40003f44270 */
[----:B------:R-:W-:-:S05]  /*150f0*/  IADD3 R15, P1, PT, R3, R15, RZ ;  /* 0x0000000f030f7210 */ /* 0x000fca0007f3e0ff */
[----:B------:R-:W-:-:S06]  /*15100*/  IMAD.X R68, R5, 0x1, R68, P1 ;  /* 0x0000000105447824 */ /* 0x000fcc00008e0644 */
[----:B0-----:R-:W-:Y:S02]  /*15110*/  @P2 IMAD.MOV.U32 R6, RZ, RZ, R15 ;  /* 0x000000ffff062224 */ /* 0x001fe400078e000f */
[----:B------:R-:W-:-:S05]  /*15120*/  @P2 IMAD.MOV.U32 R7, RZ, RZ, R68 ;  /* 0x000000ffff072224 */ /* 0x000fca00078e0044 */
[----:B------:R0:W3:Y:S04]  /*15130*/  @P2 LDG.E.U8 R79, desc[UR18][R6.64] ;  /* 0x00000012064f2981 */ /* 0x0000e8000c1e1100 */
[----:B------:R-:W-:Y:S04]  /*15140*/  STL [R1+0x620], R10 ;  /* 0x0006200a01007387 */ /* 0x000fe80000100800 */
[----:B------:R1:W-:Y:S04]  /*15150*/  STL [R1+0x61c], R11 ;  /* 0x00061c0b01007387 */ /* 0x0003e80000100800 */
[----:B-1----:R-:W3:Y:S04]  /*15160*/  LDL.LU R11, [R1+0x1a8] ;  /* 0x0001a800010b7983 */ /* 0x002ee80000300800 */
[----:B------:R-:W3:Y:S01]  /*15170*/  LDL.LU R10, [R1+0x1ac] ;  /* 0x0001ac00010a7983 */ /* 0x000ee20000300800 */
[----:B------:R-:W-:-:S03]  /*15180*/  ISETP.GT.AND P2, PT, R8, 0x6d, PT ;  /* 0x0000006d0800780c */ /* 0x000fc60003f44270 */
[----:B------:R1:W-:Y:S01]  /*15190*/  STL [R1+0x628], R15 ;  /* 0x0006280f01007387 */ /* 0x0003e20000100800 */
[----:B------:R-:W-:-:S03]  /*151a0*/  PRMT R78, RZ, 0x7610, R78 ;  /* 0x00007610ff4e7816 */ /* 0x000fc6000000004e */
[----:B------:R0:W-:Y:S01]  /*151b0*/  STL [R1+0x624], R68 ;  /* 0x0006244401007387 */ /* 0x0001e20000100800 */
[----:B--2---:R-:W-:-:S03]  /*151c0*/  IADD3 R9, P1, PT, R3, R9, RZ ;  /* 0x0000000903097210 */ /* 0x004fc60007f3e0ff */
[----:B-1----:R-:W2:Y:S02]  /*151d0*/  LDL.LU R15, [R1+0x1b4] ;  /* 0x0001b400010f7983 */ /* 0x002ea40000300800 */
[----:B----4-:R-:W-:Y:S02]  /*151e0*/  IMAD.X R14, R5, 0x1, R14, P1 ;  /* 0x00000001050e7824 */ /* 0x010fe400008e060e */
[----:B0-----:R-:W-:Y:S02]  /*151f0*/  @P2 IMAD.MOV.U32 R6, RZ, RZ, R9 ;  /* 0x000000ffff062224 */ /* 0x001fe400078e0009 */
[----:B------:R-:W-:-:S05]  /*15200*/  @P2 IMAD.MOV.U32 R7, RZ, RZ, R14 ;  /* 0x000000ffff072224 */ /* 0x000fca00078e000e */
[----:B------:R0:W4:Y:S01]  /*15210*/  @P2 LDG.E.U8 R78, desc[UR18][R6.64] ;  /* 0x00000012064e2981 */ /* 0x000122000c1e1100 */
[----:B------:R-:W-:Y:S02]  /*15220*/  ISETP.GT.AND P2, PT, R8, 0x6e, PT ;  /* 0x0000006e0800780c */ /* 0x000fe40003f44270 */
[----:B------:R-:W-:Y:S01]  /*15230*/  PRMT R77, RZ, 0x7610, R77 ;  /* 0x00007610ff4d7816 */ /* 0x000fe2000000004d */
[----:B---3--:R-:W-:Y:S04]  /*15240*/  STL [R1+0x844], R79 ;  /* 0x0008444f01007387 */ /* 0x008fe80000100800 */
[----:B------:R1:W-:Y:S04]  /*15250*/  STL [R1+0x630], R9 ;  /* 0x0006300901007387 */ /* 0x0003e80000100800 */
[----:B------:R-:W-:Y:S04]  /*15260*/  STL [R1+0x62c], R14 ;  /* 0x00062c0e01007387 */ /* 0x000fe80000100800 */
[----:B------:R-:W3:Y:S01]  /*15270*/  LDL.LU R68, [R1+0x1b0] ;  /* 0x0001b00001447983 */ /* 0x000ee20000300800 */
[----:B------:R-:W-:-:S03]  /*15280*/  PRMT R76, RZ, 0x7610, R76 ;  /* 0x00007610ff4c7816 */ /* 0x000fc6000000004c */
[----:B-1----:R-:W3:Y:S01]  /*15290*/  LDL.LU R9, [R1+0x638] ;  /* 0x0006380001097983 */ /* 0x002ee20000300800 */
[----:B------:R-:W-:-:S05]  /*152a0*/  IADD3 R10, P1, PT, R3, R10, RZ ;  /* 0x0000000a030a7210 */ /* 0x000fca0007f3e0ff */
[----:B------:R-:W-:Y:S02]  /*152b0*/  IMAD.X R11, R5, 0x1, R11, P1 ;  /* 0x00000001050b7824 */ /* 0x000fe400008e060b */
[----:B0-----:R-:W-:Y:S02]  /*152c0*/  @P2 IMAD.MOV.U32 R6, RZ, RZ, R10 ;  /* 0x000000ffff062224 */ /* 0x001fe400078e000a */
[----:B------:R-:W-:-:S05]  /*152d0*/  @P2 IMAD.MOV.U32 R7, RZ, RZ, R11 ;  /* 0x000000ffff072224 */ /* 0x000fca00078e000b */
[----:B------:R0:W3:Y:S01]  /*152e0*/  @P2 LDG.E.U8 R77, desc[UR18][R6.64] ;  /* 0x00000012064d2981 */ /* 0x0000e2000c1e1100 */
[----:B------:R-:W-:Y:S02]  /*152f0*/  ISETP.GT.AND P2, PT, R8, 0x6f, PT ;  /* 0x0000006f0800780c */ /* 0x000fe40003f44270 */
[----:B--2---:R-:W-:Y:S01]  /*15300*/  IADD3 R15, P1, PT, R3, R15, RZ ;  /* 0x0000000f030f7210 */ /* 0x004fe20007f3e0ff */
[----:B----4-:R-:W-:Y:S10]  /*15310*/  STL [R1+0x838], R78 ;  /* 0x0008384e01007387 */ /* 0x010ff40000100800 */
[----:B0-----:R-:W-:Y:S01]  /*15320*/  @P2 IMAD.MOV.U32 R6, RZ, RZ, R15 ;  /* 0x000000ffff062224 */ /* 0x001fe200078e000f */
[----:B------:R0:W-:Y:S04]  /*15330*/  STL [R1+0x1ac], R10 ;  /* 0x0001ac0a01007387 */ /* 0x0001e80000100800 */
[----:B------:R1:W-:Y:S04]  /*15340*/  STL [R1+0x1a8], R11 ;  /* 0x0001a80b01007387 */ /* 0x0003e80000100800 */
[----:B0-----:R-:W2:Y:S04]  /*15350*/  LDL.LU R10, [R1+0x634] ;  /* 0x00063400010a7983 */ /* 0x001ea80000300800 */
[----:B------:R-:W4:Y:S04]  /*15360*/  LDL.LU R14, [R1+0x63c] ;  /* 0x00063c00010e7983 */ /* 0x000f280000300800 */
[----:B-1----:R-:W4:Y:S01]  /*15370*/  LDL.LU R11, [R1+0x640] ;  /* 0x00064000010b7983 */ /* 0x002f220000300800 */
[----:B---3--:R-:W-:-:S04]  /*15380*/  IMAD.X R68, R5, 0x1, R68, P1 ;  /* 0x0000000105447824 */ /* 0x008fc800008e0644 */
[----:B------:R-:W-:-:S05]  /*15390*/  @P2 IMAD.MOV.U32 R7, RZ, RZ, R68 ;  /* 0x000000ffff072224 */ /* 0x000fca00078e0044 */
[----:B------:R0:W3:Y:S04]  /*153a0*/  @P2 LDG.E.U8 R76, desc[UR18][R6.64] ;  /* 0x00000012064c2981 */ /* 0x0000e8000c1e1100 */
[----:B------:R-:W-:Y:S04]  /*153b0*/  STL [R1+0x828], R77 ;  /* 0x0008284d01007387 */ /* 0x000fe80000100800 */
[----:B------:R-:W-:Y:S04]  /*153c0*/  STL [R1+0x1b4], R15 ;  /* 0x0001b40f01007387 */ /* 0x000fe80000100800 */
[----:B------:R1:W-:Y:S04]  /*153d0*/  STL [R1+0x1b0], R68 ;  /* 0x0001b04401007387 */ /* 0x0003e80000100800 */
[----:B-1----:R-:W3:Y:S04]  /*153e0*/  LDL.LU R68, [R1+0x644] ;  /* 0x0006440001447983 */ /* 0x002ee80000300800 */
[----:B------:R-:W3:Y:S01]  /*153f0*/  LDL.LU R15, [R1+0x648] ;  /* 0x00064800010f7983 */ /* 0x000ee20000300800 */
[----:B------:R-:W-:-:S02]  /*15400*/  ISETP.GT.AND P2, PT, R8, 0x70, PT ;  /* 0x000000700800780c */ /* 0x000fc40003f44270 */
[----:B------:R-:W-:Y:S02]  /*15410*/  IADD3 R9, P1, PT, R3, R9, RZ ;  /* 0x0000000903097210 */ /* 0x000fe40007f3e0ff */
[----:B------:R-:W-:-:S03]  /*15420*/  PRMT R31, RZ, 0x7610, R31 ;  /* 0x00007610ff1f7816 */ /* 0x000fc6000000001f */
[----:B--2---:R-:W-:-:S06]  /*15430*/  IMAD.X R10, R5, 0x1, R10, P1 ;  /* 0x00000001050a7824 */ /* 0x004fcc00008e060a */
[----:B0-----:R-:W-:Y:S02]  /*15440*/  @P2 IMAD.MOV.U32 R6, RZ, RZ, R9 ;  /* 0x000000ffff062224 */ /* 0x001fe400078e0009 */
[----:B------:R-:W-:-:S05]  /*15450*/  @P2 IMAD.MOV.U32 R7, RZ, RZ, R10 ;  /* 0x000000ffff072224 */ /* 0x000fca00078e000a */
[----:B------:R0:W2:Y:S01]  /*15460*/  @P2 LDG.E.U8 R31, desc[UR18][R6.64] ;  /* 0x00000012061f2981 */ /* 0x0000a2000c1e1100 */
[----:B------:R-:W-:Y:S02]  /*15470*/  ISETP.GT.AND P2, PT, R8, 0x71, PT ;  /* 0x000000710800780c */ /* 0x000fe40003f44270 */
[----:B----4-:R-:W-:Y:S02]  /*15480*/  IADD3 R11, P1, PT, R3, R11, RZ ;  /* 0x0000000b030b7210 */ /* 0x010fe40007f3e0ff */
[----:B------:R-:W-:-:S03]  /*15490*/  PRMT R47, RZ, 0x7610, R47 ;  /* 0x00007610ff2f7816 */ /* 0x000fc6000000002f */
[----:B------:R-:W-:-:S06]  /*154a0*/  IMAD.X R14, R5, 0x1, R14, P1 ;  /* 0x00000001050e7824 */ /* 0x000fcc00008e060e */
[----:B0-----:R-:W-:Y:S02]  /*154b0*/  @P2 IMAD.MOV.U32 R6, RZ, RZ, R11 ;  /* 0x000000ffff062224 */ /* 0x001fe400078e000b */
[----:B------:R-:W-:-:S05]  /*154c0*/  @P2 IMAD.MOV.U32 R7, RZ, RZ, R14 ;  /* 0x000000ffff072224 */ /* 0x000fca00078e000e */
[----:B------:R0:W4:Y:S01]  /*154d0*/  @P2 LDG.E.U8 R47, desc[UR18][R6.64] ;  /* 0x00000012062f2981 */ /* 0x000122000c1e1100 */
[----:B------:R-:W-:Y:S02]  /*154e0*/  ISETP.GT.AND P2, PT, R8, RZ, PT ;  /* 0x000000ff0800720c */ /* 0x000fe40003f44270 */
[----:B------:R-:W-:Y:S02]  /*154f0*/  IADD3 R0, P1, PT, R3, R0, RZ ;  /* 0x0000000003007210 */ /* 0x000fe40007f3e0ff */
[----:B------:R-:W-:-:S03]  /*15500*/  PRMT R17, RZ, 0x7610, R17 ;  /* 0x00007610ff117816 */ /* 0x000fc60000000011 */
[----:B------:R-:W-:-:S06]  /*15510*/  IMAD.X R2, R5, 0x1, R2, P1 ;  /* 0x0000000105027824 */ /* 0x000fcc00008e0602 */
[----:B0-----:R-:W-:Y:S02]  /*15520*/  @P2 IMAD.MOV.U32 R6, RZ, RZ, R0 ;  /* 0x000000ffff062224 */ /* 0x001fe400078e0000 */
[----:B------:R-:W-:-:S05]  /*15530*/  @P2 IMAD.MOV.U32 R7, RZ, RZ, R2 ;  /* 0x000000ffff072224 */ /* 0x000fca00078e0002 */
[----:B------:R0:W2:Y:S01]  /*15540*/  @P2 LDG.E.U8 R17, desc[UR18][R6.64] ;  /* 0x0000001206112981 */ /* 0x0000a2000c1e1100 */
[----:B------:R-:W-:-:S03]  /*15550*/  ISETP.GT.AND P2, PT, R8, 0x72, PT ;  /* 0x000000720800780c */ /* 0x000fc60003f44270 */
[----:B---3--:R-:W-:Y:S04]  /*15560*/  STL [R1+0x82c], R76 ;  /* 0x00082c4c01007387 */ /* 0x008fe80000100800 */
[----:B------:R-:W-:Y:S04]  /*15570*/  STL [R1+0x638], R9 ;  /* 0x0006380901007387 */ /* 0x000fe80000100800 */
[----:B------:R1:W-:Y:S04]  /*15580*/  STL [R1+0x634], R10 ;  /* 0x0006340a01007387 */ /* 0x0003e80000100800 */
[----:B-1----:R-:W3:Y:S04]  /*15590*/  LDL.LU R10, [R1+0x64c] ;  /* 0x00064c00010a7983 */ /* 0x002ee80000300800 */
[----:B------:R-:W2:Y:S04]  /*155a0*/  LDL.LU R9, [R1+0x650] ;  /* 0x0006500001097983 */ /* 0x000ea80000300800 */
[----:B------:R-:W-:Y:S04]  /*155b0*/  STL [R1+0x640], R11 ;  /* 0x0006400b01007387 */ /* 0x000fe80000100800 */
[----:B------:R1:W-:Y:S04]  /*155c0*/  STL [R1+0x63c], R14 ;  /* 0x00063c0e01007387 */ /* 0x0003e80000100800 */
[----:B-1----:R-:W4:Y:S04]  /*155d0*/  LDL.LU R14, [R1+0x654] ;  /* 0x00065400010e7983 */ /* 0x002f280000300800 */
[----:B------:R-:W4:Y:S01]  /*155e0*/  LDL.LU R11, [R1+0x658] ;  /* 0x00065800010b7983 */ /* 0x000f220000300800 */
[----:B------:R-:W-:-:S03]  /*155f0*/  IADD3 R15, P1, PT, R3, R15, RZ ;  /* 0x0000000f030f7210 */ /* 0x000fc60007f3e0ff */
[----:B------:R-:W-:Y:S02]  /*15600*/  STL [R1+0x83c], R0 ;  /* 0x00083c0001007387 */ /* 0x000fe40000100800 */
[----:B------:R-:W-:Y:S02]  /*15610*/  IMAD.X R68, R5, 0x1, R68, P1 ;  /* 0x0000000105447824 */ /* 0x000fe400008e0644 */
[----:B------:R-:W-:Y:S01]  /*15620*/  STL [R1+0x830], R2 ;  /* 0x0008300201007387 */ /* 0x000fe20000100800 */
[----:B0-----:R-:W-:-:S03]  /*15630*/  @P2 IMAD.MOV.U32 R6, RZ, RZ, R15 ;  /* 0x000000ffff062224 */ /* 0x001fc600078e000f */
[----:B------:R0:W-:Y:S04]  /*15640*/  STL [R1+0x648], R15 ;  /* 0x0006480f01007387 */ /* 0x0001e80000100800 */
[----:B------:R-:W-:Y:S04]  /*15650*/  STL [R1+0x644], R68 ;  /* 0x0006444401007387 */ /* 0x000fe80000100800 */
[----:B0-----:R-:W4:Y:S04]  /*15660*/  LDL.LU R15, [R1+0x65c] ;  /* 0x00065c00010f7983 */ /* 0x001f280000300800 */
[----:B------:R-:W4:Y:S01]  /*15670*/  LDL.LU R0, [R1+0x660] ;  /* 0x0006600001007983 */ /* 0x000f220000300800 */
[----:B------:R-:W-:Y:S01]  /*15680*/  PRMT R65, RZ, 0x7610, R65 ;  /* 0x00007610ff417816 */ /* 0x000fe20000000041 */
[----:B------:R-:W-:-:S05]  /*15690*/  @P2 IMAD.MOV.U32 R7, RZ, RZ, R68 ;  /* 0x000000ffff072224 */ /* 0x000fca00078e0044 */
[----:B------:R0:W4:Y:S01]  /*156a0*/  @P2 LDG.E.U8 R65, desc[UR18][R6.64] ;  /* 0x0000001206412981 */ /* 0x000122000c1e1100 */
[----:B------:R-:W-:Y:S02]  /*156b0*/  ISETP.GT.AND P2, PT, R8, 0x73, PT ;  /* 0x000000730800780c */ /* 0x000fe40003f44270 */
[----:B------:R-:W-:Y:S02]  /*156c0*/  PRMT R75, RZ, 0x7610, R75 ;  /* 0x00007610ff4b7816 */ /* 0x000fe4000000004b */
[----:B------:R-:W-:Y:S02]  /*156d0*/  PRMT R72, RZ, 0x7610, R72 ;  /* 0x00007610ff487816 */ /* 0x000fe40000000048 */
[----:B------:R-:W-:Y:S02]  /*156e0*/  PRMT R71, RZ, 0x7610, R71 ;  /* 0x00007610ff477816 */ /* 0x000fe40000000047 */
[----:B--2---:R-:W-:-:S05]  /*156f0*/  IADD3 R9, P1, PT, R3, R9, RZ ;  /* 0x0000000903097210 */ /* 0x004fca0007f3e0ff */
[----:B---3--:R-:W-:Y:S02]  /*15700*/  IMAD.X R10, R5, 0x1, R10, P1 ;  /* 0x00000001050a7824 */ /* 0x008fe400008e060a */
[----:B0-----:R-:W-:Y:S02]  /*15710*/  @P2 IMAD.MOV.U32 R6, RZ, RZ, R9 ;  /* 0x000000ffff062224 */ /* 0x001fe400078e0009 */
[----:B------:R-:W-:-:S05]  /*15720*/  @P2 IMAD.MOV.U32 R7, RZ, RZ, R10 ;  /* 0x000000ffff072224 */ /* 0x000fca00078e000a */
[----:B------:R0:W2:Y:S01]  /*15730*/  @P2 LDG.E.U8 R75, desc[UR18][R6.64] ;  /* 0x00000012064b2981 */ /* 0x0000a2000c1e1100 */
[----:B------:R-:W-:Y:S02]  /*15740*/  ISETP.GT.AND P2, PT, R8, 0x74, PT ;  /* 0x000000740800780c */ /* 0x000fe40003f44270 */
[----:B----4-:R-:W-:-:S05]  /*15750*/  IADD3 R11, P1, PT, R3, R11, RZ ;  /* 0x0000000b030b7210 */ /* 0x010fca0007f3e0ff */
[----:B------:R-:W-:-:S06]  /*15760*/  IMAD.X R14, R5, 0x1, R14, P1 ;  /* 0x00000001050e7824 */ /* 0x000fcc00008e060e */
[----:B0-----:R-:W-:Y:S02]  /*15770*/  @P2 IMAD.MOV.U32 R6, RZ, RZ, R11 ;  /* 0x000000ffff062224 */ /* 0x001fe400078e000b */
[----:B------:R-:W-:-:S05]  /*15780*/  @P2 IMAD.MOV.U32 R7, RZ, RZ, R14 ;  /* 0x000000ffff072224 */ /* 0x000fca00078e000e */
[----:B------:R0:W3:Y:S01]  /*15790*/  @P2 LDG.E.U8 R72, desc[UR18][R6.64] ;  /* 0x0000001206482981 */ /* 0x0000e2000c1e1100 */
[----:B------:R-:W-:-:S03]  /*157a0*/  ISETP.GT.AND P2, PT, R8, 0x75, PT ;  /* 0x000000750800780c */ /* 0x000fc60003f44270 */
[----:B------:R-:W-:Y:S04]  /*157b0*/  STL [R1+0x650], R9 ;  /* 0x0006500901007387 */ /* 0x000fe80000100800 */
[----:B------:R1:W-:Y:S01]  /*157c0*/  STL [R1+0x64c], R10 ;  /* 0x00064c0a01007387 */ /* 0x0003e20000100800 */
[----:B------:R-:W-:-:S05]  /*157d0*/  IADD3 R0, P1, PT, R3, R0, RZ ;  /* 0x0000000003007210 */ /* 0x000fca0007f3e0ff */
[----:B------:R-:W-:Y:S01]  /*157e0*/  IMAD.X R15, R5, 0x1, R15, P1 ;  /* 0x00000001050f7824 */ /* 0x000fe200008e060f */
[----:B-1----:R-:W4:Y:S01]  /*157f0*/  LDL.LU R10, [R1+0x1b8] ;  /* 0x0001b800010a7983 */ /* 0x002f220000300800 */
[----:B0-----:R-:W-:-:S03]  /*15800*/  @P2 IMAD.MOV.U32 R6, RZ, RZ, R0 ;  /* 0x000000ffff062224 */ /* 0x001fc600078e0000 */
[----:B------:R-:W2:Y:S01]  /*15810*/  LDL.LU R9, [R1+0x1bc] ;  /* 0x0001bc0001097983 */ /* 0x000ea20000300800 */
[----:B------:R-:W-:-:S05]  /*15820*/  @P2 IMAD.MOV.U32 R7, RZ, RZ, R15 ;  /* 0x000000ffff072224 */ /* 0x000fca00078e000f */
[----:B------:R-:W4:Y:S04]  /*15830*/  @P2 LDG.E.U8 R71, desc[UR18][R6.64] ;  /* 0x0000001206472981 */ /* 0x000f28000c1e1100 */
[----:B------:R-:W-:Y:S04]  /*15840*/  STL [R1+0x658], R11 ;  /* 0x0006580b01007387 */ /* 0x000fe80000100800 */
[----:B------:R0:W-:Y:S04]  /*15850*/  STL [R1+0x654], R14 ;  /* 0x0006540e01007387 */ /* 0x0001e80000100800 */
[----:B0-----:R-:W4:Y:S04]  /*15860*/  LDL.LU R14, [R1+0x1c0] ;  /* 0x0001c000010e7983 */ /* 0x001f280000300800 */
[----:B------:R-:W4:Y:S04]  /*15870*/  LDL.LU R2, [R1+0x1c4] ;  /* 0x0001c40001027983 */ /* 0x000f280000300800 */
[----:B------:R-:W4:Y:S01]  /*15880*/  LDL.LU R11, [R1+0x664] ;  /* 0x00066400010b7983 */ /* 0x000f220000300800 */
[----:B------:R-:W-:-:S03]  /*15890*/  ISETP.GT.AND P2, PT, R8, 0x76, PT ;  /* 0x000000760800780c */ /* 0x000fc60003f44270 */
[----:B---3--:R-:W-:Y:S04]  /*158a0*/  STL [R1+0x848], R72 ;  /* 0x0008484801007387 */ /* 0x008fe80000100800 */
[----:B------:R0:W-:Y:S04]  /*158b0*/  STL [R1+0x660], R0 ;  /* 0x0006600001007387 */ /* 0x0001e80000100800 */
[----:B------:R-:W-:Y:S04]  /*158c0*/  STL [R1+0x65c], R15 ;  /* 0x00065c0f01007387 */ /* 0x000fe80000100800 */
[----:B0-----:R-:W3:Y:S01]  /*158d0*/  LDL.LU R0, [R1+0x668] ;  /* 0x0006680001007983 */ /* 0x001ee20000300800 */
[----:B--2---:R-:W-:-:S05]  /*158e0*/  IADD3 R9, P1, PT, R3, R9, RZ ;  /* 0x0000000903097210 */ /* 0x004fca0007f3e0ff */
[----:B----4-:R-:W-:Y:S01]  /*158f0*/  IMAD.X R10, R5, 0x1, R10, P1 ;  /* 0x00000001050a7824 */ /* 0x010fe200008e060a */
[----:B------:R-:W-:Y:S01]  /*15900*/  STL [R1+0x840], R71 ;  /* 0x0008404701007387 */ /* 0x000fe20000100800 */
[----:B------:R-:W-:Y:S02]  /*15910*/  @P2 IMAD.MOV.U32 R6, RZ, RZ, R9 ;  /* 0x000000ffff062224 */ /* 0x000fe400078e0009 */
[----:B------:R-:W-:Y:S01]  /*15920*/  @P2 IMAD.MOV.U32 R7, RZ, RZ, R10 ;  /* 0x000000ffff072224 */ /* 0x000fe200078e000a */
[----:B------:R-:W-:Y:S04]  /*15930*/  STL [R1+0x1bc], R9 ;  /* 0x0001bc0901007387 */ /* 0x000fe80000100800 */
[----:B------:R0:W-:Y:S04]  /*15940*/  STL [R1+0x1b8], R10 ;  /* 0x0001b80a01007387 */ /* 0x0001e80000100800 */
[----:B0-----:R-:W2:Y:S04]  /*15950*/  LDL.LU R10, [R1+0x66c] ;  /* 0x00066c00010a7983 */ /* 0x001ea80000300800 */
[----:B------:R-:W4:Y:S01]  /*15960*/  LDL.LU R9, [R1+0x670] ;  /* 0x0006700001097983 */ /* 0x000f220000300800 */
[----:B------:R-:W-:-:S02]  /*15970*/  PRMT R69, RZ, 0x7610, R69 ;  /* 0x00007610ff457816 */ /* 0x000fc40000000045 */
[----:B------:R-:W-:-:S04]  /*15980*/  IADD3 R2, P1, PT, R3, R2, RZ ;  /* 0x0000000203027210 */ /* 0x000fc80007f3e0ff */
[----:B------:R0:W2:Y:S01]  /*15990*/  @P2 LDG.E.U8 R69, desc[UR18][R6.64] ;  /* 0x0000001206452981 */ /* 0x0000a2000c1e1100 */
[----:B------:R-:W-:Y:S01]  /*159a0*/  ISETP.GT.AND P2, PT, R8, 0x77, PT ;  /* 0x000000770800780c */ /* 0x000fe20003f44270 */
[----:B------:R-:W-:Y:S02]  /*159b0*/  IMAD.X R14, R5, 0x1, R14, P1 ;  /* 0x00000001050e7824 */ /* 0x000fe400008e060e */
[----:B------:R-:W-:Y:S04]  /*159c0*/  STL [R1+0x1c4], R2 ;  /* 0x0001c40201007387 */ /* 0x000fe80000100800 */
[----:B------:R1:W-:Y:S06]  /*159d0*/  STL [R1+0x1c0], R14 ;  /* 0x0001c00e01007387 */ /* 0x0003ec0000100800 */
[----:B0-----:R-:W-:-:S02]  /*159e0*/  @P2 IMAD.MOV.U32 R7, RZ, RZ, R14 ;  /* 0x000000ffff072224 */ /* 0x001fc400078e000e */
[----:B------:R-:W-:Y:S01]  /*159f0*/  @P2 IMAD.MOV.U32 R6, RZ, RZ, R2 ;  /* 0x000000ffff062224 */ /* 0x000fe200078e0002 */
[----:B-1----:R-:W2:Y:S04]  /*15a00*/  LDL.LU R14, [R1+0x674] ;  /* 0x00067400010e7983 */ /* 0x002ea80000300800 */
[----:B------:R-:W2:Y:S01]  /*15a10*/  LDL.LU R2, [R1+0x678] ;  /* 0x0006780001027983 */ /* 0x000ea20000300800 */
[----:B------:R-:W-:-:S06]  /*15a20*/  PRMT R67, RZ, 0x7610, R67 ;  /* 0x00007610ff437816 */ /* 0x000fcc0000000043 */
[----:B------:R0:W2:Y:S01]  /*15a30*/  @P2 LDG.E.U8 R67, desc[UR18][R6.64] ;  /* 0x0000001206432981 */ /* 0x0000a2000c1e1100 */
[----:B------:R-:W-:Y:S02]  /*15a40*/  ISETP.GT.AND P2, PT, R8, 0x78, PT ;  /* 0x000000780800780c */ /* 0x000fe40003f44270 */
[----:B------:R-:W-:Y:S02]  /*15a50*/  PRMT R30, RZ, 0x7610, R30 ;  /* 0x00007610ff1e7816 */ /* 0x000fe4000000001e */
[----:B---3--:R-:W-:-:S05]  /*15a60*/  IADD3 R0, P1, PT, R3, R0, RZ ;  /* 0x0000000003007210 */ /* 0x008fca0007f3e0ff */
[----:B------:R-:W-:Y:S01]  /*15a70*/  IMAD.X R11, R5, 0x1, R11, P1 ;  /* 0x00000001050b7824 */ /* 0x000fe200008e060b */
[----:B------:R-:W-:Y:S04]  /*15a80*/  STL [R1+0x668], R0 ;  /* 0x0006680001007387 */ /* 0x000fe80000100800 */
[----:B------:R1:W-:Y:S04]  /*15a90*/  STL [R1+0x664], R11 ;  /* 0x0006640b01007387 */ /* 0x0003e80000100800 */
[----:B------:R-:W3:Y:S04]  /*15aa0*/  LDL.LU R68, [R1+0x67c] ;  /* 0x00067c0001447983 */ /* 0x000ee80000300800 */
[----:B------:R-:W3:Y:S01]  /*15ab0*/  LDL.LU R15, [R1+0x680] ;  /* 0x00068000010f7983 */ /* 0x000ee20000300800 */
[----:B0-----:R-:W-:-:S02]  /*15ac0*/  @P2 IMAD.MOV.U32 R6, RZ, RZ, R0 ;  /* 0x000000ffff062224 */ /* 0x001fc400078e0000 */
[----:B------:R-:W-:Y:S02]  /*15ad0*/  @P2 IMAD.MOV.U32 R7, RZ, RZ, R11 ;  /* 0x000000ffff072224 */ /* 0x000fe400078e000b */
[----:B-1----:R-:W3:Y:S04]  /*15ae0*/  LDL.LU R11, [R1+0x684] ;  /* 0x00068400010b7983 */ /* 0x002ee80000300800 */
[----:B------:R-:W3:Y:S04]  /*15af0*/  LDL.LU R0, [R1+0x688] ;  /* 0x0006880001007983 */ /* 0x000ee80000300800 */
[----:B------:R0:W3:Y:S01]  /*15b00*/  @P2 LDG.E.U8 R30, desc[UR18][R6.64] ;  /* 0x00000012061e2981 */ /* 0x0000e2000c1e1100 */
[----:B------:R-:W-:-:S02]  /*15b10*/  ISETP.GT.AND P2, PT, R8, 0x79, PT ;  /* 0x000000790800780c */ /* 0x000fc40003f44270 */
[----:B----4-:R-:W-:-:S05]  /*15b20*/  IADD3 R9, P1, PT, R3, R9, RZ ;  /* 0x0000000903097210 */ /* 0x010fca0007f3e0ff */
[----:B--2---:R-:W-:Y:S01]  /*15b30*/  IMAD.X R10, R5, 0x1, R10, P1 ;  /* 0x00000001050a7824 */ /* 0x004fe200008e060a */
[----:B------:R-:W-:Y:S05]  /*15b40*/  STL [R1+0x670], R9 ;  /* 0x0006700901007387 */ /* 0x000fea0000100800 */
[----:B0-----:R-:W-:Y:S01]  /*15b50*/  @P2 IMAD.MOV.U32 R7, RZ, RZ, R10 ;  /* 0x000000ffff072224 */ /* 0x001fe200078e000a */
[----:B------:R0:W-:Y:S01]  /*15b60*/  STL [R1+0x66c], R10 ;  /* 0x00066c0a01007387 */ /* 0x0001e20000100800 */
[----:B------:R-:W-:-:S03]  /*15b70*/  @P2 IMAD.MOV.U32 R6, RZ, RZ, R9 ;  /* 0x000000ffff062224 */ /* 0x000fc600078e0009 */
[----:B0-----:R-:W2:Y:S04]  /*15b80*/  LDL.LU R10, [R1+0x68c] ;  /* 0x00068c00010a7983 */ /* 0x001ea80000300800 */
[----:B------:R-:W4:Y:S01]  /*15b90*/  LDL.LU R9, [R1+0x690] ;  /* 0x0006900001097983 */ /* 0x000f220000300800 */
[----:B------:R-:W-:-:S06]  /*15ba0*/  PRMT R46, RZ, 0x7610, R46 ;  /* 0x00007610ff2e7816 */ /* 0x000fcc000000002e */
[----:B------:R0:W2:Y:S01]  /*15bb0*/  @P2 LDG.E.U8 R46, desc[UR18][R6.64] ;  /* 0x00000012062e2981 */ /* 0x0000a2000c1e1100 */
[----:B------:R-:W-:Y:S02]  /*15bc0*/  ISETP.GT.AND P2, PT, R8, 0x7a, PT ;  /* 0x0000007a0800780c */ /* 0x000fe40003f44270 */
[----:B------:R-:W-:Y:S02]  /*15bd0*/  IADD3 R2, P1, PT, R3, R2, RZ ;  /* 0x0000000203027210 */ /* 0x000fe40007f3e0ff */
[----:B------:R-:W-:-:S03]  /*15be0*/  PRMT R54, RZ, 0x7610, R54 ;  /* 0x00007610ff367816 */ /* 0x000fc60000000036 */
[----:B------:R-:W-:-:S06]  /*15bf0*/  IMAD.X R14, R5, 0x1, R14, P1 ;  /* 0x00000001050e7824 */ /* 0x000fcc00008e060e */
[----:B0-----:R-:W-:Y:S02]  /*15c00*/  @P2 IMAD.MOV.U32 R6, RZ, RZ, R2 ;  /* 0x000000ffff062224 */ /* 0x001fe400078e0002 */
[----:B------:R-:W-:-:S05]  /*15c10*/  @P2 IMAD.MOV.U32 R7, RZ, RZ, R14 ;  /* 0x000000ffff072224 */ /* 0x000fca00078e000e */
[----:B------:R0:W2:Y:S01]  /*15c20*/  @P2 LDG.E.U8 R54, desc[UR18][R6.64] ;  /* 0x0000001206362981 */ /* 0x0000a2000c1e1100 */
[----:B------:R-:W-:-:S03]  /*15c30*/  ISETP.GT.AND P2, PT, R8, 0x7b, PT ;  /* 0x0000007b0800780c */ /* 0x000fc60003f44270 */
[----:B------:R-:W-:Y:S04]  /*15c40*/  STL [R1+0x678], R2 ;  /* 0x0006780201007387 */ /* 0x000fe80000100800 */
[----:B------:R1:W-:Y:S01]  /*15c50*/  STL [R1+0x674], R14 ;  /* 0x0006740e01007387 */ /* 0x0003e20000100800 */
[----:B------:R-:W-:-:S03]  /*15c60*/  PRMT R66, RZ, 0x7610, R66 ;  /* 0x00007610ff427816 */ /* 0x000fc60000000042 */
[----:B-1----:R-:W2:Y:S04]  /*15c70*/  LDL.LU R14, [R1+0x1c8] ;  /* 0x0001c800010e7983 */ /* 0x002ea80000300800 */
[----:B------:R-:W2:Y:S01]  /*15c80*/  LDL.LU R2, [R1+0x1cc] ;  /* 0x0001cc0001027983 */ /* 0x000ea20000300800 */
[----:B------:R-:W-:Y:S02]  /*15c90*/  PRMT R64, RZ, 0x7610, R64 ;  /* 0x00007610ff407816 */ /* 0x000fe40000000040 */
        /* <DEDUP_REMOVED lines=9> */
[----:B------:R-:W-:Y:S01]  /*15d30*/  @P2 IMAD.MOV.U32 R7, RZ, RZ, R11 ;  /* 0x000000ffff072224 */ /* 0x000fe200078e000b */
[----:B------:R-:W-:Y:S04]  /*15d40*/  STL [R1+0x680], R15 ;  /* 0x0006800f01007387 */ /* 0x000fe80000100800 */
[----:B------:R0:W3:Y:S01]  /*15d50*/  @P2 LDG.E.U8 R64, desc[UR18][R6.64] ;  /* 0x0000001206402981 */ /* 0x0000e2000c1e1100 */
[----:B------:R-:W-:-:S03]  /*15d60*/  ISETP.GT.AND P2, PT, R8, 0x7d, PT ;  /* 0x0000007d0800780c */ /* 0x000fc60003f44270 */
[----:B------:R-:W-:Y:S01]  /*15d70*/  STL [R1+0x67c], R68 ;  /* 0x00067c4401007387 */ /* 0x000fe20000100800 */
[----:B----4-:R-:W-:-:S03]  /*15d80*/  IADD3 R9, P1, PT, R3, R9, RZ ;  /* 0x0000000903097210 */ /* 0x010fc60007f3e0ff */
[----:B------:R-:W-:Y:S04]  /*15d90*/  STL [R1+0x688], R0 ;  /* 0x0006880001007387 */ /* 0x000fe80000100800 */
[----:B------:R1:W-:Y:S01]  /*15da0*/  STL [R1+0x684], R11 ;  /* 0x0006840b01007387 */ /* 0x0003e20000100800 */
[----:B--2---:R-:W-:-:S03]  /*15db0*/  IMAD.X R10, R5, 0x1, R10, P1 ;  /* 0x00000001050a7824 */ /* 0x004fc600008e060a */
[----:B-1----:R-:W2:Y:S04]  /*15dc0*/  LDL.LU R11, [R1+0x1d0] ;  /* 0x0001d000010b7983 */ /* 0x002ea80000300800 */
[----:B------:R-:W4:Y:S01]  /*15dd0*/  LDL.LU R0, [R1+0x1d4] ;  /* 0x0001d40001007983 */ /* 0x000f220000300800 */
[----:B0-----:R-:W-:-:S03]  /*15de0*/  @P2 IMAD.MOV.U32 R7, RZ, RZ, R10 ;  /* 0x000000ffff072224 */ /* 0x001fc600078e000a */
[----:B------:R-:W-:Y:S01]  /*15df0*/  STL [R1+0x690], R9 ;  /* 0x0006900901007387 */ /* 0x000fe20000100800 */
[----:B------:R-:W-:-:S03]  /*15e00*/  @P2 IMAD.MOV.U32 R6, RZ, RZ, R9 ;  /* 0x000000ffff062224 */ /* 0x000fc600078e0009 */
[----:B------:R0:W-:Y:S04]  /*15e10*/  STL [R1+0x68c], R10 ;  /* 0x00068c0a01007387 */ /* 0x0001e80000100800 */
[----:B0-----:R-:W3:Y:S04]  /*15e20*/  LDL.LU R10, [R1+0x1f8] ;  /* 0x0001f800010a7983 */ /* 0x001ee80000300800 */
[----:B------:R-:W3:Y:S01]  /*15e30*/  LDL.LU R9, [R1+0x20c] ;  /* 0x00020c0001097983 */ /* 0x000ee20000300800 */
[----:B------:R-:W-:-:S06]  /*15e40*/  PRMT R63, RZ, 0x7610, R63 ;  /* 0x00007610ff3f7816 */ /* 0x000fcc000000003f */
[----:B------:R0:W3:Y:S01]  /*15e50*/  @P2 LDG.E.U8 R63, desc[UR18][R6.64] ;  /* 0x00000012063f2981 */ /* 0x0000e2000c1e1100 */
[----:B------:R-:W-:Y:S02]  /*15e60*/  ISETP.GT.AND P2, PT, R8, 0x7e, PT ;  /* 0x0000007e0800780c */ /* 0x000fe40003f44270 */
[----:B------:R-:W-:-:S05]  /*15e70*/  IADD3 R2, P1, PT, R3, R2, RZ ;  /* 0x0000000203027210 */ /* 0x000fca0007f3e0ff */
[----:B------:R1:W-:Y:S06]  /*15e80*/  STL [R1+0x1cc], R2 ;  /* 0x0001cc0201007387 */ /* 0x0003ec0000100800 */
[----:B0-----:R-:W-:Y:S02]  /*15e90*/  @P2 IMAD.MOV.U32 R6, RZ, RZ, R2 ;  /* 0x000000ffff062224 */ /* 0x001fe400078e0002 */
[----:B-1----:R-:W0:Y:S01]  /*15ea0*/  S2R R2, SR_TID.X ;  /* 0x0000000000027919 */ /* 0x002e220000002100 */
[----:B------:R-:W-:Y:S01]  /*15eb0*/  IMAD.X R14, R5, 0x1, R14, P1 ;  /* 0x00000001050e7824 */ /* 0x000fe200008e060e */
[----:B------:R-:W-:-:S03]  /*15ec0*/  PRMT R61, RZ, 0x7610, R61 ;  /* 0x00007610ff3d7816 */ /* 0x000fc6000000003d */
[----:B------:R-:W-:Y:S01]  /*15ed0*/  @P2 IMAD.MOV.U32 R7, RZ, RZ, R14 ;  /* 0x000000ffff072224 */ /* 0x000fe200078e000e */
[----:B------:R-:W-:-:S04]  /*15ee0*/  ISETP.GT.AND P4, PT, R8, 0x7f, PT ;  /* 0x0000007f0800780c */ /* 0x000fc80003f84270 */
[----:B------:R1:W3:Y:S04]  /*15ef0*/  @P2 LDG.E.U8 R61, desc[UR18][R6.64] ;  /* 0x00000012063d2981 */ /* 0x0002e8000c1e1100 */
[----:B------:R1:W-:Y:S01]  /*15f00*/  STL [R1+0x1c8], R14 ;  /* 0x0001c80e01007387 */ /* 0x0003e20000100800 */
[----:B------:R-:W-:-:S03]  /*15f10*/  SHF.R.S32.HI R88, RZ, 0x1f, R4 ;  /* 0x0000001fff587819 */ /* 0x000fc60000011404 */
[----:B------:R-:W3:Y:S01]  /*15f20*/  LDL.LU R15, [R1+0x1d8] ;  /* 0x0001d800010f7983 */ /* 0x000ee20000300800 */
[----:B------:R-:W-:-:S03]  /*15f30*/  IMAD.MOV.U32 R84, RZ, RZ, R12 ;  /* 0x000000ffff547224 */ /* 0x000fc600078e000c */
[----:B-1----:R-:W3:Y:S01]  /*15f40*/  LDL.LU R14, [R1+0x1dc] ;  /* 0x0001dc00010e7983 */ /* 0x002ee20000300800 */
[----:B0-----:R-:W-:-:S04]  /*15f50*/  LOP3.LUT R2, R2, 0x7f, RZ, 0xc0, !PT ;  /* 0x0000007f02027812 */ /* 0x001fc800078ec0ff */
[----:B------:R-:W-:Y:S02]  /*15f60*/  ISETP.GE.AND P1, PT, R2, R8, PT ;  /* 0x000000080200720c */ /* 0x000fe40003f26270 */
[----:B----4-:R-:W-:-:S05]  /*15f70*/  IADD3 R0, P2, PT, R3, R0, RZ ;  /* 0x0000000003007210 */ /* 0x010fca0007f5e0ff */
[----:B--2---:R-:W-:Y:S01]  /*15f80*/  IMAD.X R11, R5, 0x1, R11, P2 ;  /* 0x00000001050b7824 */ /* 0x004fe200010e060b */
[----:B------:R0:W-:Y:S01]  /*15f90*/  STL [R1+0x1d4], R0 ;  /* 0x0001d40001007387 */ /* 0x0001e20000100800 */
[----:B------:R-:W-:-:S03]  /*15fa0*/  @P4 IMAD.MOV.U32 R6, RZ, RZ, R0 ;  /* 0x000000ffff064224 */ /* 0x000fc600078e0000 */
[----:B------:R1:W-:Y:S04]  /*15fb0*/  STL [R1+0x1d0], R11 ;  /* 0x0001d00b01007387 */ /* 0x0003e80000100800 */
[----:B------:R-:W2:Y:S04]  /*15fc0*/  LDL.LU R12, [R1+0x234] ;  /* 0x00023400010c7983 */ /* 0x000ea80000300800 */
[----:B0-----:R-:W4:Y:S01]  /*15fd0*/  LDL.LU R0, [R1+0x238] ;  /* 0x0002380001007983 */ /* 0x001f220000300800 */
[----:B---3--:R-:W-:-:S05]  /*15fe0*/  IADD3 R9, P2, PT, R4, R9, RZ ;  /* 0x0000000904097210 */ /* 0x008fca0007f5e0ff */
[----:B------:R-:W-:Y:S01]  /*15ff0*/  IMAD.X R10, R88, 0x1, R10, P2 ;  /* 0x00000001580a7824 */ /* 0x000fe200010e060a */
[----:B------:R0:W-:Y:S01]  /*16000*/  STL [R1+0x20c], R9 ;  /* 0x00020c0901007387 */ /* 0x0001e20000100800 */
[----:B------:R-:W-:Y:S02]  /*16010*/  @P4 IMAD.MOV.U32 R7, RZ, RZ, R11 ;  /* 0x000000ffff074224 */ /* 0x000fe400078e000b */
[----:B------:R-:W-:Y:S01]  /*16020*/  @!P1 IMAD.MOV.U32 R8, RZ, RZ, R9 ;  /* 0x000000ffff089224 */ /* 0x000fe200078e0009 */
[----:B------:R3:W-:Y:S04]  /*16030*/  STL [R1+0x1f8], R10 ;  /* 0x0001f80a01007387 */ /* 0x0007e80000100800 */
[----:B-1----:R-:W2:Y:S01]  /*16040*/  LDL.LU R11, [R1+0x274] ;  /* 0x00027400010b7983 */ /* 0x002ea20000300800 */
[----:B0-----:R-:W-:-:S03]  /*16050*/  @!P1 IMAD.MOV.U32 R9, RZ, RZ, R10 ;  /* 0x000000ffff099224 */ /* 0x001fc600078e000a */
[----:B---3--:R-:W3:Y:S01]  /*16060*/  LDL.LU R10, [R1+0x278] ;  /* 0x00027800010a7983 */ /* 0x008ee20000300800 */
[----:B------:R-:W-:-:S06]  /*16070*/  PRMT R60, RZ, 0x7610, R60 ;  /* 0x00007610ff3c7816 */ /* 0x000fcc000000003c */
[----:B------:R0:W3:Y:S01]  /*16080*/  @P4 LDG.E.U8 R60, desc[UR18][R6.64] ;  /* 0x00000012063c4981 */ /* 0x0000e2000c1e1100 */
[----:B------:R-:W-:Y:S01]  /*16090*/  BAR.SYNC.DEFER_BLOCKING 0x0 ;  /* 0x0000000000007b1d */ /* 0x000fe20000010000 */
[----:B0-----:R-:W-:Y:S02]  /*160a0*/  PRMT R6, RZ, 0x7610, R6 ;  /* 0x00007610ff067816 */ /* 0x001fe40000000006 */
[----:B------:R-:W-:Y:S02]  /*160b0*/  PRMT R48, RZ, 0x7610, R48 ;  /* 0x00007610ff307816 */ /* 0x000fe40000000030 */
[----:B------:R-:W-:-:S05]  /*160c0*/  IADD3 R14, P2, PT, R4, R14, RZ ;  /* 0x0000000e040e7210 */ /* 0x000fca0007f5e0ff */
[----:B------:R-:W-:Y:S01]  /*160d0*/  IMAD.X R15, R88, 0x1, R15, P2 ;  /* 0x00000001580f7824 */ /* 0x000fe200010e060f */
[----:B------:R0:W3:Y:S04]  /*160e0*/  @!P1 LDG.E.U8 R6, desc[UR18][R8.64] ;  /* 0x0000001208069981 */ /* 0x0000e8000c1e1100 */
[----:B------:R-:W-:Y:S04]  /*160f0*/  STL [R1+0x1dc], R14 ;  /* 0x0001dc0e01007387 */ /* 0x000fe80000100800 */
[----:B------:R1:W-:Y:S01]  /*16100*/  STL [R1+0x1d8], R15 ;  /* 0x0001d80f01007387 */ /* 0x0003e20000100800 */
[----:B0-----:R-:W-:-:S02]  /*16110*/  @!P1 IMAD.MOV.U32 R8, RZ, RZ, R14 ;  /* 0x000000ffff089224 */ /* 0x001fc400078e000e */
[----:B------:R-:W-:-:S05]  /*16120*/  @!P1 IMAD.MOV.U32 R9, RZ, RZ, R15 ;  /* 0x000000ffff099224 */ /* 0x000fca00078e000f */
[----:B------:R0:W3:Y:S04]  /*16130*/  @!P1 LDG.E.U8 R48, desc[UR18][R8.64] ;  /* 0x0000001208309981 */ /* 0x0000e8000c1e1100 */
[----:B-1----:R-:W3:Y:S04]  /*16140*/  LDL.LU R15, [R1+0x2b4] ;  /* 0x0002b400010f7983 */ /* 0x002ee80000300800 */
[----:B------:R-:W3:Y:S01]  /*16150*/  LDL.LU R14, [R1+0x2b8] ;  /* 0x0002b800010e7983 */ /* 0x000ee20000300800 */
[----:B----4-:R-:W-:-:S05]  /*16160*/  IADD3 R0, P2, PT, R4, R0, RZ ;  /* 0x0000000004007210 */ /* 0x010fca0007f5e0ff */
[----:B--2---:R-:W-:Y:S01]  /*16170*/  IMAD.X R12, R88, 0x1, R12, P2 ;  /* 0x00000001580c7824 */ /* 0x004fe200010e060c */
[----:B------:R-:W-:Y:S01]  /*16180*/  STL [R1+0x238], R0 ;  /* 0x0002380001007387 */ /* 0x000fe20000100800 */
[----:B0-----:R-:W-:Y:S02]  /*16190*/  @!P1 IMAD.MOV.U32 R8, RZ, RZ, R0 ;  /* 0x000000ffff089224 */ /* 0x001fe400078e0000 */
[----:B------:R-:W-:Y:S01]  /*161a0*/  @!P1 IMAD.MOV.U32 R9, RZ, RZ, R12 ;  /* 0x000000ffff099224 */ /* 0x000fe200078e000c */
[----:B------:R0:W-:Y:S04]  /*161b0*/  STL [R1+0x234], R12 ;  /* 0x0002340c01007387 */ /* 0x0001e80000100800 */
[----:B0-----:R-:W2:Y:S01]  /*161c0*/  LDL.LU R12, [R1+0x2f4] ;  /* 0x0002f400010c7983 */ /* 0x001ea20000300800 */
[----:B---3--:R-:W-:-:S03]  /*161d0*/  IADD3 R10, P2, PT, R4, R10, RZ ;  /* 0x0000000a040a7210 */ /* 0x008fc60007f5e0ff */
[----:B------:R-:W3:Y:S02]  /*161e0*/  LDL.LU R0, [R1+0x2f8] ;  /* 0x0002f80001007983 */ /* 0x000ee40000300800 */
[----:B------:R-:W-:Y:S02]  /*161f0*/  IMAD.X R11, R88, 0x1, R11, P2 ;  /* 0x00000001580b7824 */ /* 0x000fe400010e060b */
[----:B------:R0:W-:Y:S04]  /*16200*/  STL [R1+0x278], R10 ;  /* 0x0002780a01007387 */ /* 0x0001e80000100800 */
[----:B------:R1:W-:Y:S04]  /*16210*/  STL [R1+0x274], R11 ;  /* 0x0002740b01007387 */ /* 0x0003e80000100800 */
[----:B------:R-:W4:Y:S04]  /*16220*/  LDL.LU R71, [R1+0x334] ;  /* 0x0003340001477983 */ /* 0x000f280000300800 */
[----:B------:R-:W4:Y:S01]  /*16230*/  LDL.LU R68, [R1+0x338] ;  /* 0x0003380001447983 */ /* 0x000f220000300800 */
[----:B------:R-:W-:-:S06]  /*16240*/  PRMT R7, RZ, 0x7610, R7 ;  /* 0x00007610ff077816 */ /* 0x000fcc0000000007 */
[----:B------:R0:W4:Y:S02]  /*16250*/  @!P1 LDG.E.U8 R7, desc[UR18][R8.64] ;  /* 0x0000001208079981 */ /* 0x000124000c1e1100 */
[----:B0-----:R-:W-:Y:S02]  /*16260*/  PRMT R8, RZ, 0x7610, R8 ;  /* 0x00007610ff087816 */ /* 0x001fe40000000008 */
[----:B------:R-:W-:-:S04]  /*16270*/  PRMT R9, RZ, 0x7610, R9 ;  /* 0x00007610ff097816 */ /* 0x000fc80000000009 */
[----:B------:R0:W4:Y:S01]  /*16280*/  @!P1 LDG.E.U8 R8, desc[UR18][R10.64] ;  /* 0x000000120a089981 */ /* 0x000122000c1e1100 */
[----:B------:R-:W-:Y:S01]  /*16290*/  IMAD.MOV.U32 R86, RZ, RZ, R13 ;  /* 0x000000ffff567224 */ /* 0x000fe200078e000d */
[----:B------:R-:W-:-:S05]  /*162a0*/  IADD3 R14, P2, PT, R4, R14, RZ ;  /* 0x0000000e040e7210 */ /* 0x000fca0007f5e0ff */
[----:B------:R-:W-:Y:S01]  /*162b0*/  IMAD.X R15, R88, 0x1, R15, P2 ;  /* 0x00000001580f7824 */ /* 0x000fe200010e060f */
[----:B------:R-:W-:Y:S01]  /*162c0*/  STL [R1+0x2b8], R14 ;  /* 0x0002b80e01007387 */ /* 0x000fe20000100800 */
[----:B0-----:R-:W-:Y:S02]  /*162d0*/  @!P1 IMAD.MOV.U32 R10, RZ, RZ, R14 ;  /* 0x000000ffff0a9224 */ /* 0x001fe400078e000e */
[----:B-1----:R-:W-:Y:S01]  /*162e0*/  @!P1 IMAD.MOV.U32 R11, RZ, RZ, R15 ;  /* 0x000000ffff0b9224 */ /* 0x002fe200078e000f */
[----:B------:R0:W-:Y:S04]  /*162f0*/  STL [R1+0x2b4], R15 ;  /* 0x0002b40f01007387 */ /* 0x0001e80000100800 */
[----:B------:R1:W4:Y:S04]  /*16300*/  @!P1 LDG.E.U8 R9, desc[UR18][R10.64] ;  /* 0x000000120a099981 */ /* 0x000328000c1e1100 */
[----:B0-----:R-:W4:Y:S04]  /*16310*/  LDL.LU R15, [R1+0x374] ;  /* 0x00037400010f7983 */ /* 0x001f280000300800 */
[----:B------:R-:W4:Y:S01]  /*16320*/  LDL.LU R14, [R1+0x378] ;  /* 0x00037800010e7983 */ /* 0x000f220000300800 */
[----:B-1----:R-:W-:-:S02]  /*16330*/  PRMT R10, RZ, 0x7610, R10 ;  /* 0x00007610ff0a7816 */ /* 0x002fc4000000000a */
[----:B---3--:R-:W-:-:S05]  /*16340*/  IADD3 R0, P2, PT, R4, R0, RZ ;  /* 0x0000000004007210 */ /* 0x008fca0007f5e0ff */
[----:B--2---:R-:W-:Y:S01]  /*16350*/  IMAD.X R12, R88, 0x1, R12, P2 ;  /* 0x00000001580c7824 */ /* 0x004fe200010e060c */
[----:B------:R-:W-:Y:S03]  /*16360*/  STL [R1+0x2f8], R0 ;  /* 0x0002f80001007387 */ /* 0x000fe60000100800 */
[----:B------:R-:W-:Y:S01]  /*16370*/  @!P1 IMAD.MOV.U32 R13, RZ, RZ, R12 ;  /* 0x000000ffff0d9224 */ /* 0x000fe200078e000c */
[----:B------:R0:W-:Y:S04]  /*16380*/  STL [R1+0x2f4], R12 ;  /* 0x0002f40c01007387 */ /* 0x0001e80000100800 */
[----:B------:R-:W2:Y:S01]  /*16390*/  LDL.LU R72, [R1+0x3b4] ;  /* 0x0003b40001487983 */ /* 0x000ea20000300800 */
[----:B----4-:R-:W-:Y:S01]  /*163a0*/  IADD3 R68, P2, PT, R4, R68, RZ ;  /* 0x0000004404447210 */ /* 0x010fe20007f5e0ff */
[----:B0-----:R-:W-:-:S02]  /*163b0*/  @!P1 IMAD.MOV.U32 R12, RZ, RZ, R0 ;  /* 0x000000ffff0c9224 */ /* 0x001fc400078e0000 */
[----:B------:R-:W3:Y:S02]  /*163c0*/  LDL.LU R0, [R1+0x3b8] ;  /* 0x0003b80001007983 */ /* 0x000ee40000300800 */
[----:B------:R-:W-:Y:S02]  /*163d0*/  IMAD.X R71, R88, 0x1, R71, P2 ;  /* 0x0000000158477824 */ /* 0x000fe400010e0647 */
[----:B------:R-:W-:Y:S04]  /*163e0*/  STL [R1+0x338], R68 ;  /* 0x0003384401007387 */ /* 0x000fe80000100800 */
[----:B------:R0:W4:Y:S04]  /*163f0*/  @!P1 LDG.E.U8 R10, desc[UR18][R12.64] ;  /* 0x000000120c0a9981 */ /* 0x000128000c1e1100 */
[----:B------:R1:W-:Y:S04]  /*16400*/  STL [R1+0x334], R71 ;  /* 0x0003344701007387 */ /* 0x0003e80000100800 */
[----:B------:R-:W4:Y:S01]  /*16410*/  LDL.LU R76, [R1+0x1e0] ;  /* 0x0001e000014c7983 */ /* 0x000f220000300800 */
[----:B0-----:R-:W-:-:S03]  /*16420*/  @!P1 IMAD.MOV.U32 R13, RZ, RZ, R71 ;  /* 0x000000ffff0d9224 */ /* 0x001fc600078e0047 */
[----:B-1----:R-:W4:Y:S01]  /*16430*/  LDL.LU R71, [R1+0x1e4] ;  /* 0x0001e40001477983 */ /* 0x002f220000300800 */
[----:B------:R-:W-:Y:S01]  /*16440*/  PRMT R11, RZ, 0x7610, R11 ;  /* 0x00007610ff0b7816 */ /* 0x000fe2000000000b */
[----:B------:R-:W-:-:S05]  /*16450*/  @!P1 IMAD.MOV.U32 R12, RZ, RZ, R68 ;  /* 0x000000ffff0c9224 */ /* 0x000fca00078e0044 */
[----:B------:R0:W4:Y:S02]  /*16460*/  @!P1 LDG.E.U8 R11, desc[UR18][R12.64] ;  /* 0x000000120c0b9981 */ /* 0x000124000c1e1100 */
[----:B0-----:R-:W-:Y:S02]  /*16470*/  PRMT R12, RZ, 0x7610, R12 ;  /* 0x00007610ff0c7816 */ /* 0x001fe4000000000c */
[----:B------:R-:W-:-:S05]  /*16480*/  IADD3 R14, P2, PT, R4, R14, RZ ;  /* 0x0000000e040e7210 */ /* 0x000fca0007f5e0ff */
[----:B------:R-:W-:Y:S01]  /*16490*/  IMAD.X R15, R88, 0x1, R15, P2 ;  /* 0x00000001580f7824 */ /* 0x000fe200010e060f */
[----:B------:R0:W-:Y:S04]  /*164a0*/  STL [R1+0x378], R14 ;  /* 0x0003780e01007387 */ /* 0x0001e80000100800 */
[----:B------:R1:W-:Y:S04]  /*164b0*/  STL [R1+0x374], R15 ;  /* 0x0003740f01007387 */ /* 0x0003e80000100800 */
[----:B------:R-:W4:Y:S04]  /*164c0*/  LDL.LU R77, [R1+0x23c] ;  /* 0x00023c00014d7983 */ /* 0x000f280000300800 */
[----:B------:R-:W4:Y:S04]  /*164d0*/  LDL.LU R68, [R1+0x240] ;  /* 0x0002400001447983 */ /* 0x000f280000300800 */
[----:B------:R0:W4:Y:S04]  /*164e0*/  @!P1 LDG.E.U8 R12, desc[UR18][R14.64] ;  /* 0x000000120e0c9981 */ /* 0x000128000c1e1100 */
[----:B------:R-:W-:Y:S04]  /*164f0*/  STS.U8 [R2+UR9+0x4000], R17 ;  /* 0x0040001102007988 */ /* 0x000fe80008000009 */
[----:B------:R-:W-:Y:S01]  /*16500*/  STS.U8 [R2+UR9+0x4400], R16 ;  /* 0x0044001002007988 */ /* 0x000fe20008000009 */
[----:B---3--:R-:W-:-:S05]  /*16510*/  IADD3 R0, P2, PT, R4, R0, RZ ;  /* 0x0000000004007210 */ /* 0x008fca0007f5e0ff */
[----:B--2---:R-:W-:Y:S01]  /*16520*/  IMAD.X R72, R88, 0x1, R72, P2 ;  /* 0x0000000158487824 */ /* 0x004fe200010e0648 */
[----:B------:R-:W-:Y:S01]  /*16530*/  STL [R1+0x3b8], R0 ;  /* 0x0003b80001007387 */ /* 0x000fe20000100800 */
[----:B0-----:R-:W-:Y:S02]  /*16540*/  @!P1 IMAD.MOV.U32 R14, RZ, RZ, R0 ;  /* 0x000000ffff0e9224 */ /* 0x001fe400078e0000 */
[----:B-1----:R-:W-:Y:S01]  /*16550*/  @!P1 IMAD.MOV.U32 R15, RZ, RZ, R72 ;  /* 0x000000ffff0f9224 */ /* 0x002fe200078e0048 */
[----:B------:R0:W-:Y:S04]  /*16560*/  STL [R1+0x3b4], R72 ;  /* 0x0003b44801007387 */ /* 0x0001e80000100800 */
[----:B0-----:R-:W2:Y:S01]  /*16570*/  LDL.LU R72, [R1+0x27c] ;  /* 0x00027c0001487983 */ /* 0x001ea20000300800 */
[----:B----4-:R-:W-:-:S03]  /*16580*/  IADD3 R71, P2, PT, R4, R71, RZ ;  /* 0x0000004704477210 */ /* 0x010fc60007f5e0ff */
[----:B------:R-:W3:Y:S02]  /*16590*/  LDL.LU R0, [R1+0x280] ;  /* 0x0002800001007983 */ /* 0x000ee40000300800 */
[----:B------:R-:W-:Y:S02]  /*165a0*/  IMAD.X R76, R88, 0x1, R76, P2 ;  /* 0x00000001584c7824 */ /* 0x000fe400010e064c */
[----:B------:R-:W-:Y:S01]  /*165b0*/  STL [R1+0x1e4], R71 ;  /* 0x0001e44701007387 */ /* 0x000fe20000100800 */
[----:B------:R-:W-:Y:S02]  /*165c0*/  @!P1 IMAD.MOV.U32 R16, RZ, RZ, R71 ;  /* 0x000000ffff109224 */ /* 0x000fe400078e0047 */
[----:B------:R-:W-:Y:S01]  /*165d0*/  @!P1 IMAD.MOV.U32 R17, RZ, RZ, R76 ;  /* 0x000000ffff119224 */ /* 0x000fe200078e004c */
[----:B------:R0:W-:Y:S04]  /*165e0*/  STL [R1+0x1e0], R76 ;  /* 0x0001e04c01007387 */ /* 0x0001e80000100800 */
[----:B0-----:R-:W4:Y:S04]  /*165f0*/  LDL.LU R76, [R1+0x2bc] ;  /* 0x0002bc00014c7983 */ /* 0x001f280000300800 */
[----:B------:R-:W4:Y:S01]  /*16600*/  LDL.LU R71, [R1+0x2c0] ;  /* 0x0002c00001477983 */ /* 0x000f220000300800 */
[----:B------:R-:W-:-:S06]  /*16610*/  PRMT R13, RZ, 0x7610, R13 ;  /* 0x00007610ff0d7816 */ /* 0x000fcc000000000d */
[----:B------:R0:W4:Y:S02]  /*16620*/  @!P1 LDG.E.U8 R13, desc[UR18][R14.64] ;  /* 0x000000120e0d9981 */ /* 0x000124000c1e1100 */
[----:B0-----:R-:W-:Y:S02]  /*16630*/  PRMT R14, RZ, 0x7610, R14 ;  /* 0x00007610ff0e7816 */ /* 0x001fe4000000000e */
[----:B------:R-:W-:-:S04]  /*16640*/  PRMT R15, RZ, 0x7610, R15 ;  /* 0x00007610ff0f7816 */ /* 0x000fc8000000000f */
[----:B------:R0:W4:Y:S01]  /*16650*/  @!P1 LDG.E.U8 R14, desc[UR18][R16.64] ;  /* 0x00000012100e9981 */ /* 0x000122000c1e1100 */
[----:B------:R-:W-:-:S05]  /*16660*/  IADD3 R68, P2, PT, R4, R68, RZ ;  /* 0x0000004404447210 */ /* 0x000fca0007f5e0ff */
[----:B------:R-:W-:Y:S01]  /*16670*/  IMAD.X R77, R88, 0x1, R77, P2 ;  /* 0x00000001584d7824 */ /* 0x000fe200010e064d */
[----:B------:R-:W-:Y:S01]  /*16680*/  STL [R1+0x240], R68 ;  /* 0x0002404401007387 */ /* 0x000fe20000100800 */
[----:B0-----:R-:W-:Y:S02]  /*16690*/  @!P1 IMAD.MOV.U32 R16, RZ, RZ, R68 ;  /* 0x000000ffff109224 */ /* 0x001fe400078e0044 */
[----:B------:R-:W-:Y:S01]  /*166a0*/  @!P1 IMAD.MOV.U32 R17, RZ, RZ, R77 ;  /* 0x000000ffff119224 */ /* 0x000fe200078e004d */
[----:B------:R0:W-:Y:S04]  /*166b0*/  STL [R1+0x23c], R77 ;  /* 0x00023c4d01007387 */ /* 0x0001e80000100800 */
[----:B------:R-:W-:Y:S04]  /*166c0*/  STS.U8 [R2+UR9+0x4800], R19 ;  /* 0x0048001302007988 */ /* 0x000fe80008000009 */
[----:B------:R1:W4:Y:S04]  /*166d0*/  @!P1 LDG.E.U8 R15, desc[UR18][R16.64] ;  /* 0x00000012100f9981 */ /* 0x000328000c1e1100 */
[----:B0-----:R-:W4:Y:S04]  /*166e0*/  LDL.LU R77, [R1+0x2fc] ;  /* 0x0002fc00014d7983 */ /* 0x001f280000300800 */
[----:B------:R-:W4:Y:S01]  /*166f0*/  LDL.LU R68, [R1+0x300] ;  /* 0x0003000001447983 */ /* 0x000f220000300800 */
[----:B-1----:R-:W-:-:S03]  /*16700*/  PRMT R16, RZ, 0x7610, R16 ;  /* 0x00007610ff107816 */ /* 0x002fc60000000010 */
[----:B------:R0:W-:Y:S01]  /*16710*/  STS.U8 [R2+UR9+0x4c00], R18 ;  /* 0x004c001202007988 */ /* 0x0001e20008000009 */
[----:B---3--:R-:W-:-:S05]  /*16720*/  IADD3 R0, P2, PT, R4, R0, RZ ;  /* 0x0000000004007210 */ /* 0x008fca0007f5e0ff */
[----:B--2---:R-:W-:Y:S01]  /*16730*/  IMAD.X R72, R88, 0x1, R72, P2 ;  /* 0x0000000158487824 */ /* 0x004fe200010e0648 */
[----:B------:R-:W-:Y:S01]  /*16740*/  STL [R1+0x280], R0 ;  /* 0x0002800001007387 */ /* 0x000fe20000100800 */
[----:B0-----:R-:W-:Y:S02]  /*16750*/  @!P1 IMAD.MOV.U32 R18, RZ, RZ, R0 ;  /* 0x000000ffff129224 */ /* 0x001fe400078e0000 */
[----:B------:R-:W-:Y:S01]  /*16760*/  @!P1 IMAD.MOV.U32 R19, RZ, RZ, R72 ;  /* 0x000000ffff139224 */ /* 0x000fe200078e0048 */
[----:B------:R0:W-:Y:S04]  /*16770*/  STL [R1+0x27c], R72 ;  /* 0x00027c4801007387 */ /* 0x0001e80000100800 */
[----:B------:R1:W2:Y:S04]  /*16780*/  @!P1 LDG.E.U8 R16, desc[UR18][R18.64] ;  /* 0x0000001212109981 */ /* 0x0002a8000c1e1100 */
[----:B0-----:R-:W3:Y:S01]  /*16790*/  LDL.LU R72, [R1+0x33c] ;  /* 0x00033c0001487983 */ /* 0x001ee20000300800 */
[----:B----4-:R-:W-:-:S03]  /*167a0*/  IADD3 R71, P2, PT, R4, R71, RZ ;  /* 0x0000004704477210 */ /* 0x010fc60007f5e0ff */
[----:B------:R-:W4:Y:S02]  /*167b0*/  LDL.LU R0, [R1+0x340] ;  /* 0x0003400001007983 */ /* 0x000f240000300800 */
[----:B------:R-:W-:Y:S02]  /*167c0*/  IMAD.X R76, R88, 0x1, R76, P2 ;  /* 0x00000001584c7824 */ /* 0x000fe400010e064c */
[----:B------:R-:W-:Y:S01]  /*167d0*/  STL [R1+0x2c0], R71 ;  /* 0x0002c04701007387 */ /* 0x000fe20000100800 */
[----:B-1----:R-:W-:Y:S02]  /*167e0*/  @!P1 IMAD.MOV.U32 R18, RZ, RZ, R71 ;  /* 0x000000ffff129224 */ /* 0x002fe400078e0047 */
[----:B------:R-:W-:Y:S01]  /*167f0*/  @!P1 IMAD.MOV.U32 R19, RZ, RZ, R76 ;  /* 0x000000ffff139224 */ /* 0x000fe200078e004c */
[----:B------:R0:W-:Y:S04]  /*16800*/  STL [R1+0x2bc], R76 ;  /* 0x0002bc4c01007387 */ /* 0x0001e80000100800 */
[----:B0-----:R-:W2:Y:S04]  /*16810*/  LDL.LU R76, [R1+0x37c] ;  /* 0x00037c00014c7983 */ /* 0x001ea80000300800 */
[----:B------:R-:W2:Y:S01]  /*16820*/  LDL.LU R71, [R1+0x380] ;  /* 0x0003800001477983 */ /* 0x000ea20000300800 */
[----:B------:R-:W-:-:S03]  /*16830*/  PRMT R17, RZ, 0x7610, R17 ;  /* 0x00007610ff117816 */ /* 0x000fc60000000011 */
[----:B------:R-:W-:Y:S04]  /*16840*/  STS.U8 [R2+UR9+0x5000], R21 ;  /* 0x0050001502007988 */ /* 0x000fe80008000009 */
[----:B------:R0:W2:Y:S04]  /*16850*/  @!P1 LDG.E.U8 R17, desc[UR18][R18.64] ;  /* 0x0000001212119981 */ /* 0x0000a8000c1e1100 */
[----:B------:R1:W-:Y:S01]  /*16860*/  STS.U8 [R2+UR9+0x5400], R20 ;  /* 0x0054001402007988 */ /* 0x0003e20008000009 */
[----:B0-----:R-:W-:Y:S02]  /*16870*/  PRMT R18, RZ, 0x7610, R18 ;  /* 0x00007610ff127816 */ /* 0x001fe40000000012 */
[----:B------:R-:W-:-:S05]  /*16880*/  IADD3 R68, P2, PT, R4, R68, RZ ;  /* 0x0000004404447210 */ /* 0x000fca0007f5e0ff */
[----:B------:R-:W-:Y:S01]  /*16890*/  IMAD.X R77, R88, 0x1, R77, P2 ;  /* 0x00000001584d7824 */ /* 0x000fe200010e064d */
[----:B------:R0:W-:Y:S01]  /*168a0*/  STL [R1+0x300], R68 ;  /* 0x0003004401007387 */ /* 0x0001e20000100800 */
[----:B-1----:R-:W-:Y:S02]  /*168b0*/  @!P1 IMAD.MOV.U32 R20, RZ, RZ, R68 ;  /* 0x000000ffff149224 */ /* 0x002fe400078e0044 */
[----:B------:R-:W-:Y:S01]  /*168c0*/  @!P1 IMAD.MOV.U32 R21, RZ, RZ, R77 ;  /* 0x000000ffff159224 */ /* 0x000fe200078e004d */
[----:B------:R-:W-:Y:S04]  /*168d0*/  STL [R1+0x2fc], R77 ;  /* 0x0002fc4d01007387 */ /* 0x000fe80000100800 */
[----:B------:R1:W2:Y:S04]  /*168e0*/  @!P1 LDG.E.U8 R18, desc[UR18][R20.64] ;  /* 0x0000001214129981 */ /* 0x0002a8000c1e1100 */
[----:B0-----:R-:W2:Y:S04]  /*168f0*/  LDL.LU R68, [R1+0x3c0] ;  /* 0x0003c00001447983 */ /* 0x001ea80000300800 */
[----:B------:R-:W-:Y:S04]  /*16900*/  STS.U8 [R2+UR9+0x5800], R23 ;  /* 0x0058001702007988 */ /* 0x000fe80008000009 */
[----:B------:R-:W-:Y:S01]  /*16910*/  STS.U8 [R2+UR9+0x5c00], R22 ;  /* 0x005c001602007988 */ /* 0x000fe20008000009 */
[----:B----4-:R-:W-:-:S05]  /*16920*/  IADD3 R0, P2, PT, R4, R0, RZ ;  /* 0x0000000004007210 */ /* 0x010fca0007f5e0ff */
[----:B---3--:R-:W-:Y:S01]  /*16930*/  IMAD.X R72, R88, 0x1, R72, P2 ;  /* 0x0000000158487824 */ /* 0x008fe200010e0648 */
[----:B------:R-:W-:Y:S03]  /*16940*/  STL [R1+0x340], R0 ;  /* 0x0003400001007387 */ /* 0x000fe60000100800 */
[----:B-1----:R-:W-:Y:S01]  /*16950*/  @!P1 IMAD.MOV.U32 R21, RZ, RZ, R72 ;  /* 0x000000ffff159224 */ /* 0x002fe200078e0048 */
[----:B------:R0:W-:Y:S01]  /*16960*/  STL [R1+0x33c], R72 ;  /* 0x00033c4801007387 */ /* 0x0001e20000100800 */
[----:B------:R-:W-:-:S03]  /*16970*/  @!P1 IMAD.MOV.U32 R20, RZ, RZ, R0 ;  /* 0x000000ffff149224 */ /* 0x000fc600078e0000 */
[----:B0-----:R-:W3:Y:S01]  /*16980*/  LDL.LU R72, [R1+0x3bc] ;  /* 0x0003bc0001487983 */ /* 0x001ee20000300800 */
[----:B--2---:R-:W-:-:S03]  /*16990*/  IADD3 R71, P2, PT, R4, R71, RZ ;  /* 0x0000004704477210 */ /* 0x004fc60007f5e0ff */
[----:B------:R-:W2:Y:S02]  /*169a0*/  LDL.LU R77, [R1+0x1e8] ;  /* 0x0001e800014d7983 */ /* 0x000ea40000300800 */
[----:B------:R-:W-:Y:S02]  /*169b0*/  IMAD.X R76, R88, 0x1, R76, P2 ;  /* 0x00000001584c7824 */ /* 0x000fe400010e064c */
[----:B------:R-:W4:Y:S01]  /*169c0*/  LDL.LU R0, [R1+0x1ec] ;  /* 0x0001ec0001007983 */ /* 0x000f220000300800 */
[----:B------:R-:W-:Y:S02]  /*169d0*/  @!P1 IMAD.MOV.U32 R22, RZ, RZ, R71 ;  /* 0x000000ffff169224 */ /* 0x000fe400078e0047 */
[----:B------:R-:W-:Y:S01]  /*169e0*/  @!P1 IMAD.MOV.U32 R23, RZ, RZ, R76 ;  /* 0x000000ffff179224 */ /* 0x000fe200078e004c */
[----:B------:R-:W-:Y:S04]  /*169f0*/  STL [R1+0x380], R71 ;  /* 0x0003804701007387 */ /* 0x000fe80000100800 */
[----:B------:R0:W-:Y:S04]  /*16a00*/  STL [R1+0x37c], R76 ;  /* 0x00037c4c01007387 */ /* 0x0001e80000100800 */
[----:B0-----:R-:W2:Y:S04]  /*16a10*/  LDL.LU R76, [R1+0x244] ;  /* 0x00024400014c7983 */ /* 0x001ea80000300800 */
[----:B------:R-:W2:Y:S01]  /*16a20*/  LDL.LU R71, [R1+0x248] ;  /* 0x0002480001477983 */ /* 0x000ea20000300800 */
[----:B------:R-:W-:-:S06]  /*16a30*/  PRMT R19, RZ, 0x7610, R19 ;  /* 0x00007610ff137816 */ /* 0x000fcc0000000013 */
[----:B------:R0:W2:Y:S02]  /*16a40*/  @!P1 LDG.E.U8 R19, desc[UR18][R20.64] ;  /* 0x0000001214139981 */ /* 0x0000a4000c1e1100 */
[----:B0-----:R-:W-:Y:S02]  /*16a50*/  PRMT R20, RZ, 0x7610, R20 ;  /* 0x00007610ff147816 */ /* 0x001fe40000000014 */
[----:B------:R-:W-:-:S04]  /*16a60*/  IADD3 R68, P2, PT, R4, R68, RZ ;  /* 0x0000004404447210 */ /* 0x000fc80007f5e0ff */
[----:B------:R0:W2:Y:S01]  /*16a70*/  @!P1 LDG.E.U8 R20, desc[UR18][R22.64] ;  /* 0x0000001216149981 */ /* 0x0000a2000c1e1100 */
[----:B------:R-:W-:-:S03]  /*16a80*/  PRMT R21, RZ, 0x7610, R21 ;  /* 0x00007610ff157816 */ /* 0x000fc60000000015 */
[----:B------:R-:W-:Y:S01]  /*16a90*/  STL [R1+0x3c0], R68 ;  /* 0x0003c04401007387 */ /* 0x000fe20000100800 */
[----:B0-----:R-:W-:-:S03]  /*16aa0*/  @!P1 IMAD.MOV.U32 R22, RZ, RZ, R68 ;  /* 0x000000ffff169224 */ /* 0x001fc600078e0044 */
[----:B------:R-:W-:Y:S04]  /*16ab0*/  STS.U8 [R2+UR9+0x6000], R25 ;  /* 0x0060001902007988 */ /* 0x000fe80008000009 */
[----:B------:R-:W-:Y:S01]  /*16ac0*/  STS.U8 [R2+UR9+0x6400], R24 ;  /* 0x0064001802007988 */ /* 0x000fe20008000009 */
[----:B---3--:R-:W-:-:S04]  /*16ad0*/  IMAD.X R72, R88, 0x1, R72, P2 ;  /* 0x0000000158487824 */ /* 0x008fc800010e0648 */
[----:B------:R-:W-:Y:S01]  /*16ae0*/  @!P1 IMAD.MOV.U32 R23, RZ, RZ, R72 ;  /* 0x000000ffff179224 */ /* 0x000fe200078e0048 */
[----:B------:R0:W-:Y:S01]  /*16af0*/  STL [R1+0x3bc], R72 ;  /* 0x0003bc4801007387 */ /* 0x0001e20000100800 */
[----:B----4-:R-:W-:-:S03]  /*16b00*/  IADD3 R0, P2, PT, R4, R0, RZ ;  /* 0x0000000004007210 */ /* 0x010fc60007f5e0ff */
[----:B------:R1:W3:Y:S02]  /*16b10*/  @!P1 LDG.E.U8 R21, desc[UR18][R22.64] ;  /* 0x0000001216159981 */ /* 0x0002e4000c1e1100 */
[----:B--2---:R-:W-:Y:S02]  /*16b20*/  IMAD.X R77, R88, 0x1, R77, P2 ;  /* 0x00000001584d7824 */ /* 0x004fe400010e064d */
[----:B0-----:R-:W2:Y:S04]  /*16b30*/  LDL.LU R72, [R1+0x284] ;  /* 0x0002840001487983 */ /* 0x001ea80000300800 */
[----:B------:R-:W4:Y:S01]  /*16b40*/  LDL.LU R68, [R1+0x288] ;  /* 0x0002880001447983 */ /* 0x000f220000300800 */
[----:B-1----:R-:W-:Y:S01]  /*16b50*/  PRMT R22, RZ, 0x7610, R22 ;  /* 0x00007610ff167816 */ /* 0x002fe20000000016 */
[----:B------:R-:W-:-:S02]  /*16b60*/  @!P1 IMAD.MOV.U32 R24, RZ, RZ, R0 ;  /* 0x000000ffff189224 */ /* 0x000fc400078e0000 */
[----:B------:R0:W-:Y:S01]  /*16b70*/  STL [R1+0x1ec], R0 ;  /* 0x0001ec0001007387 */ /* 0x0001e20000100800 */
[----:B------:R-:W-:Y:S01]  /*16b80*/  @!P1 IMAD.MOV.U32 R25, RZ, RZ, R77 ;  /* 0x000000ffff199224 */ /* 0x000fe200078e004d */
[----:B------:R-:W-:Y:S02]  /*16b90*/  IADD3 R71, P2, PT, R4, R71, RZ ;  /* 0x0000004704477210 */ /* 0x000fe40007f5e0ff */
[----:B------:R-:W-:Y:S03]  /*16ba0*/  STL [R1+0x1e8], R77 ;  /* 0x0001e84d01007387 */ /* 0x000fe60000100800 */
[----:B------:R-:W-:Y:S01]  /*16bb0*/  IMAD.X R76, R88, 0x1, R76, P2 ;  /* 0x00000001584c7824 */ /* 0x000fe200010e064c */
[----:B0-----:R-:W3:Y:S04]  /*16bc0*/  LDL.LU R0, [R1+0x2c8] ;  /* 0x0002c80001007983 */ /* 0x001ee80000300800 */
[----:B------:R0:W3:Y:S04]  /*16bd0*/  @!P1 LDG.E.U8 R22, desc[UR18][R24.64] ;  /* 0x0000001218169981 */ /* 0x0000e8000c1e1100 */
[----:B------:R-:W-:Y:S04]  /*16be0*/  STL [R1+0x248], R71 ;  /* 0x0002484701007387 */ /* 0x000fe80000100800 */
[----:B------:R1:W-:Y:S01]  /*16bf0*/  STL [R1+0x244], R76 ;  /* 0x0002444c01007387 */ /* 0x0003e20000100800 */
[----:B0-----:R-:W-:-:S03]  /*16c00*/  @!P1 IMAD.MOV.U32 R25, RZ, RZ, R76 ;  /* 0x000000ffff199224 */ /* 0x001fc600078e004c */
[----:B-1----:R-:W3:Y:S01]  /*16c10*/  LDL.LU R76, [R1+0x2c4] ;  /* 0x0002c400014c7983 */ /* 0x002ee20000300800 */
[----:B------:R-:W-:Y:S01]  /*16c20*/  PRMT R23, RZ, 0x7610, R23 ;  /* 0x00007610ff177816 */ /* 0x000fe20000000017 */
[----:B------:R-:W-:Y:S02]  /*16c30*/  @!P1 IMAD.MOV.U32 R24, RZ, RZ, R71 ;  /* 0x000000ffff189224 */ /* 0x000fe400078e0047 */
[----:B------:R-:W3:Y:S04]  /*16c40*/  LDL.LU R71, [R1+0x308] ;  /* 0x0003080001477983 */ /* 0x000ee80000300800 */
[----:B------:R-:W-:Y:S04]  /*16c50*/  STS.U8 [R2+UR9+0x6800], R27 ;  /* 0x0068001b02007988 */ /* 0x000fe80008000009 */
[----:B------:R0:W3:Y:S04]  /*16c60*/  @!P1 LDG.E.U8 R23, desc[UR18][R24.64] ;  /* 0x0000001218179981 */ /* 0x0000e8000c1e1100 */
[----:B------:R1:W-:Y:S01]  /*16c70*/  STS.U8 [R2+UR9+0x6c00], R26 ;  /* 0x006c001a02007988 */ /* 0x0003e20008000009 */
[----:B0-----:R-:W-:-:S02]  /*16c80*/  PRMT R24, RZ, 0x7610, R24 ;  /* 0x00007610ff187816 */ /* 0x001fc40000000018 */
[----:B----4-:R-:W-:-:S05]  /*16c90*/  IADD3 R68, P2, PT, R4, R68, RZ ;  /* 0x0000004404447210 */ /* 0x010fca0007f5e0ff */
[----:B--2---:R-:W-:Y:S01]  /*16ca0*/  IMAD.X R72, R88, 0x1, R72, P2 ;  /* 0x0000000158487824 */ /* 0x004fe200010e0648 */
[----:B------:R-:W-:Y:S01]  /*16cb0*/  STL [R1+0x288], R68 ;  /* 0x0002884401007387 */ /* 0x000fe20000100800 */
[----:B-1----:R-:W-:Y:S02]  /*16cc0*/  @!P1 IMAD.MOV.U32 R26, RZ, RZ, R68 ;  /* 0x000000ffff1a9224 */ /* 0x002fe400078e0044 */
[----:B------:R-:W-:Y:S01]  /*16cd0*/  @!P1 IMAD.MOV.U32 R27, RZ, RZ, R72 ;  /* 0x000000ffff1b9224 */ /* 0x000fe200078e0048 */
[----:B------:R0:W-:Y:S04]  /*16ce0*/  STL [R1+0x284], R72 ;  /* 0x0002844801007387 */ /* 0x0001e80000100800 */
[----:B------:R-:W2:Y:S01]  /*16cf0*/  LDL.LU R77, [R1+0x304] ;  /* 0x00030400014d7983 */ /* 0x000ea20000300800 */
[----:B---3--:R-:W-:-:S03]  /*16d00*/  IADD3 R0, P2, PT, R4, R0, RZ ;  /* 0x0000000004007210 */ /* 0x008fc60007f5e0ff */
[----:B------:R1:W3:Y:S04]  /*16d10*/  @!P1 LDG.E.U8 R24, desc[UR18][R26.64] ;  /* 0x000000121a189981 */ /* 0x0002e8000c1e1100 */
[----:B0-----:R-:W4:Y:S04]  /*16d20*/  LDL.LU R72, [R1+0x344] ;  /* 0x0003440001487983 */ /* 0x001f280000300800 */
[----:B------:R-:W3:Y:S01]  /*16d30*/  LDL.LU R68, [R1+0x348] ;  /* 0x0003480001447983 */ /* 0x000ee20000300800 */
[----:B-1----:R-:W-:-:S03]  /*16d40*/  @!P1 IMAD.MOV.U32 R26, RZ, RZ, R0 ;  /* 0x000000ffff1a9224 */ /* 0x002fc600078e0000 */
[----:B------:R-:W-:Y:S01]  /*16d50*/  STL [R1+0x2c8], R0 ;  /* 0x0002c80001007387 */ /* 0x000fe20000100800 */
[----:B------:R-:W-:-:S04]  /*16d60*/  IMAD.X R76, R88, 0x1, R76, P2 ;  /* 0x00000001584c7824 */ /* 0x000fc800010e064c */
[----:B------:R-:W-:Y:S01]  /*16d70*/  @!P1 IMAD.MOV.U32 R27, RZ, RZ, R76 ;  /* 0x000000ffff1b9224 */ /* 0x000fe200078e004c */
[----:B------:R0:W-:Y:S04]  /*16d80*/  STL [R1+0x2c4], R76 ;  /* 0x0002c44c01007387 */ /* 0x0001e80000100800 */
[----:B0-----:R-:W4:Y:S04]  /*16d90*/  LDL.LU R76, [R1+0x384] ;  /* 0x00038400014c7983 */ /* 0x001f280000300800 */
[----:B------:R-:W4:Y:S01]  /*16da0*/  LDL.LU R0, [R1+0x388] ;  /* 0x0003880001007983 */ /* 0x000f220000300800 */
[----:B------:R-:W-:-:S02]  /*16db0*/  IADD3 R71, P2, PT, R4, R71, RZ ;  /* 0x0000004704477210 */ /* 0x000fc40007f5e0ff */
[----:B------:R-:W-:Y:S01]  /*16dc0*/  PRMT R25, RZ, 0x7610, R25 ;  /* 0x00007610ff197816 */ /* 0x000fe20000000019 */
[----:B------:R-:W-:Y:S04]  /*16dd0*/  STS.U8 [R2+UR9+0x7000], R29 ;  /* 0x0070001d02007988 */ /* 0x000fe80008000009 */
[----:B------:R0:W-:Y:S04]  /*16de0*/  STS.U8 [R2+UR9+0x7400], R28 ;  /* 0x0074001c02007988 */ /* 0x0001e80008000009 */
[----:B------:R1:W-:Y:S04]  /*16df0*/  STL [R1+0x308], R71 ;  /* 0x0003084701007387 */ /* 0x0003e80000100800 */
[----:B------:R1:W4:Y:S01]  /*16e00*/  @!P1 LDG.E.U8 R25, desc[UR18][R26.64] ;  /* 0x000000121a199981 */ /* 0x000322000c1e1100 */
[----:B0-----:R-:W-:Y:S01]  /*16e10*/  @!P1 IMAD.MOV.U32 R28, RZ, RZ, R71 ;  /* 0x000000ffff1c9224 */ /* 0x001fe200078e0047 */
[----:B-1----:R-:W-:-:S02]  /*16e20*/  PRMT R26, RZ, 0x7610, R26 ;  /* 0x00007610ff1a7816 */ /* 0x002fc4000000001a */
[----:B------:R-:W-:Y:S04]  /*16e30*/  STS.U8 [R2+UR9+0x7800], R31 ;  /* 0x0078001f02007988 */ /* 0x000fe80008000009 */
[----:B------:R-:W-:Y:S01]  /*16e40*/  STS.U8 [R2+UR9+0x7c00], R30 ;  /* 0x007c001e02007988 */ /* 0x000fe20008000009 */
[----:B--2---:R-:W-:-:S05]  /*16e50*/  IMAD.X R77, R88, 0x1, R77, P2 ;  /* 0x00000001584d7824 */ /* 0x004fca00010e064d */
[----:B------:R0:W-:Y:S01]  /*16e60*/  STL [R1+0x304], R77 ;  /* 0x0003044d01007387 */ /* 0x0001e20000100800 */
[----:B---3--:R-:W-:-:S03]  /*16e70*/  IADD3 R68, P2, PT, R4, R68, RZ ;  /* 0x0000004404447210 */ /* 0x008fc60007f5e0ff */
[----:B------:R-:W2:Y:S01]  /*16e80*/  LDL.LU R71, [R1+0x3c4] ;  /* 0x0003c40001477983 */ /* 0x000ea20000300800 */
[----:B------:R-:W-:Y:S02]  /*16e90*/  @!P1 IMAD.MOV.U32 R29, RZ, RZ, R77 ;  /* 0x000000ffff1d9224 */ /* 0x000fe400078e004d */
[----:B----4-:R-:W-:Y:S01]  /*16ea0*/  IMAD.X R72, R88, 0x1, R72, P2 ;  /* 0x0000000158487824 */ /* 0x010fe200010e0648 */
[----:B------:R-:W-:Y:S04]  /*16eb0*/  STL [R1+0x348], R68 ;  /* 0x0003484401007387 */ /* 0x000fe80000100800 */
[----:B------:R1:W-:Y:S04]  /*16ec0*/  STL [R1+0x344], R72 ;  /* 0x0003444801007387 */ /* 0x0003e80000100800 */
[----:B0-----:R-:W3:Y:S04]  /*16ed0*/  LDL.LU R77, [R1+0x1f4] ;  /* 0x0001f400014d7983 */ /* 0x001ee80000300800 */
[----:B------:R0:W4:Y:S01]  /*16ee0*/  @!P1 LDG.E.U8 R26, desc[UR18][R28.64] ;  /* 0x000000121c1a9981 */ /* 0x000122000c1e1100 */
[----:B------:R-:W-:Y:S01]  /*16ef0*/  IADD3 R0, P2, PT, R4, R0, RZ ;  /* 0x0000000004007210 */ /* 0x000fe20007f5e0ff */
[----:B0-----:R-:W-:-:S02]  /*16f00*/  @!P1 IMAD.MOV.U32 R29, RZ, RZ, R72 ;  /* 0x000000ffff1d9224 */ /* 0x001fc400078e0048 */
[----:B-1----:R-:W4:Y:S02]  /*16f10*/  LDL.LU R72, [R1+0x210] ;  /* 0x0002100001487983 */ /* 0x002f240000300800 */
[----:B------:R-:W-:Y:S02]  /*16f20*/  IMAD.X R76, R88, 0x1, R76, P2 ;  /* 0x00000001584c7824 */ /* 0x000fe400010e064c */
[----:B------:R-:W-:Y:S01]  /*16f30*/  STL [R1+0x388], R0 ;  /* 0x0003880001007387 */ /* 0x000fe20000100800 */
[----:B------:R-:W-:Y:S02]  /*16f40*/  @!P1 IMAD.MOV.U32 R30, RZ, RZ, R0 ;  /* 0x000000ffff1e9224 */ /* 0x000fe400078e0000 */
[----:B------:R-:W-:Y:S01]  /*16f50*/  @!P1 IMAD.MOV.U32 R31, RZ, RZ, R76 ;  /* 0x000000ffff1f9224 */ /* 0x000fe200078e004c */
[----:B------:R0:W-:Y:S04]  /*16f60*/  STL [R1+0x384], R76 ;  /* 0x0003844c01007387 */ /* 0x0001e80000100800 */
[----:B------:R-:W4:Y:S04]  /*16f70*/  LDL.LU R78, [R1+0x1f0] ;  /* 0x0001f000014e7983 */ /* 0x000f280000300800 */
[----:B0-----:R-:W4:Y:S04]  /*16f80*/  LDL.LU R76, [R1+0x24c] ;  /* 0x00024c00014c7983 */ /* 0x001f280000300800 */
[----:B------:R-:W4:Y:S01]  /*16f90*/  LDL.LU R0, [R1+0x250] ;  /* 0x0002500001007983 */ /* 0x000f220000300800 */
[----:B------:R-:W-:-:S02]  /*16fa0*/  @!P1 IMAD.MOV.U32 R28, RZ, RZ, R68 ;  /* 0x000000ffff1c9224 */ /* 0x000fc400078e0044 */
[----:B------:R-:W0:Y:S01]  /*16fb0*/  S2R R68, SR_TID.X ;  /* 0x0000000000447919 */ /* 0x000e220000002100 */
[----:B------:R-:W-:-:S06]  /*16fc0*/  PRMT R27, RZ, 0x7610, R27 ;  /* 0x00007610ff1b7816 */ /* 0x000fcc000000001b */
[----:B------:R1:W4:Y:S02]  /*16fd0*/  @!P1 LDG.E.U8 R27, desc[UR18][R28.64] ;  /* 0x000000121c1b9981 */ /* 0x000324000c1e1100 */
[----:B-1----:R-:W-:Y:S02]  /*16fe0*/  PRMT R28, RZ, 0x7610, R28 ;  /* 0x00007610ff1c7816 */ /* 0x002fe4000000001c */
[----:B------:R-:W-:-:S04]  /*16ff0*/  PRMT R29, RZ, 0x7610, R29 ;  /* 0x00007610ff1d7816 */ /* 0x000fc8000000001d */
[----:B------:R1:W4:Y:S01]  /*17000*/  @!P1 LDG.E.U8 R28, desc[UR18][R30.64] ;  /* 0x000000121e1c9981 */ /* 0x000322000c1e1100 */
[----:B0-----:R-:W-:-:S04]  /*17010*/  LOP3.LUT R68, R68, 0x7f, RZ, 0xc0, !PT ;  /* 0x0000007f44447812 */ /* 0x001fc800078ec0ff */
[----:B------:R-:W-:-:S05]  /*17020*/  LOP3.LUT R68, R68, 0x10, RZ, 0x3c, !PT ;  /* 0x0000001044447812 */ /* 0x000fca00078e3cff */
[----:B------:R-:W-:Y:S04]  /*17030*/  STS.U8 [R68+UR9+0x4080], R33 ;  /* 0x0040802144007988 */ /* 0x000fe80008000009 */
[----:B------:R-:W-:Y:S01]  /*17040*/  STS.U8 [R68+UR9+0x4480], R32 ;  /* 0x0044802044007988 */ /* 0x000fe20008000009 */
[----:B--2---:R-:W-:-:S05]  /*17050*/  IADD3 R71, P2, PT, R4, R71, RZ ;  /* 0x0000004704477210 */ /* 0x004fca0007f5e0ff */
[----:B------:R-:W-:Y:S01]  /*17060*/  STL [R1+0x3c4], R71 ;  /* 0x0003c44701007387 */ /* 0x000fe20000100800 */
[----:B-1----:R-:W-:Y:S02]  /*17070*/  @!P1 IMAD.MOV.U32 R30, RZ, RZ, R71 ;  /* 0x000000ffff1e9224 */ /* 0x002fe400078e0047 */
[----:B---3--:R-:W-:-:S04]  /*17080*/  IMAD.X R77, R88, 0x1, R77, P2 ;  /* 0x00000001584d7824 */ /* 0x008fc800010e064d */
[----:B------:R-:W-:Y:S01]  /*17090*/  @!P1 IMAD.MOV.U32 R31, RZ, RZ, R77 ;  /* 0x000000ffff1f9224 */ /* 0x000fe200078e004d */
[----:B------:R0:W-:Y:S04]  /*170a0*/  STL [R1+0x1f4], R77 ;  /* 0x0001f44d01007387 */ /* 0x0001e80000100800 */
[----:B------:R1:W2:Y:S04]  /*170b0*/  @!P1 LDG.E.U8 R29, desc[UR18][R30.64] ;  /* 0x000000121e1d9981 */ /* 0x0002a8000c1e1100 */
[----:B0-----:R-:W3:Y:S04]  /*170c0*/  LDL.LU R77, [R1+0x28c] ;  /* 0x00028c00014d7983 */ /* 0x001ee80000300800 */
[----:B------:R-:W2:Y:S01]  /*170d0*/  LDL.LU R71, [R1+0x290] ;  /* 0x0002900001477983 */ /* 0x000ea20000300800 */
[----:B----4-:R-:W-:-:S02]  /*170e0*/  IADD3 R72, P2, PT, R4, R72, RZ ;  /* 0x0000004804487210 */ /* 0x010fc40007f5e0ff */
[----:B-1----:R-:W-:-:S03]  /*170f0*/  PRMT R30, RZ, 0x7610, R30 ;  /* 0x00007610ff1e7816 */ /* 0x002fc6000000001e */
[----:B------:R0:W-:Y:S01]  /*17100*/  STL [R1+0x210], R72 ;  /* 0x0002104801007387 */ /* 0x0001e20000100800 */
[----:B------:R-:W-:Y:S02]  /*17110*/  @!P1 IMAD.MOV.U32 R32, RZ, RZ, R72 ;  /* 0x000000ffff209224 */ /* 0x000fe400078e0048 */
[----:B------:R-:W-:-:S04]  /*17120*/  IMAD.X R78, R88, 0x1, R78, P2 ;  /* 0x00000001584e7824 */ /* 0x000fc800010e064e */
[----:B------:R-:W-:Y:S01]  /*17130*/  @!P1 IMAD.MOV.U32 R33, RZ, RZ, R78 ;  /* 0x000000ffff219224 */ /* 0x000fe200078e004e */
[----:B------:R-:W-:Y:S04]  /*17140*/  STL [R1+0x1f0], R78 ;  /* 0x0001f04e01007387 */ /* 0x000fe80000100800 */
[----:B0-----:R-:W4:Y:S01]  /*17150*/  LDL.LU R72, [R1+0x2d0] ;  /* 0x0002d00001487983 */ /* 0x001f220000300800 */
[----:B------:R-:W-:-:S03]  /*17160*/  IADD3 R0, P2, PT, R4, R0, RZ ;  /* 0x0000000004007210 */ /* 0x000fc60007f5e0ff */
[----:B------:R0:W4:Y:S02]  /*17170*/  @!P1 LDG.E.U8 R30, desc[UR18][R32.64] ;  /* 0x00000012201e9981 */ /* 0x000124000c1e1100 */
[----:B------:R-:W-:Y:S02]  /*17180*/  IMAD.X R76, R88, 0x1, R76, P2 ;  /* 0x00000001584c7824 */ /* 0x000fe400010e064c */
[----:B------:R-:W-:Y:S04]  /*17190*/  STL [R1+0x250], R0 ;  /* 0x0002500001007387 */ /* 0x000fe80000100800 */
[----:B------:R1:W-:Y:S01]  /*171a0*/  STL [R1+0x24c], R76 ;  /* 0x00024c4c01007387 */ /* 0x0003e20000100800 */
[----:B0-----:R-:W-:-:S03]  /*171b0*/  @!P1 IMAD.MOV.U32 R33, RZ, RZ, R76 ;  /* 0x000000ffff219224 */ /* 0x001fc600078e004c */
[----:B-1----:R-:W4:Y:S01]  /*171c0*/  LDL.LU R76, [R1+0x2cc] ;  /* 0x0002cc00014c7983 */ /* 0x002f220000300800 */
[----:B------:R-:W-:Y:S01]  /*171d0*/  PRMT R31, RZ, 0x7610, R31 ;  /* 0x00007610ff1f7816 */ /* 0x000fe2000000001f */
[----:B------:R-:W-:Y:S02]  /*171e0*/  @!P1 IMAD.MOV.U32 R32, RZ, RZ, R0 ;  /* 0x000000ffff209224 */ /* 0x000fe400078e0000 */
[----:B------:R-:W4:Y:S04]  /*171f0*/  LDL.LU R0, [R1+0x310] ;  /* 0x0003100001007983 */ /* 0x000f280000300800 */
[----:B------:R-:W-:Y:S04]  /*17200*/  STS.U8 [R68+UR9+0x4880], R35 ;  /* 0x0048802344007988 */ /* 0x000fe80008000009 */
[----:B------:R0:W4:Y:S04]  /*17210*/  @!P1 LDG.E.U8 R31, desc[UR18][R32.64] ;  /* 0x00000012201f9981 */ /* 0x000128000c1e1100 */
[----:B------:R1:W-:Y:S01]  /*17220*/  STS.U8 [R68+UR9+0x4c80], R34 ;  /* 0x004c802244007988 */ /* 0x0003e20008000009 */
[----:B0-----:R-:W-:-:S02]  /*17230*/  PRMT R32, RZ, 0x7610, R32 ;  /* 0x00007610ff207816 */ /* 0x001fc40000000020 */
[----:B--2---:R-:W-:-:S05]  /*17240*/  IADD3 R71, P2, PT, R4, R71, RZ ;  /* 0x0000004704477210 */ /* 0x004fca0007f5e0ff */
[----:B---3--:R-:W-:Y:S01]  /*17250*/  IMAD.X R77, R88, 0x1, R77, P2 ;  /* 0x00000001584d7824 */ /* 0x008fe200010e064d */
[----:B------:R-:W-:Y:S01]  /*17260*/  STL [R1+0x290], R71 ;  /* 0x0002904701007387 */ /* 0x000fe20000100800 */
[----:B-1----:R-:W-:Y:S02]  /*17270*/  @!P1 IMAD.MOV.U32 R34, RZ, RZ, R71 ;  /* 0x000000ffff229224 */ /* 0x002fe400078e0047 */
[----:B------:R-:W-:Y:S01]  /*17280*/  @!P1 IMAD.MOV.U32 R35, RZ, RZ, R77 ;  /* 0x000000ffff239224 */ /* 0x000fe200078e004d */
[----:B------:R0:W-:Y:S04]  /*17290*/  STL [R1+0x28c], R77 ;  /* 0x00028c4d01007387 */ /* 0x0001e80000100800 */
[----:B------:R1:W2:Y:S04]  /*172a0*/  @!P1 LDG.E.U8 R32, desc[UR18][R34.64] ;  /* 0x0000001222209981 */ /* 0x0002a8000c1e1100 */
[----:B0-----:R-:W3:Y:S01]  /*172b0*/  LDL.LU R77, [R1+0x30c] ;  /* 0x00030c00014d7983 */ /* 0x001ee20000300800 */
[----:B----4-:R-:W-:-:S03]  /*172c0*/  IADD3 R72, P2, PT, R4, R72, RZ ;  /* 0x0000004804487210 */ /* 0x010fc60007f5e0ff */
[----:B------:R-:W4:Y:S04]  /*172d0*/  LDL.LU R78, [R1+0x34c] ;  /* 0x00034c00014e7983 */ /* 0x000f280000300800 */
[----:B------:R-:W2:Y:S01]  /*172e0*/  LDL.LU R71, [R1+0x350] ;  /* 0x0003500001477983 */ /* 0x000ea20000300800 */
        /* <DEDUP_REMOVED lines=10> */
[----:B------:R-:W-:Y:S04]  /*17390*/  STL [R1+0x310], R0 ;  /* 0x0003100001007387 */ /* 0x000fe80000100800 */
[----:B------:R0:W-:Y:S04]  /*173a0*/  STS.U8 [R68+UR9+0x5480], R36 ;  /* 0x0054802444007988 */ /* 0x0001e80008000009 */
[----:B------:R1:W4:Y:S01]  /*173b0*/  @!P1 LDG.E.U8 R33, desc[UR18][R34.64] ;  /* 0x0000001222219981 */ /* 0x000322000c1e1100 */
[----:B0-----:R-:W-:Y:S01]  /*173c0*/  @!P1 IMAD.MOV.U32 R36, RZ, RZ, R0 ;  /* 0x000000ffff249224 */ /* 0x001fe200078e0000 */
[----:B-1----:R-:W-:-:S02]  /*173d0*/  PRMT R34, RZ, 0x7610, R34 ;  /* 0x00007610ff227816 */ /* 0x002fc40000000022 */
[----:B------:R-:W-:Y:S01]  /*173e0*/  STS.U8 [R68+UR9+0x5880], R39 ;  /* 0x0058802744007988 */ /* 0x000fe20008000009 */
[----:B---3--:R-:W-:-:S04]  /*173f0*/  IMAD.X R77, R88, 0x1, R77, P2 ;  /* 0x00000001584d7824 */ /* 0x008fc800010e064d */
[----:B------:R-:W-:Y:S01]  /*17400*/  @!P1 IMAD.MOV.U32 R37, RZ, RZ, R77 ;  /* 0x000000ffff259224 */ /* 0x000fe200078e004d */
[----:B------:R0:W-:Y:S01]  /*17410*/  STL [R1+0x30c], R77 ;  /* 0x00030c4d01007387 */ /* 0x0001e20000100800 */
[----:B--2---:R-:W-:-:S03]  /*17420*/  IADD3 R71, P2, PT, R4, R71, RZ ;  /* 0x0000004704477210 */ /* 0x004fc60007f5e0ff */
[----:B------:R1:W2:Y:S02]  /*17430*/  @!P1 LDG.E.U8 R34, desc[UR18][R36.64] ;  /* 0x0000001224229981 */ /* 0x0002a4000c1e1100 */
[----:B----4-:R-:W-:Y:S02]  /*17440*/  IMAD.X R78, R88, 0x1, R78, P2 ;  /* 0x00000001584e7824 */ /* 0x010fe400010e064e */
[----:B0-----:R-:W3:Y:S04]  /*17450*/  LDL.LU R77, [R1+0x1fc] ;  /* 0x0001fc00014d7983 */ /* 0x001ee80000300800 */
[----:B------:R-:W4:Y:S01]  /*17460*/  LDL.LU R0, [R1+0x3c8] ;  /* 0x0003c80001007983 */ /* 0x000f220000300800 */
[----:B-1----:R-:W-:-:S03]  /*17470*/  @!P1 IMAD.MOV.U32 R36, RZ, RZ, R71 ;  /* 0x000000ffff249224 */ /* 0x002fc600078e0047 */
[----:B------:R0:W-:Y:S04]  /*17480*/  STL [R1+0x350], R71 ;  /* 0x0003504701007387 */ /* 0x0001e80000100800 */
[----:B------:R-:W-:Y:S04]  /*17490*/  STL [R1+0x34c], R78 ;  /* 0x00034c4e01007387 */ /* 0x000fe80000100800 */
[----:B0-----:R-:W2:Y:S01]  /*174a0*/  LDL.LU R71, [R1+0x218] ;  /* 0x0002180001477983 */ /* 0x001ea20000300800 */
[----:B------:R-:W-:-:S05]  /*174b0*/  IADD3 R72, P2, PT, R4, R72, RZ ;  /* 0x0000004804487210 */ /* 0x000fca0007f5e0ff */
[----:B------:R-:W-:Y:S01]  /*174c0*/  IMAD.X R76, R88, 0x1, R76, P2 ;  /* 0x00000001584c7824 */ /* 0x000fe200010e064c */
[----:B------:R-:W-:Y:S03]  /*174d0*/  STL [R1+0x390], R72 ;  /* 0x0003904801007387 */ /* 0x000fe60000100800 */
[----:B------:R-:W-:Y:S01]  /*174e0*/  @!P1 IMAD.MOV.U32 R39, RZ, RZ, R76 ;  /* 0x000000ffff279224 */ /* 0x000fe200078e004c */
[----:B------:R0:W-:Y:S04]  /*174f0*/  STL [R1+0x38c], R76 ;  /* 0x00038c4c01007387 */ /* 0x0001e80000100800 */
[----:B0-----:R-:W2:Y:S01]  /*17500*/  LDL.LU R76, [R1+0x214] ;  /* 0x00021400014c7983 */ /* 0x001ea20000300800 */
[----:B------:R-:W-:Y:S01]  /*17510*/  PRMT R35, RZ, 0x7610, R35 ;  /* 0x00007610ff237816 */ /* 0x000fe20000000023 */
[----:B------:R-:W-:-:S02]  /*17520*/  @!P1 IMAD.MOV.U32 R37, RZ, RZ, R78 ;  /* 0x000000ffff259224 */ /* 0x000fc400078e004e */
[----:B------:R0:W-:Y:S04]  /*17530*/  STS.U8 [R68+UR9+0x5c80], R38 ;  /* 0x005c802644007988 */ /* 0x0001e80008000009 */
[----:B------:R1:W2:Y:S01]  /*17540*/  @!P1 LDG.E.U8 R35, desc[UR18][R36.64] ;  /* 0x0000001224239981 */ /* 0x0002a2000c1e1100 */
[----:B0-----:R-:W-:-:S03]  /*17550*/  @!P1 IMAD.MOV.U32 R38, RZ, RZ, R72 ;  /* 0x000000ffff269224 */ /* 0x001fc600078e0048 */
[----:B------:R-:W2:Y:S01]  /*17560*/  LDL.LU R72, [R1+0x258] ;  /* 0x0002580001487983 */ /* 0x000ea20000300800 */
[----:B-1----:R-:W-:-:S06]  /*17570*/  PRMT R36, RZ, 0x7610, R36 ;  /* 0x00007610ff247816 */ /* 0x002fcc0000000024 */
[----:B------:R0:W2:Y:S04]  /*17580*/  @!P1 LDG.E.U8 R36, desc[UR18][R38.64] ;  /* 0x0000001226249981 */ /* 0x0000a8000c1e1100 */
[----:B------:R-:W-:Y:S04]  /*17590*/  STS.U8 [R68+UR9+0x6080], R41 ;  /* 0x0060802944007988 */ /* 0x000fe80008000009 */
[----:B------:R-:W-:Y:S01]  /*175a0*/  STS.U8 [R68+UR9+0x6480], R40 ;  /* 0x0064802844007988 */ /* 0x000fe20008000009 */
[----:B----4-:R-:W-:-:S05]  /*175b0*/  IADD3 R0, P2, PT, R4, R0, RZ ;  /* 0x0000000004007210 */ /* 0x010fca0007f5e0ff */
[----:B---3--:R-:W-:Y:S01]  /*175c0*/  IMAD.X R77, R88, 0x1, R77, P2 ;  /* 0x00000001584d7824 */ /* 0x008fe200010e064d */
[----:B------:R-:W-:Y:S03]  /*175d0*/  STL [R1+0x3c8], R0 ;  /* 0x0003c80001007387 */ /* 0x000fe60000100800 */
[----:B0-----:R-:W-:Y:S01]  /*175e0*/  @!P1 IMAD.MOV.U32 R39, RZ, RZ, R77 ;  /* 0x000000ffff279224 */ /* 0x001fe200078e004d */
[----:B------:R0:W-:Y:S01]  /*175f0*/  STL [R1+0x1fc], R77 ;  /* 0x0001fc4d01007387 */ /* 0x0001e20000100800 */
[----:B--2---:R-:W-:Y:S01]  /*17600*/  IADD3 R71, P2, PT, R4, R71, RZ ;  /* 0x0000004704477210 */ /* 0x004fe20007f5e0ff */
[----:B------:R-:W-:Y:S02]  /*17610*/  @!P1 IMAD.MOV.U32 R38, RZ, RZ, R0 ;  /* 0x000000ffff269224 */ /* 0x000fe400078e0000 */
[----:B0-----:R-:W2:Y:S04]  /*17620*/  LDL.LU R77, [R1+0x254] ;  /* 0x00025400014d7983 */ /* 0x001ea80000300800 */
[----:B------:R-:W3:Y:S04]  /*17630*/  LDL.LU R78, [R1+0x294] ;  /* 0x00029400014e7983 */ /* 0x000ee80000300800 */
[----:B------:R-:W4:Y:S01]  /*17640*/  LDL.LU R0, [R1+0x298] ;  /* 0x0002980001007983 */ /* 0x000f220000300800 */
[----:B------:R-:W-:-:S03]  /*17650*/  @!P1 IMAD.MOV.U32 R40, RZ, RZ, R71 ;  /* 0x000000ffff289224 */ /* 0x000fc600078e0047 */
[----:B------:R-:W-:Y:S01]  /*17660*/  STL [R1+0x218], R71 ;  /* 0x0002184701007387 */ /* 0x000fe20000100800 */
[----:B------:R-:W-:-:S04]  /*17670*/  IMAD.X R76, R88, 0x1, R76, P2 ;  /* 0x00000001584c7824 */ /* 0x000fc800010e064c */
[----:B------:R-:W-:Y:S01]  /*17680*/  @!P1 IMAD.MOV.U32 R41, RZ, RZ, R76 ;  /* 0x000000ffff299224 */ /* 0x000fe200078e004c */
[----:B------:R0:W-:Y:S04]  /*17690*/  STL [R1+0x214], R76 ;  /* 0x0002144c01007387 */ /* 0x0001e80000100800 */
[----:B0-----:R-:W3:Y:S04]  /*176a0*/  LDL.LU R76, [R1+0x2d4] ;  /* 0x0002d400014c7983 */ /* 0x001ee80000300800 */
[----:B------:R-:W3:Y:S01]  /*176b0*/  LDL.LU R71, [R1+0x2d8] ;  /* 0x0002d80001477983 */ /* 0x000ee20000300800 */
[----:B------:R-:W-:-:S02]  /*176c0*/  PRMT R37, RZ, 0x7610, R37 ;  /* 0x00007610ff257816 */ /* 0x000fc40000000025 */
[----:B------:R-:W-:-:S04]  /*176d0*/  IADD3 R72, P2, PT, R4, R72, RZ ;  /* 0x0000004804487210 */ /* 0x000fc80007f5e0ff */
[----:B------:R0:W3:Y:S04]  /*176e0*/  @!P1 LDG.E.U8 R37, desc[UR18][R38.64] ;  /* 0x0000001226259981 */ /* 0x0000e8000c1e1100 */
[----:B------:R-:W-:Y:S01]  /*176f0*/  STL [R1+0x258], R72 ;  /* 0x0002584801007387 */ /* 0x000fe20000100800 */
[----:B0-----:R-:W-:Y:S02]  /*17700*/  PRMT R38, RZ, 0x7610, R38 ;  /* 0x00007610ff267816 */ /* 0x001fe40000000026 */
[----:B------:R-:W-:-:S04]  /*17710*/  PRMT R39, RZ, 0x7610, R39 ;  /* 0x00007610ff277816 */ /* 0x000fc80000000027 */
[----:B------:R0:W3:Y:S04]  /*17720*/  @!P1 LDG.E.U8 R38, desc[UR18][R40.64] ;  /* 0x0000001228269981 */ /* 0x0000e8000c1e1100 */
[----:B------:R-:W-:Y:S01]  /*17730*/  STS.U8 [R68+UR9+0x6880], R43 ;  /* 0x0068802b44007988 */ /* 0x000fe20008000009 */
[----:B0-----:R-:W-:-:S03]  /*17740*/  @!P1 IMAD.MOV.U32 R40, RZ, RZ, R72 ;  /* 0x000000ffff289224 */ /* 0x001fc600078e0048 */
[----:B------:R-:W-:Y:S01]  /*17750*/  STS.U8 [R68+UR9+0x6c80], R42 ;  /* 0x006c802a44007988 */ /* 0x000fe20008000009 */
[----:B--2---:R-:W-:-:S04]  /*17760*/  IMAD.X R77, R88, 0x1, R77, P2 ;  /* 0x00000001584d7824 */ /* 0x004fc800010e064d */
[----:B------:R-:W-:Y:S01]  /*17770*/  @!P1 IMAD.MOV.U32 R41, RZ, RZ, R77 ;  /* 0x000000ffff299224 */ /* 0x000fe200078e004d */
[----:B------:R0:W-:Y:S01]  /*17780*/  STL [R1+0x254], R77 ;  /* 0x0002544d01007387 */ /* 0x0001e20000100800 */
[----:B----4-:R-:W-:-:S03]  /*17790*/  IADD3 R0, P2, PT, R4, R0, RZ ;  /* 0x0000000004007210 */ /* 0x010fc60007f5e0ff */
[----:B------:R1:W2:Y:S02]  /*177a0*/  @!P1 LDG.E.U8 R39, desc[UR18][R40.64] ;  /* 0x0000001228279981 */ /* 0x0002a4000c1e1100 */
[----:B---3--:R-:W-:Y:S02]  /*177b0*/  IMAD.X R78, R88, 0x1, R78, P2 ;  /* 0x00000001584e7824 */ /* 0x008fe400010e064e */
[----:B0-----:R-:W3:Y:S04]  /*177c0*/  LDL.LU R77, [R1+0x314] ;  /* 0x00031400014d7983 */ /* 0x001ee80000300800 */
[----:B------:R-:W4:Y:S01]  /*177d0*/  LDL.LU R72, [R1+0x318] ;  /* 0x0003180001487983 */ /* 0x000f220000300800 */
[----:B-1----:R-:W-:Y:S01]  /*177e0*/  PRMT R40, RZ, 0x7610, R40 ;  /* 0x00007610ff287816 */ /* 0x002fe20000000028 */
[----:B------:R-:W-:-:S02]  /*177f0*/  @!P1 IMAD.MOV.U32 R42, RZ, RZ, R0 ;  /* 0x000000ffff2a9224 */ /* 0x000fc400078e0000 */
[----:B------:R0:W-:Y:S01]  /*17800*/  STL [R1+0x298], R0 ;  /* 0x0002980001007387 */ /* 0x0001e20000100800 */
[----:B------:R-:W-:-:S03]  /*17810*/  @!P1 IMAD.MOV.U32 R43, RZ, RZ, R78 ;  /* 0x000000ffff2b9224 */ /* 0x000fc600078e004e */
[----:B------:R-:W-:Y:S04]  /*17820*/  STL [R1+0x294], R78 ;  /* 0x0002944e01007387 */ /* 0x000fe80000100800 */
[----:B------:R1:W2:Y:S04]  /*17830*/  @!P1 LDG.E.U8 R40, desc[UR18][R42.64] ;  /* 0x000000122a289981 */ /* 0x0002a8000c1e1100 */
[----:B0-----:R-:W2:Y:S01]  /*17840*/  LDL.LU R0, [R1+0x358] ;  /* 0x0003580001007983 */ /* 0x001ea20000300800 */
[----:B------:R-:W-:-:S05]  /*17850*/  IADD3 R71, P2, PT, R4, R71, RZ ;  /* 0x0000004704477210 */ /* 0x000fca0007f5e0ff */
[----:B------:R-:W-:Y:S01]  /*17860*/  IMAD.X R76, R88, 0x1, R76, P2 ;  /* 0x00000001584c7824 */ /* 0x000fe200010e064c */
[----:B------:R-:W-:Y:S03]  /*17870*/  STL [R1+0x2d8], R71 ;  /* 0x0002d84701007387 */ /* 0x000fe60000100800 */
[----:B-1----:R-:W-:Y:S01]  /*17880*/  @!P1 IMAD.MOV.U32 R43, RZ, RZ, R76 ;  /* 0x000000ffff2b9224 */ /* 0x002fe200078e004c */
[----:B------:R0:W-:Y:S04]  /*17890*/  STL [R1+0x2d4], R76 ;  /* 0x0002d44c01007387 */ /* 0x0001e80000100800 */
[----:B0-----:R-:W2:Y:S01]  /*178a0*/  LDL.LU R76, [R1+0x354] ;  /* 0x00035400014c7983 */ /* 0x001ea20000300800 */
[----:B------:R-:W-:Y:S01]  /*178b0*/  PRMT R41, RZ, 0x7610, R41 ;  /* 0x00007610ff297816 */ /* 0x000fe20000000029 */
[----:B------:R-:W-:-:S02]  /*178c0*/  @!P1 IMAD.MOV.U32 R42, RZ, RZ, R71 ;  /* 0x000000ffff2a9224 */ /* 0x000fc400078e0047 */
[----:B------:R-:W2:Y:S04]  /*178d0*/  LDL.LU R71, [R1+0x398] ;  /* 0x0003980001477983 */ /* 0x000ea80000300800 */
[----:B------:R-:W-:Y:S04]  /*178e0*/  STS.U8 [R68+UR9+0x7080], R45 ;  /* 0x0070802d44007988 */ /* 0x000fe80008000009 */
[----:B------:R0:W2:Y:S04]  /*178f0*/  @!P1 LDG.E.U8 R41, desc[UR18][R42.64] ;  /* 0x000000122a299981 */ /* 0x0000a8000c1e1100 */
[----:B------:R1:W-:Y:S01]  /*17900*/  STS.U8 [R68+UR9+0x7480], R44 ;  /* 0x0074802c44007988 */ /* 0x0003e20008000009 */
[----:B0-----:R-:W-:-:S02]  /*17910*/  PRMT R42, RZ, 0x7610, R42 ;  /* 0x00007610ff2a7816 */ /* 0x001fc4000000002a */
[----:B----4-:R-:W-:-:S05]  /*17920*/  IADD3 R72, P2, PT, R4, R72, RZ ;  /* 0x0000004804487210 */ /* 0x010fca0007f5e0ff */
[----:B---3--:R-:W-:Y:S01]  /*17930*/  IMAD.X R77, R88, 0x1, R77, P2 ;  /* 0x00000001584d7824 */ /* 0x008fe200010e064d */
[----:B------:R-:W-:Y:S01]  /*17940*/  STL [R1+0x318], R72 ;  /* 0x0003184801007387 */ /* 0x000fe20000100800 */
[----:B-1----:R-:W-:Y:S02]  /*17950*/  @!P1 IMAD.MOV.U32 R44, RZ, RZ, R72 ;  /* 0x000000ffff2c9224 */ /* 0x002fe400078e0048 */
[----:B------:R-:W-:Y:S01]  /*17960*/  @!P1 IMAD.MOV.U32 R45, RZ, RZ, R77 ;  /* 0x000000ffff2d9224 */ /* 0x000fe200078e004d */
[----:B------:R0:W-:Y:S04]  /*17970*/  STL [R1+0x314], R77 ;  /* 0x0003144d01007387 */ /* 0x0001e80000100800 */
[----:B------:R-:W3:Y:S01]  /*17980*/  LDL.LU R78, [R1+0x394] ;  /* 0x00039400014e7983 */ /* 0x000ee20000300800 */
[----:B--2---:R-:W-:-:S03]  /*17990*/  IADD3 R0, P2, PT, R4, R0, RZ ;  /* 0x0000000004007210 */ /* 0x004fc60007f5e0ff */
[----:B------:R1:W2:Y:S04]  /*179a0*/  @!P1 LDG.E.U8 R42, desc[UR18][R44.64] ;  /* 0x000000122c2a9981 */ /* 0x0002a8000c1e1100 */
[----:B0-----:R-:W4:Y:S04]  /*179b0*/  LDL.LU R77, [R1+0x200] ;  /* 0x00020000014d7983 */ /* 0x001f280000300800 */
[----:B------:R-:W2:Y:S01]  /*179c0*/  LDL.LU R72, [R1+0x3cc] ;  /* 0x0003cc0001487983 */ /* 0x000ea20000300800 */
[----:B-1----:R-:W-:-:S03]  /*179d0*/  @!P1 IMAD.MOV.U32 R44, RZ, RZ, R0 ;  /* 0x000000ffff2c9224 */ /* 0x002fc600078e0000 */
[----:B------:R0:W-:Y:S01]  /*179e0*/  STL [R1+0x358], R0 ;  /* 0x0003580001007387 */ /* 0x0001e20000100800 */
[----:B------:R-:W-:-:S05]  /*179f0*/  IMAD.X R76, R88, 0x1, R76, P2 ;  /* 0x00000001584c7824 */ /* 0x000fca00010e064c */
[----:B------:R1:W-:Y:S04]  /*17a00*/  STL [R1+0x354], R76 ;  /* 0x0003544c01007387 */ /* 0x0003e80000100800 */
[----:B0-----:R-:W4:Y:S01]  /*17a10*/  LDL.LU R0, [R1+0x220] ;  /* 0x0002200001007983 */ /* 0x001f220000300800 */
[----:B------:R-:W-:-:S03]  /*17a20*/  @!P1 IMAD.MOV.U32 R45, RZ, RZ, R76 ;  /* 0x000000ffff2d9224 */ /* 0x000fc600078e004c */
[----:B-1----:R-:W4:Y:S01]  /*17a30*/  LDL.LU R76, [R1+0x21c] ;  /* 0x00021c00014c7983 */ /* 0x002f220000300800 */
[----:B------:R-:W-:Y:S02]  /*17a40*/  IADD3 R71, P2, PT, R4, R71, RZ ;  /* 0x0000004704477210 */ /* 0x000fe40007f5e0ff */
[----:B------:R-:W-:Y:S01]  /*17a50*/  PRMT R43, RZ, 0x7610, R43 ;  /* 0x00007610ff2b7816 */ /* 0x000fe2000000002b */
[----:B------:R-:W-:Y:S04]  /*17a60*/  STS.U8 [R68+UR9+0x7880], R47 ;  /* 0x0078802f44007988 */ /* 0x000fe80008000009 */
[----:B------:R0:W-:Y:S04]  /*17a70*/  STS.U8 [R68+UR9+0x7c80], R46 ;  /* 0x007c802e44007988 */ /* 0x0001e80008000009 */
[----:B------:R1:W4:Y:S04]  /*17a80*/  @!P1 LDG.E.U8 R43, desc[UR18][R44.64] ;  /* 0x000000122c2b9981 */ /* 0x000328000c1e1100 */
[----:B------:R3:W-:Y:S01]  /*17a90*/  STL [R1+0x398], R71 ;  /* 0x0003984701007387 */ /* 0x0007e20000100800 */
[----:B0-----:R-:W-:Y:S01]  /*17aa0*/  @!P1 IMAD.MOV.U32 R46, RZ, RZ, R71 ;  /* 0x000000ffff2e9224 */ /* 0x001fe200078e0047 */
[----:B-1----:R-:W-:-:S02]  /*17ab0*/  PRMT R44, RZ, 0x7610, R44 ;  /* 0x00007610ff2c7816 */ /* 0x002fc4000000002c */
[----:B------:R-:W-:Y:S01]  /*17ac0*/  PRMT R45, RZ, 0x7610, R45 ;  /* 0x00007610ff2d7816 */ /* 0x000fe2000000002d */
[----:B---3--:R-:W-:-:S04]  /*17ad0*/  IMAD.X R78, R88, 0x1, R78, P2 ;  /* 0x00000001584e7824 */ /* 0x008fc800010e064e */
[----:B------:R-:W-:Y:S01]  /*17ae0*/  @!P1 IMAD.MOV.U32 R47, RZ, RZ, R78 ;  /* 0x000000ffff2f9224 */ /* 0x000fe200078e004e */
[----:B------:R-:W-:Y:S04]  /*17af0*/  STL [R1+0x394], R78 ;  /* 0x0003944e01007387 */ /* 0x000fe80000100800 */
[----:B------:R-:W3:Y:S01]  /*17b00*/  LDL.LU R71, [R1+0x260] ;  /* 0x0002600001477983 */ /* 0x000ee20000300800 */
[----:B--2---:R-:W-:-:S03]  /*17b10*/  IADD3 R72, P2, PT, R4, R72, RZ ;  /* 0x0000004804487210 */ /* 0x004fc60007f5e0ff */
[----:B------:R0:W2:Y:S02]  /*17b20*/  @!P1 LDG.E.U8 R44, desc[UR18][R46.64] ;  /* 0x000000122e2c9981 */ /* 0x0000a4000c1e1100 */
[----:B----4-:R-:W-:Y:S02]  /*17b30*/  IMAD.X R77, R88, 0x1, R77, P2 ;  /* 0x00000001584d7824 */ /* 0x010fe400010e064d */
[----:B------:R-:W-:Y:S04]  /*17b40*/  STL [R1+0x3cc], R72 ;  /* 0x0003cc4801007387 */ /* 0x000fe80000100800 */
[----:B------:R1:W-:Y:S01]  /*17b50*/  STL [R1+0x200], R77 ;  /* 0x0002004d01007387 */ /* 0x0003e20000100800 */
[----:B0-----:R-:W-:Y:S02]  /*17b60*/  @!P1 IMAD.MOV.U32 R46, RZ, RZ, R72 ;  /* 0x000000ffff2e9224 */ /* 0x001fe400078e0048 */
[----:B------:R-:W-:-:S05]  /*17b70*/  @!P1 IMAD.MOV.U32 R47, RZ, RZ, R77 ;  /* 0x000000ffff2f9224 */ /* 0x000fca00078e004d */
[----:B------:R0:W4:Y:S04]  /*17b80*/  @!P1 LDG.E.U8 R45, desc[UR18][R46.64] ;  /* 0x000000122e2d9981 */ /* 0x000128000c1e1100 */
[----:B-1----:R-:W2:Y:S04]  /*17b90*/  LDL.LU R77, [R1+0x25c] ;  /* 0x00025c00014d7983 */ /* 0x002ea80000300800 */
[----:B------:R-:W4:Y:S01]  /*17ba0*/  LDL.LU R72, [R1+0x2a0] ;  /* 0x0002a00001487983 */ /* 0x000f220000300800 */
[----:B------:R-:W-:-:S05]  /*17bb0*/  IADD3 R0, P2, PT, R4, R0, RZ ;  /* 0x0000000004007210 */ /* 0x000fca0007f5e0ff */
[----:B------:R-:W-:Y:S01]  /*17bc0*/  IMAD.X R76, R88, 0x1, R76, P2 ;  /* 0x00000001584c7824 */ /* 0x000fe200010e064c */
[----:B------:R-:W-:Y:S03]  /*17bd0*/  STL [R1+0x220], R0 ;  /* 0x0002200001007387 */ /* 0x000fe60000100800 */
[----:B0-----:R-:W-:Y:S01]  /*17be0*/  @!P1 IMAD.MOV.U32 R47, RZ, RZ, R76 ;  /* 0x000000ffff2f9224 */ /* 0x001fe200078e004c */
[----:B------:R0:W-:Y:S04]  /*17bf0*/  STL [R1+0x21c], R76 ;  /* 0x00021c4c01007387 */ /* 0x0001e80000100800 */
[----:B0-----:R-:W4:Y:S01]  /*17c00*/  LDL.LU R76, [R1+0x29c] ;  /* 0x00029c00014c7983 */ /* 0x001f220000300800 */
[----:B------:R-:W0:Y:S01]  /*17c10*/  S2R R68, SR_TID.X ;  /* 0x0000000000447919 */ /* 0x000e220000002100 */
[----:B------:R-:W-:-:S02]  /*17c20*/  @!P1 IMAD.MOV.U32 R46, RZ, RZ, R0 ;  /* 0x000000ffff2e9224 */ /* 0x000fc400078e0000 */
[----:B------:R-:W4:Y:S04]  /*17c30*/  LDL.LU R78, [R1+0x2dc] ;  /* 0x0002dc00014e7983 */ /* 0x000f280000300800 */
[----:B------:R-:W4:Y:S01]  /*17c40*/  LDL.LU R0, [R1+0x2e0] ;  /* 0x0002e00001007983 */ /* 0x000f220000300800 */
[----:B0-----:R-:W-:-:S04]  /*17c50*/  LOP3.LUT R68, R68, 0x7f, RZ, 0xc0, !PT ;  /* 0x0000007f44447812 */ /* 0x001fc800078ec0ff */
[----:B------:R-:W-:-:S05]  /*17c60*/  LOP3.LUT R68, R68, 0x20, RZ, 0x3c, !PT ;  /* 0x0000002044447812 */ /* 0x000fca00078e3cff */
[----:B------:R-:W-:Y:S04]  /*17c70*/  STS.U8 [R68+UR9+0x4100], R59 ;  /* 0x0041003b44007988 */ /* 0x000fe80008000009 */
[----:B------:R0:W-:Y:S04]  /*17c80*/  STS.U8 [R68+UR9+0x4500], R49 ;  /* 0x0045003144007988 */ /* 0x0001e80008000009 */
[----:B------:R1:W-:Y:S01]  /*17c90*/  STS.U8 [R68+UR9+0x4900], R50 ;  /* 0x0049003244007988 */ /* 0x0003e20008000009 */
[----:B0-----:R-:W-:Y:S02]  /*17ca0*/  PRMT R49, RZ, 0x7610, R49 ;  /* 0x00007610ff317816 */ /* 0x001fe40000000031 */
[----:B-1----:R-:W-:-:S04]  /*17cb0*/  PRMT R50, RZ, 0x7610, R50 ;  /* 0x00007610ff327816 */ /* 0x002fc80000000032 */
[----:B------:R0:W4:Y:S01]  /*17cc0*/  @!P1 LDG.E.U8 R49, desc[UR18][R46.64] ;  /* 0x000000122e319981 */ /* 0x000122000c1e1100 */
[----:B---3--:R-:W-:-:S05]  /*17cd0*/  IADD3 R71, P2, PT, R4, R71, RZ ;  /* 0x0000004704477210 */ /* 0x008fca0007f5e0ff */
[----:B------:R-:W-:Y:S01]  /*17ce0*/  STL [R1+0x260], R71 ;  /* 0x0002604701007387 */ /* 0x000fe20000100800 */
[----:B0-----:R-:W-:Y:S02]  /*17cf0*/  @!P1 IMAD.MOV.U32 R46, RZ, RZ, R71 ;  /* 0x000000ffff2e9224 */ /* 0x001fe400078e0047 */
[----:B--2---:R-:W-:Y:S01]  /*17d00*/  IMAD.X R77, R88, 0x1, R77, P2 ;  /* 0x00000001584d7824 */ /* 0x004fe200010e064d */
[----:B----4-:R-:W-:-:S04]  /*17d10*/  IADD3 R72, P2, PT, R4, R72, RZ ;  /* 0x0000004804487210 */ /* 0x010fc80007f5e0ff */
[----:B------:R0:W-:Y:S01]  /*17d20*/  STL [R1+0x25c], R77 ;  /* 0x00025c4d01007387 */ /* 0x0001e20000100800 */
[----:B------:R-:W-:-:S05]  /*17d30*/  @!P1 IMAD.MOV.U32 R47, RZ, RZ, R77 ;  /* 0x000000ffff2f9224 */ /* 0x000fca00078e004d */
[----:B------:R1:W2:Y:S04]  /*17d40*/  @!P1 LDG.E.U8 R50, desc[UR18][R46.64] ;  /* 0x000000122e329981 */ /* 0x0002a8000c1e1100 */
[----:B0-----:R-:W3:Y:S04]  /*17d50*/  LDL.LU R77, [R1+0x31c] ;  /* 0x00031c00014d7983 */ /* 0x001ee80000300800 */
[----:B------:R-:W4:Y:S01]  /*17d60*/  LDL.LU R71, [R1+0x320] ;  /* 0x0003200001477983 */ /* 0x000f220000300800 */
[----:B-1----:R-:W-:-:S03]  /*17d70*/  @!P1 IMAD.MOV.U32 R46, RZ, RZ, R72 ;  /* 0x000000ffff2e9224 */ /* 0x002fc600078e0048 */
[----:B------:R-:W-:Y:S01]  /*17d80*/  STL [R1+0x2a0], R72 ;  /* 0x0002a04801007387 */ /* 0x000fe20000100800 */
[----:B------:R-:W-:-:S04]  /*17d90*/  IMAD.X R76, R88, 0x1, R76, P2 ;  /* 0x00000001584c7824 */ /* 0x000fc800010e064c */
[----:B------:R-:W-:Y:S01]  /*17da0*/  @!P1 IMAD.MOV.U32 R47, RZ, RZ, R76 ;  /* 0x000000ffff2f9224 */ /* 0x000fe200078e004c */
[----:B------:R0:W-:Y:S04]  /*17db0*/  STL [R1+0x29c], R76 ;  /* 0x00029c4c01007387 */ /* 0x0001e80000100800 */
[----:B0-----:R-:W2:Y:S04]  /*17dc0*/  LDL.LU R76, [R1+0x35c] ;  /* 0x00035c00014c7983 */ /* 0x001ea80000300800 */
[----:B------:R-:W2:Y:S01]  /*17dd0*/  LDL.LU R72, [R1+0x360] ;  /* 0x0003600001487983 */ /* 0x000ea20000300800 */
[----:B------:R-:W-:-:S03]  /*17de0*/  IADD3 R0, P2, PT, R4, R0, RZ ;  /* 0x0000000004007210 */ /* 0x000fc60007f5e0ff */
[----:B------:R0:W-:Y:S02]  /*17df0*/  STS.U8 [R68+UR9+0x4d00], R51 ;  /* 0x004d003344007988 */ /* 0x0001e40008000009 */
[----:B------:R-:W-:Y:S02]  /*17e00*/  IMAD.X R78, R88, 0x1, R78, P2 ;  /* 0x00000001584e7824 */ /* 0x000fe400010e064e */
[----:B------:R1:W-:Y:S01]  /*17e10*/  STS.U8 [R68+UR9+0x5100], R52 ;  /* 0x0051003444007988 */ /* 0x0003e20008000009 */
[----:B0-----:R-:W-:-:S03]  /*17e20*/  PRMT R51, RZ, 0x7610, R51 ;  /* 0x00007610ff337816 */ /* 0x001fc60000000033 */
[----:B------:R0:W-:Y:S01]  /*17e30*/  STL [R1+0x2e0], R0 ;  /* 0x0002e00001007387 */ /* 0x0001e20000100800 */
[----:B-1----:R-:W-:-:S03]  /*17e40*/  PRMT R52, RZ, 0x7610, R52 ;  /* 0x00007610ff347816 */ /* 0x002fc60000000034 */
[----:B------:R1:W2:Y:S04]  /*17e50*/  @!P1 LDG.E.U8 R51, desc[UR18][R46.64] ;  /* 0x000000122e339981 */ /* 0x0002a8000c1e1100 */
[----:B------:R-:W-:Y:S01]  /*17e60*/  STL [R1+0x2dc], R78 ;  /* 0x0002dc4e01007387 */ /* 0x000fe20000100800 */
[----:B-1----:R-:W-:Y:S02]  /*17e70*/  @!P1 IMAD.MOV.U32 R46, RZ, RZ, R0 ;  /* 0x000000ffff2e9224 */ /* 0x002fe400078e0000 */
[----:B------:R-:W-:Y:S01]  /*17e80*/  @!P1 IMAD.MOV.U32 R47, RZ, RZ, R78 ;  /* 0x000000ffff2f9224 */ /* 0x000fe200078e004e */
[----:B0-----:R-:W2:Y:S04]  /*17e90*/  LDL.LU R0, [R1+0x3a0] ;  /* 0x0003a00001007983 */ /* 0x001ea80000300800 */
[----:B------:R0:W-:Y:S04]  /*17ea0*/  STS.U8 [R68+UR9+0x5500], R53 ;  /* 0x0055003544007988 */ /* 0x0001e80008000009 */
[----:B------:R1:W2:Y:S01]  /*17eb0*/  @!P1 LDG.E.U8 R52, desc[UR18][R46.64] ;  /* 0x000000122e349981 */ /* 0x0002a2000c1e1100 */
[----:B0-----:R-:W-:-:S02]  /*17ec0*/  PRMT R53, RZ, 0x7610, R53 ;  /* 0x00007610ff357816 */ /* 0x001fc40000000035 */
[----:B----4-:R-:W-:-:S05]  /*17ed0*/  IADD3 R71, P2, PT, R4, R71, RZ ;  /* 0x0000004704477210 */ /* 0x010fca0007f5e0ff */
[----:B---3--:R-:W-:Y:S01]  /*17ee0*/  IMAD.X R77, R88, 0x1, R77, P2 ;  /* 0x00000001584d7824 */ /* 0x008fe200010e064d */
[----:B------:R-:W-:Y:S01]  /*17ef0*/  STL [R1+0x320], R71 ;  /* 0x0003204701007387 */ /* 0x000fe20000100800 */
[----:B-1----:R-:W-:Y:S02]  /*17f00*/  @!P1 IMAD.MOV.U32 R46, RZ, RZ, R71 ;  /* 0x000000ffff2e9224 */ /* 0x002fe400078e0047 */
[----:B------:R-:W-:Y:S01]  /*17f10*/  @!P1 IMAD.MOV.U32 R47, RZ, RZ, R77 ;  /* 0x000000ffff2f9224 */ /* 0x000fe200078e004d */
[----:B------:R0:W-:Y:S04]  /*17f20*/  STL [R1+0x31c], R77 ;  /* 0x00031c4d01007387 */ /* 0x0001e80000100800 */
[----:B------:R1:W3:Y:S04]  /*17f30*/  @!P1 LDG.E.U8 R53, desc[UR18][R46.64] ;  /* 0x000000122e359981 */ /* 0x0002e8000c1e1100 */
[----:B0-----:R-:W4:Y:S04]  /*17f40*/  LDL.LU R77, [R1+0x39c] ;  /* 0x00039c00014d7983 */ /* 0x001f280000300800 */
[----:B------:R-:W3:Y:S01]  /*17f50*/  LDL.LU R71, [R1+0x3d0] ;  /* 0x0003d00001477983 */ /* 0x000ee20000300800 */
[----:B--2---:R-:W-:-:S05]  /*17f60*/  IADD3 R72, P2, PT, R4, R72, RZ ;  /* 0x0000004804487210 */ /* 0x004fca0007f5e0ff */
[----:B------:R-:W-:Y:S01]  /*17f70*/  IMAD.X R76, R88, 0x1, R76, P2 ;  /* 0x00000001584c7824 */ /* 0x000fe200010e064c */
[----:B------:R-:W-:Y:S03]  /*17f80*/  STL [R1+0x360], R72 ;  /* 0x0003604801007387 */ /* 0x000fe60000100800 */
[----:B-1----:R-:W-:Y:S01]  /*17f90*/  @!P1 IMAD.MOV.U32 R47, RZ, RZ, R76 ;  /* 0x000000ffff2f9224 */ /* 0x002fe200078e004c */
[----:B------:R0:W-:Y:S04]  /*17fa0*/  STL [R1+0x35c], R76 ;  /* 0x00035c4c01007387 */ /* 0x0001e80000100800 */
[----:B0-----:R-:W2:Y:S01]  /*17fb0*/  LDL.LU R76, [R1+0x204] ;  /* 0x00020400014c7983 */ /* 0x001ea20000300800 */
[----:B------:R-:W-:-:S03]  /*17fc0*/  @!P1 IMAD.MOV.U32 R46, RZ, RZ, R72 ;  /* 0x000000ffff2e9224 */ /* 0x000fc600078e0048 */
[----:B------:R0:W-:Y:S04]  /*17fd0*/  STS.U8 [R68+UR9+0x5900], R58 ;  /* 0x0059003a44007988 */ /* 0x0001e80008000009 */
[----:B------:R-:W2:Y:S04]  /*17fe0*/  LDL.LU R78, [R1+0x224] ;  /* 0x00022400014e7983 */ /* 0x000ea80000300800 */
[----:B------:R-:W2:Y:S01]  /*17ff0*/  LDL.LU R72, [R1+0x228] ;  /* 0x0002280001487983 */ /* 0x000ea20000300800 */
[----:B------:R-:W-:Y:S02]  /*18000*/  IADD3 R0, P2, PT, R4, R0, RZ ;  /* 0x0000000004007210 */ /* 0x000fe40007f5e0ff */
[----:B0-----:R-:W-:Y:S01]  /*18010*/  PRMT R58, RZ, 0x7610, R58 ;  /* 0x00007610ff3a7816 */ /* 0x001fe2000000003a */
[----:B------:R0:W-:Y:S04]  /*18020*/  STS.U8 [R68+UR9+0x5d00], R57 ;  /* 0x005d003944007988 */ /* 0x0001e80008000009 */
[----:B------:R-:W-:Y:S04]  /*18030*/  STL [R1+0x3a0], R0 ;  /* 0x0003a00001007387 */ /* 0x000fe80000100800 */
[----:B------:R1:W2:Y:S01]  /*18040*/  @!P1 LDG.E.U8 R58, desc[UR18][R46.64] ;  /* 0x000000122e3a9981 */ /* 0x0002a2000c1e1100 */
[----:B0-----:R-:W-:Y:S01]  /*18050*/  PRMT R57, RZ, 0x7610, R57 ;  /* 0x00007610ff397816 */ /* 0x001fe20000000039 */
[----:B-1----:R-:W-:-:S02]  /*18060*/  @!P1 IMAD.MOV.U32 R46, RZ, RZ, R0 ;  /* 0x000000ffff2e9224 */ /* 0x002fc400078e0000 */
[----:B----4-:R-:W-:Y:S01]  /*18070*/  IMAD.X R77, R88, 0x1, R77, P2 ;  /* 0x00000001584d7824 */ /* 0x010fe200010e064d */
[----:B---3--:R-:W-:-:S04]  /*18080*/  IADD3 R71, P2, PT, R4, R71, RZ ;  /* 0x0000004704477210 */ /* 0x008fc80007f5e0ff */
[----:B------:R0:W-:Y:S01]  /*18090*/  STL [R1+0x39c], R77 ;  /* 0x00039c4d01007387 */ /* 0x0001e20000100800 */
[----:B------:R-:W-:-:S05]  /*180a0*/  @!P1 IMAD.MOV.U32 R47, RZ, RZ, R77 ;  /* 0x000000ffff2f9224 */ /* 0x000fca00078e004d */
[----:B------:R1:W3:Y:S04]  /*180b0*/  @!P1 LDG.E.U8 R57, desc[UR18][R46.64] ;  /* 0x000000122e399981 */ /* 0x0002e8000c1e1100 */
[----:B0-----:R-:W4:Y:S04]  /*180c0*/  LDL.LU R77, [R1+0x264] ;  /* 0x00026400014d7983 */ /* 0x001f280000300800 */
[----:B------:R-:W3:Y:S01]  /*180d0*/  LDL.LU R0, [R1+0x268] ;  /* 0x0002680001007983 */ /* 0x000ee20000300800 */
[----:B-1----:R-:W-:-:S03]  /*180e0*/  @!P1 IMAD.MOV.U32 R46, RZ, RZ, R71 ;  /* 0x000000ffff2e9224 */ /* 0x002fc600078e0047 */
[----:B------:R-:W-:Y:S01]  /*180f0*/  STL [R1+0x3d0], R71 ;  /* 0x0003d04701007387 */ /* 0x000fe20000100800 */
[----:B--2---:R-:W-:-:S04]  /*18100*/  IMAD.X R76, R88, 0x1, R76, P2 ;  /* 0x00000001584c7824 */ /* 0x004fc800010e064c */
        /* <DEDUP_REMOVED lines=13> */
[----:B------:R-:W-:Y:S01]  /*181e0*/  PRMT R59, RZ, 0x7610, R59 ;  /* 0x00007610ff3b7816 */ /* 0x000fe2000000003b */
[----:B-1----:R-:W-:Y:S02]  /*181f0*/  @!P1 IMAD.MOV.U32 R46, RZ, RZ, R72 ;  /* 0x000000ffff2e9224 */ /* 0x002fe400078e0048 */
[----:B------:R-:W-:Y:S01]  /*18200*/  @!P1 IMAD.MOV.U32 R47, RZ, RZ, R78 ;  /* 0x000000ffff2f9224 */ /* 0x000fe200078e004e */
[----:B0-----:R-:W2:Y:S04]  /*18210*/  LDL.LU R72, [R1+0x2e8] ;  /* 0x0002e80001487983 */ /* 0x001ea80000300800 */
[----:B------:R0:W2:Y:S01]  /*18220*/  @!P1 LDG.E.U8 R55, desc[UR18][R46.64] ;  /* 0x000000122e379981 */ /* 0x0000a2000c1e1100 */
[----:B---3--:R-:W-:-:S05]  /*18230*/  IADD3 R0, P2, PT, R4, R0, RZ ;  /* 0x0000000004007210 */ /* 0x008fca0007f5e0ff */
[----:B----4-:R-:W-:Y:S01]  /*18240*/  IMAD.X R77, R88, 0x1, R77, P2 ;  /* 0x00000001584d7824 */ /* 0x010fe200010e064d */
[----:B------:R-:W-:Y:S01]  /*18250*/  STL [R1+0x268], R0 ;  /* 0x0002680001007387 */ /* 0x000fe20000100800 */
[----:B0-----:R-:W-:Y:S02]  /*18260*/  @!P1 IMAD.MOV.U32 R46, RZ, RZ, R0 ;  /* 0x000000ffff2e9224 */ /* 0x001fe400078e0000 */
[----:B------:R-:W-:Y:S01]  /*18270*/  @!P1 IMAD.MOV.U32 R47, RZ, RZ, R77 ;  /* 0x000000ffff2f9224 */ /* 0x000fe200078e004d */
[----:B------:R0:W-:Y:S04]  /*18280*/  STL [R1+0x264], R77 ;  /* 0x0002644d01007387 */ /* 0x0001e80000100800 */
[----:B------:R1:W3:Y:S04]  /*18290*/  @!P1 LDG.E.U8 R59, desc[UR18][R46.64] ;  /* 0x000000122e3b9981 */ /* 0x0002e8000c1e1100 */
[----:B0-----:R-:W4:Y:S04]  /*182a0*/  LDL.LU R77, [R1+0x2e4] ;  /* 0x0002e400014d7983 */ /* 0x001f280000300800 */
[----:B------:R-:W3:Y:S01]  /*182b0*/  LDL.LU R0, [R1+0x328] ;  /* 0x0003280001007983 */ /* 0x000ee20000300800 */
[----:B--2---:R-:W-:-:S05]  /*182c0*/  IADD3 R71, P2, PT, R4, R71, RZ ;  /* 0x0000004704477210 */ /* 0x004fca0007f5e0ff */
[----:B------:R-:W-:Y:S01]  /*182d0*/  IMAD.X R76, R88, 0x1, R76, P2 ;  /* 0x00000001584c7824 */ /* 0x000fe200010e064c */
[----:B------:R-:W-:Y:S01]  /*182e0*/  STL [R1+0x2a8], R71 ;  /* 0x0002a84701007387 */ /* 0x000fe20000100800 */
[----:B-1----:R-:W-:Y:S02]  /*182f0*/  @!P1 IMAD.MOV.U32 R46, RZ, RZ, R71 ;  /* 0x000000ffff2e9224 */ /* 0x002fe400078e0047 */
[----:B------:R-:W-:Y:S01]  /*18300*/  @!P1 IMAD.MOV.U32 R47, RZ, RZ, R76 ;  /* 0x000000ffff2f9224 */ /* 0x000fe200078e004c */
[----:B------:R0:W-:Y:S04]  /*18310*/  STL [R1+0x2a4], R76 ;  /* 0x0002a44c01007387 */ /* 0x0001e80000100800 */
[----:B------:R-:W2:Y:S04]  /*18320*/  LDL.LU R78, [R1+0x324] ;  /* 0x00032400014e7983 */ /* 0x000ea80000300800 */
[----:B0-----:R-:W2:Y:S04]  /*18330*/  LDL.LU R76, [R1+0x364] ;  /* 0x00036400014c7983 */ /* 0x001ea80000300800 */
[----:B------:R-:W2:Y:S04]  /*18340*/  LDL.LU R71, [R1+0x368] ;  /* 0x0003680001477983 */ /* 0x000ea80000300800 */
[----:B------:R0:W-:Y:S01]  /*18350*/  STS.U8 [R68+UR9+0x6900], R62 ;  /* 0x0069003e44007988 */ /* 0x0001e20008000009 */
[----:B------:R-:W-:-:S02]  /*18360*/  IADD3 R72, P2, PT, R4, R72, RZ ;  /* 0x0000004804487210 */ /* 0x000fc40007f5e0ff */
[----:B0-----:R-:W-:Y:S01]  /*18370*/  PRMT R62, RZ, 0x7610, R62 ;  /* 0x00007610ff3e7816 */ /* 0x001fe2000000003e */
[----:B------:R0:W-:Y:S04]  /*18380*/  STS.U8 [R68+UR9+0x6d00], R70 ;  /* 0x006d004644007988 */ /* 0x0001e80008000009 */
[----:B------:R-:W-:Y:S04]  /*18390*/  STL [R1+0x2e8], R72 ;  /* 0x0002e84801007387 */ /* 0x000fe80000100800 */
[----:B------:R1:W2:Y:S01]  /*183a0*/  @!P1 LDG.E.U8 R62, desc[UR18][R46.64] ;  /* 0x000000122e3e9981 */ /* 0x0002a2000c1e1100 */
[----:B0-----:R-:W-:-:S03]  /*183b0*/  PRMT R70, RZ, 0x7610, R70 ;  /* 0x00007610ff467816 */ /* 0x001fc60000000046 */
[----:B------:R-:W-:Y:S01]  /*183c0*/  STS.U8 [R68+UR9+0x7100], R74 ;  /* 0x0071004a44007988 */ /* 0x000fe20008000009 */
[----:B-1----:R-:W-:-:S03]  /*183d0*/  @!P1 IMAD.MOV.U32 R46, RZ, RZ, R72 ;  /* 0x000000ffff2e9224 */ /* 0x002fc600078e0048 */
[----:B------:R0:W-:Y:S02]  /*183e0*/  STS.U8 [R68+UR9+0x7500], R73 ;  /* 0x0075004944007988 */ /* 0x0001e40008000009 */
[----:B0-----:R-:W-:Y:S01]  /*183f0*/  PRMT R73, RZ, 0x7610, R73 ;  /* 0x00007610ff497816 */ /* 0x001fe20000000049 */
[----:B----4-:R-:W-:Y:S01]  /*18400*/  IMAD.X R77, R88, 0x1, R77, P2 ;  /* 0x00000001584d7824 */ /* 0x010fe200010e064d */
[----:B---3--:R-:W-:-:S04]  /*18410*/  IADD3 R0, P2, PT, R4, R0, RZ ;  /* 0x0000000004007210 */ /* 0x008fc80007f5e0ff */
[----:B------:R0:W-:Y:S01]  /*18420*/  STL [R1+0x2e4], R77 ;  /* 0x0002e44d01007387 */ /* 0x0001e20000100800 */
[----:B------:R-:W-:-:S05]  /*18430*/  @!P1 IMAD.MOV.U32 R47, RZ, RZ, R77 ;  /* 0x000000ffff2f9224 */ /* 0x000fca00078e004d */
[----:B------:R1:W3:Y:S04]  /*18440*/  @!P1 LDG.E.U8 R70, desc[UR18][R46.64] ;  /* 0x000000122e469981 */ /* 0x0002e8000c1e1100 */
[----:B0-----:R-:W4:Y:S04]  /*18450*/  LDL.LU R77, [R1+0x3a4] ;  /* 0x0003a400014d7983 */ /* 0x001f280000300800 */
[----:B------:R-:W3:Y:S01]  /*18460*/  LDL.LU R72, [R1+0x3a8] ;  /* 0x0003a80001487983 */ /* 0x000ee20000300800 */
[----:B--2---:R-:W-:-:S03]  /*18470*/  IMAD.X R78, R88, 0x1, R78, P2 ;  /* 0x00000001584e7824 */ /* 0x004fc600010e064e */
[----:B------:R0:W-:Y:S01]  /*18480*/  STL [R1+0x328], R0 ;  /* 0x0003280001007387 */ /* 0x0001e20000100800 */
[----:B-1----:R-:W-:Y:S02]  /*18490*/  @!P1 IMAD.MOV.U32 R46, RZ, RZ, R0 ;  /* 0x000000ffff2e9224 */ /* 0x002fe400078e0000 */
[----:B------:R-:W-:Y:S01]  /*184a0*/  @!P1 IMAD.MOV.U32 R47, RZ, RZ, R78 ;  /* 0x000000ffff2f9224 */ /* 0x000fe200078e004e */
[----:B------:R-:W-:Y:S01]  /*184b0*/  IADD3 R71, P2, PT, R4, R71, RZ ;  /* 0x0000004704477210 */ /* 0x000fe20007f5e0ff */
[----:B------:R-:W-:Y:S04]  /*184c0*/  STL [R1+0x324], R78 ;  /* 0x0003244e01007387 */ /* 0x000fe80000100800 */
[----:B------:R-:W-:Y:S01]  /*184d0*/  IMAD.X R76, R88, 0x1, R76, P2 ;  /* 0x00000001584c7824 */ /* 0x000fe200010e064c */
[----:B0-----:R-:W2:Y:S04]  /*184e0*/  LDL.LU R0, [R1+0x3d4] ;  /* 0x0003d40001007983 */ /* 0x001ea80000300800 */
[----:B------:R0:W2:Y:S04]  /*184f0*/  @!P1 LDG.E.U8 R73, desc[UR18][R46.64] ;  /* 0x000000122e499981 */ /* 0x0000a8000c1e1100 */
[----:B------:R1:W-:Y:S04]  /*18500*/  STL [R1+0x368], R71 ;  /* 0x0003684701007387 */ /* 0x0003e80000100800 */
[----:B------:R1:W-:Y:S01]  /*18510*/  STL [R1+0x364], R76 ;  /* 0x0003644c01007387 */ /* 0x0003e20000100800 */
[----:B0-----:R-:W-:-:S03]  /*18520*/  @!P1 IMAD.MOV.U32 R46, RZ, RZ, R71 ;  /* 0x000000ffff2e9224 */ /* 0x001fc600078e0047 */
[----:B-1----:R-:W2:Y:S01]  /*18530*/  LDL.LU R71, [R1+0x208] ;  /* 0x0002080001477983 */ /* 0x002ea20000300800 */
[----:B------:R-:W-:-:S03]  /*18540*/  @!P1 IMAD.MOV.U32 R47, RZ, RZ, R76 ;  /* 0x000000ffff2f9224 */ /* 0x000fc600078e004c */
[----:B------:R0:W-:Y:S04]  /*18550*/  STS.U8 [R68+UR9+0x7900], R65 ;  /* 0x0079004144007988 */ /* 0x0001e80008000009 */
[----:B------:R-:W2:Y:S01]  /*18560*/  LDL.LU R76, [R1+0x230] ;  /* 0x00023000014c7983 */ /* 0x000ea20000300800 */
[----:B0-----:R-:W-:-:S03]  /*18570*/  PRMT R65, RZ, 0x7610, R65 ;  /* 0x00007610ff417816 */ /* 0x001fc60000000041 */
[----:B------:R0:W-:Y:S04]  /*18580*/  STS.U8 [R68+UR9+0x7d00], R54 ;  /* 0x007d003644007988 */ /* 0x0001e80008000009 */
[----:B------:R1:W2:Y:S01]  /*18590*/  @!P1 LDG.E.U8 R65, desc[UR18][R46.64] ;  /* 0x000000122e419981 */ /* 0x0002a2000c1e1100 */
[----:B0-----:R-:W-:Y:S02]  /*185a0*/  PRMT R54, RZ, 0x7610, R54 ;  /* 0x00007610ff367816 */ /* 0x001fe40000000036 */
[----:B---3--:R-:W-:-:S05]  /*185b0*/  IADD3 R72, P2, PT, R4, R72, RZ ;  /* 0x0000004804487210 */ /* 0x008fca0007f5e0ff */
[----:B----4-:R-:W-:Y:S01]  /*185c0*/  IMAD.X R77, R88, 0x1, R77, P2 ;  /* 0x00000001584d7824 */ /* 0x010fe200010e064d */
[----:B------:R0:W-:Y:S01]  /*185d0*/  STL [R1+0x3a8], R72 ;  /* 0x0003a84801007387 */ /* 0x0001e20000100800 */
[----:B-1----:R-:W-:Y:S02]  /*185e0*/  @!P1 IMAD.MOV.U32 R46, RZ, RZ, R72 ;  /* 0x000000ffff2e9224 */ /* 0x002fe400078e0048 */
[----:B------:R-:W-:Y:S01]  /*185f0*/  @!P1 IMAD.MOV.U32 R47, RZ, RZ, R77 ;  /* 0x000000ffff2f9224 */ /* 0x000fe200078e004d */
[----:B------:R1:W-:Y:S04]  /*18600*/  STL [R1+0x3a4], R77 ;  /* 0x0003a44d01007387 */ /* 0x0003e80000100800 */
[----:B------:R-:W3:Y:S01]  /*18610*/  LDL.LU R78, [R1+0x22c] ;  /* 0x00022c00014e7983 */ /* 0x000ee20000300800 */
[----:B--2---:R-:W-:-:S03]  /*18620*/  IADD3 R0, P2, PT, R4, R0, RZ ;  /* 0x0000000004007210 */ /* 0x004fc60007f5e0ff */
[----:B0-----:R-:W2:Y:S04]  /*18630*/  LDL.LU R72, [R1+0x270] ;  /* 0x0002700001487983 */ /* 0x001ea80000300800 */
[----:B------:R-:W-:Y:S04]  /*18640*/  STL [R1+0x3d4], R0 ;  /* 0x0003d40001007387 */ /* 0x000fe80000100800 */
[----:B------:R0:W4:Y:S04]  /*18650*/  @!P1 LDG.E.U8 R54, desc[UR18][R46.64] ;  /* 0x000000122e369981 */ /* 0x000128000c1e1100 */
[----:B-1----:R-:W4:Y:S01]  /*18660*/  LDL.LU R77, [R1+0x26c] ;  /* 0x00026c00014d7983 */ /* 0x002f220000300800 */
[----:B------:R-:W-:-:S02]  /*18670*/  IMAD.X R71, R88, 0x1, R71, P2 ;  /* 0x0000000158477824 */ /* 0x000fc400010e0647 */
[----:B0-----:R-:W-:Y:S02]  /*18680*/  @!P1 IMAD.MOV.U32 R46, RZ, RZ, R0 ;  /* 0x000000ffff2e9224 */ /* 0x001fe400078e0000 */
[----:B------:R-:W-:Y:S01]  /*18690*/  @!P1 IMAD.MOV.U32 R47, RZ, RZ, R71 ;  /* 0x000000ffff2f9224 */ /* 0x000fe200078e0047 */
[----:B------:R0:W-:Y:S04]  /*186a0*/  STL [R1+0x208], R71 ;  /* 0x0002084701007387 */ /* 0x0001e80000100800 */
[----:B0-----:R-:W4:Y:S04]  /*186b0*/  LDL.LU R71, [R1+0x2ac] ;  /* 0x0002ac0001477983 */ /* 0x001f280000300800 */
[----:B------:R-:W4:Y:S01]  /*186c0*/  LDL.LU R0, [R1+0x2b0] ;  /* 0x0002b00001007983 */ /* 0x000f220000300800 */
[----:B------:R-:W0:Y:S01]  /*186d0*/  S2R R68, SR_TID.X ;  /* 0x0000000000447919 */ /* 0x000e220000002100 */
[----:B------:R-:W-:-:S02]  /*186e0*/  IADD3 R76, P2, PT, R4, R76, RZ ;  /* 0x0000004c044c7210 */ /* 0x000fc40007f5e0ff */
[----:B------:R-:W-:-:S03]  /*186f0*/  PRMT R74, RZ, 0x7610, R74 ;  /* 0x00007610ff4a7816 */ /* 0x000fc6000000004a */
[----:B------:R-:W-:Y:S04]  /*18700*/  STL [R1+0x230], R76 ;  /* 0x0002304c01007387 */ /* 0x000fe80000100800 */
[----:B------:R1:W4:Y:S02]  /*18710*/  @!P1 LDG.E.U8 R74, desc[UR18][R46.64] ;  /* 0x000000122e4a9981 */ /* 0x000324000c1e1100 */
[----:B-1----:R-:W-:Y:S01]  /*18720*/  @!P1 IMAD.MOV.U32 R46, RZ, RZ, R76 ;  /* 0x000000ffff2e9224 */ /* 0x002fe200078e004c */
[----:B0-----:R-:W-:-:S04]  /*18730*/  LOP3.LUT R68, R68, 0x7f, RZ, 0xc0, !PT ;  /* 0x0000007f44447812 */ /* 0x001fc800078ec0ff */
[----:B------:R-:W-:-:S05]  /*18740*/  LOP3.LUT R68, R68, 0x30, RZ, 0x3c, !PT ;  /* 0x0000003044447812 */ /* 0x000fca00078e3cff */
[----:B------:R-:W-:Y:S04]  /*18750*/  STS.U8 [R68+UR9+0x4180], R86 ;  /* 0x0041805644007988 */ /* 0x000fe80008000009 */
[----:B------:R0:W-:Y:S02]  /*18760*/  STS.U8 [R68+UR9+0x4580], R81 ;  /* 0x0045805144007988 */ /* 0x0001e40008000009 */
[----:B0-----:R-:W-:Y:S01]  /*18770*/  PRMT R81, RZ, 0x7610, R81 ;  /* 0x00007610ff517816 */ /* 0x001fe20000000051 */
[----:B---3--:R-:W-:Y:S01]  /*18780*/  IMAD.X R78, R88, 0x1, R78, P2 ;  /* 0x00000001584e7824 */ /* 0x008fe200010e064e */
[----:B--2---:R-:W-:-:S04]  /*18790*/  IADD3 R72, P2, PT, R4, R72, RZ ;  /* 0x0000004804487210 */ /* 0x004fc80007f5e0ff */
[----:B------:R0:W-:Y:S01]  /*187a0*/  STL [R1+0x22c], R78 ;  /* 0x00022c4e01007387 */ /* 0x0001e20000100800 */
[----:B------:R-:W-:-:S05]  /*187b0*/  @!P1 IMAD.MOV.U32 R47, RZ, RZ, R78 ;  /* 0x000000ffff2f9224 */ /* 0x000fca00078e004e */
[----:B------:R1:W2:Y:S04]  /*187c0*/  @!P1 LDG.E.U8 R81, desc[UR18][R46.64] ;  /* 0x000000122e519981 */ /* 0x0002a8000c1e1100 */
[----:B0-----:R-:W3:Y:S01]  /*187d0*/  LDL.LU R78, [R1+0x2ec] ;  /* 0x0002ec00014e7983 */ /* 0x001ee20000300800 */
[----:B----4-:R-:W-:-:S03]  /*187e0*/  IMAD.X R77, R88, 0x1, R77, P2 ;  /* 0x00000001584d7824 */ /* 0x010fc600010e064d */
[----:B------:R-:W4:Y:S01]  /*187f0*/  LDL.LU R76, [R1+0x2f0] ;  /* 0x0002f000014c7983 */ /* 0x000f220000300800 */
[----:B-1----:R-:W-:-:S03]  /*18800*/  @!P1 IMAD.MOV.U32 R46, RZ, RZ, R72 ;  /* 0x000000ffff2e9224 */ /* 0x002fc600078e0048 */
[----:B------:R0:W-:Y:S04]  /*18810*/  STL [R1+0x270], R72 ;  /* 0x0002704801007387 */ /* 0x0001e80000100800 */
[----:B------:R1:W-:Y:S01]  /*18820*/  STL [R1+0x26c], R77 ;  /* 0x00026c4d01007387 */ /* 0x0003e20000100800 */
[----:B------:R-:W-:-:S03]  /*18830*/  @!P1 IMAD.MOV.U32 R47, RZ, RZ, R77 ;  /* 0x000000ffff2f9224 */ /* 0x000fc600078e004d */
[----:B0-----:R-:W2:Y:S01]  /*18840*/  LDL.LU R72, [R1+0x330] ;  /* 0x0003300001487983 */ /* 0x001ea20000300800 */
[----:B------:R-:W-:-:S05]  /*18850*/  IADD3 R0, P2, PT, R4, R0, RZ ;  /* 0x0000000004007210 */ /* 0x000fca0007f5e0ff */
[----:B------:R-:W-:Y:S01]  /*18860*/  IMAD.X R71, R88, 0x1, R71, P2 ;  /* 0x0000000158477824 */ /* 0x000fe200010e0647 */
[----:B------:R-:W-:Y:S04]  /*18870*/  STL [R1+0x2b0], R0 ;  /* 0x0002b00001007387 */ /* 0x000fe80000100800 */
[----:B------:R-:W-:Y:S04]  /*18880*/  STL [R1+0x2ac], R71 ;  /* 0x0002ac4701007387 */ /* 0x000fe80000100800 */
[----:B-1----:R-:W2:Y:S04]  /*18890*/  LDL.LU R77, [R1+0x32c] ;  /* 0x00032c00014d7983 */ /* 0x002ea80000300800 */
[----:B------:R0:W-:Y:S04]  /*188a0*/  STS.U8 [R68+UR9+0x4980], R83 ;  /* 0x0049805344007988 */ /* 0x0001e80008000009 */
[----:B------:R1:W-:Y:S01]  /*188b0*/  STS.U8 [R68+UR9+0x4d80], R85 ;  /* 0x004d805544007988 */ /* 0x0003e20008000009 */
[----:B0-----:R-:W-:-:S02]  /*188c0*/  PRMT R83, RZ, 0x7610, R83 ;  /* 0x00007610ff537816 */ /* 0x001fc40000000053 */
[----:B-1----:R-:W-:-:S04]  /*188d0*/  PRMT R85, RZ, 0x7610, R85 ;  /* 0x00007610ff557816 */ /* 0x002fc80000000055 */
[----:B------:R0:W2:Y:S04]  /*188e0*/  @!P1 LDG.E.U8 R83, desc[UR18][R46.64] ;  /* 0x000000122e539981 */ /* 0x0000a8000c1e1100 */
[----:B------:R1:W-:Y:S01]  /*188f0*/  STS.U8 [R68+UR9+0x5180], R87 ;  /* 0x0051805744007988 */ /* 0x0003e20008000009 */
[----:B0-----:R-:W-:Y:S02]  /*18900*/  @!P1 IMAD.MOV.U32 R47, RZ, RZ, R71 ;  /* 0x000000ffff2f9224 */ /* 0x001fe400078e0047 */
[----:B------:R-:W-:Y:S01]  /*18910*/  @!P1 IMAD.MOV.U32 R46, RZ, RZ, R0 ;  /* 0x000000ffff2e9224 */ /* 0x000fe200078e0000 */
[----:B------:R-:W2:Y:S04]  /*18920*/  LDL.LU R71, [R1+0x36c] ;  /* 0x00036c0001477983 */ /* 0x000ea80000300800 */
[----:B------:R-:W2:Y:S01]  /*18930*/  LDL.LU R0, [R1+0x370] ;  /* 0x0003700001007983 */ /* 0x000ea20000300800 */
[----:B-1----:R-:W-:-:S03]  /*18940*/  PRMT R87, RZ, 0x7610, R87 ;  /* 0x00007610ff577816 */ /* 0x002fc60000000057 */
[----:B------:R0:W2:Y:S01]  /*18950*/  @!P1 LDG.E.U8 R85, desc[UR18][R46.64] ;  /* 0x000000122e559981 */ /* 0x0000a2000c1e1100 */
[----:B------:R-:W-:Y:S01]  /*18960*/  IMAD.MOV.U32 R90, RZ, RZ, R84 ;  /* 0x000000ffff5a7224 */ /* 0x000fe200078e0054 */
[----:B----4-:R-:W-:-:S05]  /*18970*/  IADD3 R76, P2, PT, R4, R76, RZ ;  /* 0x0000004c044c7210 */ /* 0x010fca0007f5e0ff */
[----:B---3--:R-:W-:Y:S01]  /*18980*/  IMAD.X R78, R88, 0x1, R78, P2 ;  /* 0x00000001584e7824 */ /* 0x008fe200010e064e */
[----:B------:R1:W-:Y:S01]  /*18990*/  STL [R1+0x2f0], R76 ;  /* 0x0002f04c01007387 */ /* 0x0003e20000100800 */
[----:B0-----:R-:W-:Y:S02]  /*189a0*/  @!P1 IMAD.MOV.U32 R46, RZ, RZ, R76 ;  /* 0x000000ffff2e9224 */ /* 0x001fe400078e004c */
[----:B------:R-:W-:Y:S01]  /*189b0*/  @!P1 IMAD.MOV.U32 R47, RZ, RZ, R78 ;  /* 0x000000ffff2f9224 */ /* 0x000fe200078e004e */
[----:B--2---:R-:W-:Y:S01]  /*189c0*/  IADD3 R72, P2, PT, R4, R72, RZ ;  /* 0x0000004804487210 */ /* 0x004fe20007f5e0ff */
[----:B------:R-:W-:Y:S04]  /*189d0*/  STL [R1+0x2ec], R78 ;  /* 0x0002ec4e01007387 */ /* 0x000fe80000100800 */
[----:B-1----:R-:W2:Y:S04]  /*189e0*/  LDL.LU R76, [R1+0x3b0] ;  /* 0x0003b000014c7983 */ /* 0x002ea80000300800 */
[----:B------:R-:W3:Y:S04]  /*189f0*/  LDL.LU R84, [R1+0x70] ;  /* 0x0000700001547983 */ /* 0x000ee80000300800 */
[----:B------:R-:W4:Y:S04]  /*18a00*/  LDL.LU R86, [R1+0x50] ;  /* 0x0000500001567983 */ /* 0x000f280000300800 */
[----:B------:R0:W4:Y:S01]  /*18a10*/  @!P1 LDG.E.U8 R87, desc[UR18][R46.64] ;  /* 0x000000122e579981 */ /* 0x000122000c1e1100 */
[----:B------:R-:W-:-:S03]  /*18a20*/  IMAD.X R77, R88, 0x1, R77, P2 ;  /* 0x00000001584d7824 */ /* 0x000fc600010e064d */
[----:B------:R-:W-:Y:S04]  /*18a30*/  STL [R1+0x330], R72 ;  /* 0x0003304801007387 */ /* 0x000fe80000100800 */
[----:B------:R1:W-:Y:S01]  /*18a40*/  STL [R1+0x32c], R77 ;  /* 0x00032c4d01007387 */ /* 0x0003e20000100800 */
[----:B0-----:R-:W-:-:S03]  /*18a50*/  @!P1 IMAD.MOV.U32 R47, RZ, RZ, R77 ;  /* 0x000000ffff2f9224 */ /* 0x001fc600078e004d */
[----:B-1----:R-:W4:Y:S01]  /*18a60*/  LDL.LU R77, [R1+0x3ac] ;  /* 0x0003ac00014d7983 */ /* 0x002f220000300800 */
[----:B------:R-:W-:-:S03]  /*18a70*/  @!P1 IMAD.MOV.U32 R46, RZ, RZ, R72 ;  /* 0x000000ffff2e9224 */ /* 0x000fc600078e0048 */
[----:B------:R0:W-:Y:S04]  /*18a80*/  STS.U8 [R68+UR9+0x5580], R89 ;  /* 0x0055805944007988 */ /* 0x0001e80008000009 */
[----:B------:R1:W-:Y:S01]  /*18a90*/  STS.U8 [R68+UR9+0x5980], R91 ;  /* 0x0059805b44007988 */ /* 0x0003e20008000009 */
[----:B0-----:R-:W-:Y:S02]  /*18aa0*/  PRMT R89, RZ, 0x7610, R89 ;  /* 0x00007610ff597816 */ /* 0x001fe40000000059 */
[----:B------:R-:W-:-:S04]  /*18ab0*/  IADD3 R0, P2, PT, R4, R0, RZ ;  /* 0x0000000004007210 */ /* 0x000fc80007f5e0ff */
[----:B------:R0:W4:Y:S01]  /*18ac0*/  @!P1 LDG.E.U8 R89, desc[UR18][R46.64] ;  /* 0x000000122e599981 */ /* 0x000122000c1e1100 */
[----:B------:R-:W-:Y:S01]  /*18ad0*/  IMAD.X R71, R88, 0x1, R71, P2 ;  /* 0x0000000158477824 */ /* 0x000fe200010e0647 */
[----:B-1----:R-:W-:Y:S02]  /*18ae0*/  PRMT R91, RZ, 0x7610, R91 ;  /* 0x00007610ff5b7816 */ /* 0x002fe4000000005b */
[----:B------:R-:W-:Y:S04]  /*18af0*/  STL [R1+0x370], R0 ;  /* 0x0003700001007387 */ /* 0x000fe80000100800 */
[----:B------:R1:W-:Y:S01]  /*18b00*/  STL [R1+0x36c], R71 ;  /* 0x00036c4701007387 */ /* 0x0003e20000100800 */
[----:B0-----:R-:W-:Y:S02]  /*18b10*/  @!P1 IMAD.MOV.U32 R46, RZ, RZ, R0 ;  /* 0x000000ffff2e9224 */ /* 0x001fe400078e0000 */
[----:B------:R-:W-:Y:S01]  /*18b20*/  @!P1 IMAD.MOV.U32 R47, RZ, RZ, R71 ;  /* 0x000000ffff2f9224 */ /* 0x000fe200078e0047 */
[----:B------:R-:W4:Y:S04]  /*18b30*/  LDL.LU R72, [R1+0x6c8] ;  /* 0x0006c80001487983 */ /* 0x000f280000300800 */
[----:B------:R-:W4:Y:S04]  /*18b40*/  LDL.LU R79, [R1+0x6b4] ;  /* 0x0006b400014f7983 */ /* 0x000f280000300800 */
[----:B-1----:R-:W4:Y:S04]  /*18b50*/  LDL.LU R71, [R1+0x100] ;  /* 0x0001000001477983 */ /* 0x002f280000300800 */
[----:B------:R-:W4:Y:S04]  /*18b60*/  LDL.LU R0, [R1+0xe4] ;  /* 0x0000e40001007983 */ /* 0x000f280000300800 */
[----:B------:R0:W-:Y:S04]  /*18b70*/  STS.U8 [R68+UR9+0x5d80], R93 ;  /* 0x005d805d44007988 */ /* 0x0001e80008000009 */
[----:B------:R-:W4:Y:S04]  /*18b80*/  LDL.LU R78, [R1+0xc8] ;  /* 0x0000c800014e7983 */ /* 0x000f280000300800 */
[----:B------:R1:W4:Y:S01]  /*18b90*/  @!P1 LDG.E.U8 R91, desc[UR18][R46.64] ;  /* 0x000000122e5b9981 */ /* 0x000322000c1e1100 */
[----:B0-----:R-:W-:-:S03]  /*18ba0*/  PRMT R93, RZ, 0x7610, R93 ;  /* 0x00007610ff5d7816 */ /* 0x001fc6000000005d */
[----:B------:R-:W4:Y:S04]  /*18bb0*/  LDL.LU R92, [R1+0xac] ;  /* 0x0000ac00015c7983 */ /* 0x000f280000300800 */
[----:B------:R-:W-:Y:S01]  /*18bc0*/  STS.U8 [R68+UR9+0x6180], R90 ;  /* 0x0061805a44007988 */ /* 0x000fe20008000009 */
[----:B--2---:R-:W-:-:S05]  /*18bd0*/  IADD3 R76, P2, PT, R4, R76, RZ ;  /* 0x0000004c044c7210 */ /* 0x004fca0007f5e0ff */
[----:B-1----:R-:W-:Y:S01]  /*18be0*/  @!P1 IMAD.MOV.U32 R46, RZ, RZ, R76 ;  /* 0x000000ffff2e9224 */ /* 0x002fe200078e004c */
[----:B------:R0:W-:Y:S04]  /*18bf0*/  STL [R1+0x3b0], R76 ;  /* 0x0003b04c01007387 */ /* 0x0001e80000100800 */
[----:B---3--:R-:W-:Y:S01]  /*18c00*/  STS.U8 [R68+UR9+0x6580], R84 ;  /* 0x0065805444007988 */ /* 0x008fe20008000009 */
[----:B----4-:R-:W-:-:S04]  /*18c10*/  IMAD.X R77, R88, 0x1, R77, P2 ;  /* 0x00000001584d7824 */ /* 0x010fc800010e064d */
[----:B------:R-:W-:Y:S01]  /*18c20*/  @!P1 IMAD.MOV.U32 R47, RZ, RZ, R77 ;  /* 0x000000ffff2f9224 */ /* 0x000fe200078e004d */
[----:B------:R1:W-:Y:S04]  /*18c30*/  STL [R1+0x3ac], R77 ;  /* 0x0003ac4d01007387 */ /* 0x0003e80000100800 */
[----:B0-----:R-:W2:Y:S04]  /*18c40*/  LDL.LU R76, [R1+0x6c] ;  /* 0x00006c00014c7983 */ /* 0x001ea80000300800 */
[----:B------:R0:W3:Y:S04]  /*18c50*/  @!P1 LDG.E.U8 R93, desc[UR18][R46.64] ;  /* 0x000000122e5d9981 */ /* 0x0000e8000c1e1100 */
[----:B-1----:R-:W4:Y:S04]  /*18c60*/  LDL.LU R77, [R1+0x4c] ;  /* 0x00004c00014d7983 */ /* 0x002f280000300800 */
[----:B------:R-:W2:Y:S04]  /*18c70*/  LDL.LU R88, [R1+0x28] ;  /* 0x0000280001587983 */ /* 0x000ea80000300800 */
[----:B------:R-:W2:Y:S04]  /*18c80*/  LDL.LU R46, [R1+0x11c] ;  /* 0x00011c00012e7983 */ /* 0x000ea80000300800 */
[----:B------:R-:W2:Y:S04]  /*18c90*/  LDL.LU R47, [R1+0x8c] ;  /* 0x00008c00012f7983 */ /* 0x000ea80000300800 */
[----:B------:R-:W2:Y:S04]  /*18ca0*/  LDL.LU R90, [R1+0x4] ;  /* 0x00000400015a7983 */ /* 0x000ea80000300800 */
[----:B------:R-:W2:Y:S04]  /*18cb0*/  LDL.LU R84, [R1+0x84c] ;  /* 0x00084c0001547983 */ /* 0x000ea80000300800 */
[----:B------:R-:W-:Y:S04]  /*18cc0*/  STS.U8 [R68+UR9+0x6980], R86 ;  /* 0x0069805644007988 */ /* 0x000fe80008000009 */
[----:B--2---:R-:W-:Y:S04]  /*18cd0*/  STS.U8 [R68+UR9+0x6d80], R84 ;  /* 0x006d805444007988 */ /* 0x004fe80008000009 */
[----:B------:R-:W-:Y:S04]  /*18ce0*/  STS.U8 [R68+UR9+0x7180], R82 ;  /* 0x0071805244007988 */ /* 0x000fe80008000009 */
[----:B------:R-:W-:Y:S04]  /*18cf0*/  STS.U8 [R68+UR9+0x7580], R80 ;  /* 0x0075805044007988 */ /* 0x000fe80008000009 */
[----:B------:R1:W-:Y:S02]  /*18d00*/  STS.U8 [R68+UR9+0x7980], R75 ;  /* 0x0079804b44007988 */ /* 0x0003e40008000009 */
[----:B-1----:R-:W-:-:S02]  /*18d10*/  LOP3.LUT R75, R2, 0x30, RZ, 0x3c, !PT ;  /* 0x00000030024b7812 */ /* 0x002fc400078e3cff */
[----:B------:R-:W2:Y:S04]  /*18d20*/  LDL.LU R68, [R1+0x6c4] ;  /* 0x0006c40001447983 */ /* 0x000ea80000300800 */
[----:B------:R-:W2:Y:S04]  /*18d30*/  LDL.LU R86, [R1+0x6b0] ;  /* 0x0006b00001567983 */ /* 0x000ea80000300800 */
[----:B------:R-:W2:Y:S04]  /*18d40*/  LDL.LU R82, [R1+0x69c] ;  /* 0x00069c0001527983 */ /* 0x000ea80000300800 */
[----:B------:R-:W2:Y:S04]  /*18d50*/  LDL.LU R84, [R1+0x118] ;  /* 0x0001180001547983 */ /* 0x000ea80000300800 */
[----:B------:R1:W-:Y:S04]  /*18d60*/  STS.U8 [R75+UR9+0x7d80], R66 ;  /* 0x007d80424b007988 */ /* 0x0003e80008000009 */
[----:B-1----:R-:W2:Y:S01]  /*18d70*/  LDL.LU R66, [R1+0x6a0] ;  /* 0x0006a00001427983 */ /* 0x002ea20000300800 */
[----:B------:R-:W-:-:S05]  /*18d80*/  LOP3.LUT R80, R2, 0x40, RZ, 0x3c, !PT ;  /* 0x0000004002507812 */ /* 0x000fca00078e3cff */
[----:B------:R1:W-:Y:S04]  /*18d90*/  STS.U8 [R80+UR9+0x4200], R72 ;  /* 0x0042004850007988 */ /* 0x0003e80008000009 */
[----:B------:R0:W-:Y:S04]  /*18da0*/  STS.U8 [R80+UR9+0x4600], R79 ;  /* 0x0046004f50007988 */ /* 0x0001e80008000009 */
[----:B-1----:R-:W3:Y:S04]  /*18db0*/  LDL.LU R72, [R1+0x848] ;  /* 0x0008480001487983 */ /* 0x002ee80000300800 */
[----:B0-----:R-:W3:Y:S04]  /*18dc0*/  LDL.LU R79, [R1+0x844] ;  /* 0x00084400014f7983 */ /* 0x001ee80000300800 */
[----:B--2---:R-:W-:Y:S04]  /*18dd0*/  STS.U8 [R80+UR9+0x4a00], R66 ;  /* 0x004a004250007988 */ /* 0x004fe80008000009 */
[----:B------:R-:W-:Y:S04]  /*18de0*/  STS.U8 [R80+UR9+0x4e00], R46 ;  /* 0x004e002e50007988 */ /* 0x000fe80008000009 */
[----:B------:R0:W-:Y:S04]  /*18df0*/  STS.U8 [R80+UR9+0x5200], R71 ;  /* 0x0052004750007988 */ /* 0x0001e80008000009 */
[----:B------:R1:W-:Y:S04]  /*18e00*/  STS.U8 [R80+UR9+0x5600], R0 ;  /* 0x0056000050007988 */ /* 0x0003e80008000009 */
[----:B------:R2:W-:Y:S04]  /*18e10*/  STS.U8 [R80+UR9+0x5a00], R78 ;  /* 0x005a004e50007988 */ /* 0x0005e80008000009 */
[----:B0-----:R-:W3:Y:S04]  /*18e20*/  LDL.LU R71, [R1+0xfc] ;  /* 0x0000fc0001477983 */ /* 0x001ee80000300800 */
[----:B-1----:R-:W3:Y:S04]  /*18e30*/  LDL.LU R0, [R1+0xe0] ;  /* 0x0000e00001007983 */ /* 0x002ee80000300800 */
[----:B------:R0:W-:Y:S04]  /*18e40*/  STS.U8 [R80+UR9+0x5e00], R92 ;  /* 0x005e005c50007988 */ /* 0x0001e80008000009 */
[----:B--2---:R-:W2:Y:S04]  /*18e50*/  LDL.LU R78, [R1+0xc4] ;  /* 0x0000c400014e7983 */ /* 0x004ea80000300800 */
[----:B0-----:R-:W2:Y:S04]  /*18e60*/  LDL.LU R92, [R1+0xa8] ;  /* 0x0000a800015c7983 */ /* 0x001ea80000300800 */
[----:B------:R0:W-:Y:S04]  /*18e70*/  STS.U8 [R80+UR9+0x6200], R47 ;  /* 0x0062002f50007988 */ /* 0x0001e80008000009 */
[----:B------:R-:W-:Y:S04]  /*18e80*/  STS.U8 [R80+UR9+0x6600], R76 ;  /* 0x0066004c50007988 */ /* 0x000fe80008000009 */
[----:B----4-:R-:W-:Y:S04]  /*18e90*/  STS.U8 [R80+UR9+0x6a00], R77 ;  /* 0x006a004d50007988 */ /* 0x010fe80008000009 */
[----:B------:R-:W-:Y:S04]  /*18ea0*/  STS.U8 [R80+UR9+0x6e00], R88 ;  /* 0x006e005850007988 */ /* 0x000fe80008000009 */
[----:B------:R-:W-:Y:S04]  /*18eb0*/  STS.U8 [R80+UR9+0x7200], R90 ;  /* 0x0072005a50007988 */ /* 0x000fe80008000009 */
[----:B0-----:R-:W4:Y:S04]  /*18ec0*/  LDL.LU R47, [R1+0x20] ;  /* 0x00002000012f7983 */ /* 0x001f280000300800 */
[----:B---3--:R0:W-:Y:S04]  /*18ed0*/  STS.U8 [R80+UR9+0x7600], R79 ;  /* 0x0076004f50007988 */ /* 0x0081e80008000009 */
[----:B------:R1:W-:Y:S04]  /*18ee0*/  STS.U8 [R80+UR9+0x7a00], R72 ;  /* 0x007a004850007988 */ /* 0x0003e80008000009 */
[----:B------:R3:W-:Y:S04]  /*18ef0*/  STS.U8 [R80+UR9+0x7e00], R64 ;  /* 0x007e004050007988 */ /* 0x0007e80008000009 */
[----:B0-----:R-:W4:Y:S04]  /*18f00*/  LDL.LU R79, [R1+0x68] ;  /* 0x00006800014f7983 */ /* 0x001f280000300800 */
[----:B-1----:R-:W4:Y:S04]  /*18f10*/  LDL.LU R72, [R1+0x44] ;  /* 0x0000440001487983 */ /* 0x002f280000300800 */
[----:B---3--:R-:W3:Y:S01]  /*18f20*/  LDL.LU R64, [R1+0x84] ;  /* 0x0000840001407983 */ /* 0x008ee20000300800 */
[----:B------:R-:W-:-:S03]  /*18f30*/  LOP3.LUT R66, R2, 0x50, RZ, 0x3c, !PT ;  /* 0x0000005002427812 */ /* 0x000fc600078e3cff */
[----:B------:R-:W4:Y:S04]  /*18f40*/  LDL.LU R2, [R1+0x6c0] ;  /* 0x0006c00001027983 */ /* 0x000f280000300800 */
[----:B------:R-:W4:Y:S04]  /*18f50*/  LDL.LU R76, [R1+0x6ac] ;  /* 0x0006ac00014c7983 */ /* 0x000f280000300800 */
[----:B------:R-:W4:Y:S04]  /*18f60*/  LDL.LU R77, [R1+0x698] ;  /* 0x00069800014d7983 */ /* 0x000f280000300800 */
[----:B------:R-:W4:Y:S04]  /*18f70*/  LDL.LU R88, [R1+0x114] ;  /* 0x0001140001587983 */ /* 0x000f280000300800 */
[----:B------:R0:W-:Y:S04]  /*18f80*/  STS.U8 [R66+UR9+0x4280], R68 ;  /* 0x0042804442007988 */ /* 0x0001e80008000009 */
[----:B------:R-:W4:Y:S04]  /*18f90*/  LDL.LU R90, [R1+0xf8] ;  /* 0x0000f800015a7983 */ /* 0x000f280000300800 */
[----:B------:R1:W-:Y:S04]  /*18fa0*/  STS.U8 [R66+UR9+0x4680], R86 ;  /* 0x0046805642007988 */ /* 0x0003e80008000009 */
[----:B0-----:R-:W4:Y:S04]  /*18fb0*/  LDL.LU R68, [R1+0xdc] ;  /* 0x0000dc0001447983 */ /* 0x001f280000300800 */
[----:B------:R0:W-:Y:S04]  /*18fc0*/  STS.U8 [R66+UR9+0x4a80], R82 ;  /* 0x004a805242007988 */ /* 0x0001e80008000009 */
[----:B-1----:R-:W4:Y:S04]  /*18fd0*/  LDL.LU R86, [R1+0xc0] ;  /* 0x0000c00001567983 */ /* 0x002f280000300800 */
[----:B------:R1:W-:Y:S04]  /*18fe0*/  STS.U8 [R66+UR9+0x4e80], R84 ;  /* 0x004e805442007988 */ /* 0x0003e80008000009 */
[----:B0-----:R-:W4:Y:S04]  /*18ff0*/  LDL.LU R82, [R1+0xa4] ;  /* 0x0000a40001527983 */ /* 0x001f280000300800 */
[----:B-1----:R-:W4:Y:S04]  /*19000*/  LDL.LU R84, [R1+0x80] ;  /* 0x0000800001547983 */ /* 0x002f280000300800 */
[----:B------:R-:W4:Y:S04]  /*19010*/  LDL.LU R46, [R1+0x5c] ;  /* 0x00005c00012e7983 */ /* 0x000f280000300800 */
[----:B------:R0:W-:Y:S04]  /*19020*/  STS.U8 [R66+UR9+0x5280], R71 ;  /* 0x0052804742007988 */ /* 0x0001e80008000009 */
[----:B------:R1:W-:Y:S04]  /*19030*/  STS.U8 [R66+UR9+0x5680], R0 ;  /* 0x0056800042007988 */ /* 0x0003e80008000009 */
[----:B0-----:R-:W4:Y:S04]  /*19040*/  LDL.LU R71, [R1+0x840] ;  /* 0x0008400001477983 */ /* 0x001f280000300800 */
[----:B-1----:R0:W5:Y:S04]  /*19050*/  LDL.LU R0, [R1+0x83c] ;  /* 0x00083c0001007983 */ /* 0x0021680000300800 */
[----:B--2---:R1:W-:Y:S04]  /*19060*/  STS.U8 [R66+UR9+0x5a80], R78 ;  /* 0x005a804e42007988 */ /* 0x0043e80008000009 */
[----:B------:R2:W-:Y:S04]  /*19070*/  STS.U8 [R66+UR9+0x5e80], R92 ;  /* 0x005e805c42007988 */ /* 0x0005e80008000009 */
[----:B-1----:R-:W4:Y:S04]  /*19080*/  LDL.LU R78, [R1+0x838] ;  /* 0x00083800014e7983 */ /* 0x002f280000300800 */
[----:B--2---:R-:W2:Y:S04]  /*19090*/  LDL.LU R92, [R1+0x834] ;  /* 0x00083400015c7983 */ /* 0x004ea80000300800 */
[----:B---3--:R1:W-:Y:S04]  /*190a0*/  STS.U8 [R66+UR9+0x6280], R64 ;  /* 0x0062804042007988 */ /* 0x0083e80008000009 */
[----:B----4-:R3:W-:Y:S04]  /*190b0*/  STS.U8 [R66+UR9+0x6680], R79 ;  /* 0x0066804f42007988 */ /* 0x0107e80008000009 */
[----:B-1----:R-:W4:Y:S01]  /*190c0*/  LDL.LU R64, [R1+0xbc] ;  /* 0x0000bc0001407983 */ /* 0x002f220000300800 */
[----:B---3--:R-:W1:Y:S03]  /*190d0*/  S2R R79, SR_TID.X ;  /* 0x00000000004f7919 */ /* 0x008e660000002100 */
[----:B------:R3:W-:Y:S04]  /*190e0*/  STS.U8 [R66+UR9+0x6a80], R72 ;  /* 0x006a804842007988 */ /* 0x0007e80008000009 */
[----:B------:R0:W-:Y:S04]  /*190f0*/  STS.U8 [R66+UR9+0x6e80], R47 ;  /* 0x006e802f42007988 */ /* 0x0001e80008000009 */
[----:B---3--:R-:W3:Y:S01]  /*19100*/  LDL.LU R72, [R1+0x9c] ;  /* 0x00009c0001487983 */ /* 0x008ee20000300800 */
[----:B-1----:R-:W-:-:S04]  /*19110*/  LOP3.LUT R79, R79, 0x7f, RZ, 0xc0, !PT ;  /* 0x0000007f4f4f7812 */ /* 0x002fc800078ec0ff */
[C---:B0-----:R-:W-:Y:S01]  /*19120*/  LOP3.LUT R47, R79.reuse, 0x60, RZ, 0x3c, !PT ;  /* 0x000000604f2f7812 */ /* 0x041fe200078e3cff */
[----:B--2---:R0:W-:Y:S04]  /*19130*/  STS.U8 [R66+UR9+0x7280], R92 ;  /* 0x0072805c42007988 */ /* 0x0041e80008000009 */
[----:B------:R1:W-:Y:S04]  /*19140*/  STS.U8 [R66+UR9+0x7680], R78 ;  /* 0x0076804e42007988 */ /* 0x0003e80008000009 */
[----:B------:R2:W-:Y:S04]  /*19150*/  STS.U8 [R66+UR9+0x7a80], R71 ;  /* 0x007a804742007988 */ /* 0x0005e80008000009 */
[----:B0-----:R-:W3:Y:S04]  /*19160*/  LDL.LU R92, [R1+0xd8] ;  /* 0x0000d800015c7983 */ /* 0x001ee80000300800 */
[----:B-1----:R-:W3:Y:S04]  /*19170*/  LDL.LU R78, [R1+0xf4] ;  /* 0x0000f400014e7983 */ /* 0x002ee80000300800 */
[----:B--2---:R-:W2:Y:S04]  /*19180*/  LDL.LU R71, [R1+0x110] ;  /* 0x0001100001477983 */ /* 0x004ea80000300800 */
[----:B------:R0:W-:Y:S04]  /*19190*/  STS.U8 [R66+UR9+0x7e80], R63 ;  /* 0x007e803f42007988 */ /* 0x0001e80008000009 */
[----:B------:R1:W-:Y:S04]  /*191a0*/  STS.U8 [R47+UR9+0x4300], R2 ;  /* 0x004300022f007988 */ /* 0x0003e80008000009 */
[----:B------:R4:W-:Y:S04]  /*191b0*/  STS.U8 [R47+UR9+0x4700], R76 ;  /* 0x0047004c2f007988 */ /* 0x0009e80008000009 */
[----:B0-----:R-:W2:Y:S04]  /*191c0*/  LDL.LU R63, [R1+0x694] ;  /* 0x00069400013f7983 */ /* 0x001ea80000300800 */
[----:B-1----:R0:W5:Y:S04]  /*191d0*/  LDL.LU R2, [R1+0x830] ;  /* 0x0008300001027983 */ /* 0x0021680000300800 */
[----:B----4-:R-:W4:Y:S04]  /*191e0*/  LDL.LU R76, [R1+0x82c] ;  /* 0x00082c00014c7983 */ /* 0x010f280000300800 */
[----:B------:R1:W-:Y:S04]  /*191f0*/  STS.U8 [R47+UR9+0x4b00], R77 ;  /* 0x004b004d2f007988 */ /* 0x0003e80008000009 */
[----:B------:R0:W-:Y:S04]  /*19200*/  STS.U8 [R47+UR9+0x4f00], R88 ;  /* 0x004f00582f007988 */ /* 0x0001e80008000009 */
[----:B------:R0:W-:Y:S04]  /*19210*/  STS.U8 [R47+UR9+0x5300], R90 ;  /* 0x0053005a2f007988 */ /* 0x0001e80008000009 */
[----:B-1----:R-:W2:Y:S04]  /*19220*/  LDL.LU R77, [R1+0x828] ;  /* 0x00082800014d7983 */ /* 0x002ea80000300800 */
[----:B0-----:R-:W2:Y:S04]  /*19230*/  LDL.LU R88, [R1+0x824] ;  /* 0x0008240001587983 */ /* 0x001ea80000300800 */
[----:B------:R-:W2:Y:S04]  /*19240*/  LDL.LU R90, [R1+0x820] ;  /* 0x00082000015a7983 */ /* 0x000ea80000300800 */
[----:B------:R0:W-:Y:S04]  /*19250*/  STS.U8 [R47+UR9+0x5700], R68 ;  /* 0x005700442f007988 */ /* 0x0001e80008000009 */
[----:B------:R1:W-:Y:S04]  /*19260*/  STS.U8 [R47+UR9+0x5b00], R86 ;  /* 0x005b00562f007988 */ /* 0x0003e80008000009 */
[----:B------:R1:W-:Y:S04]  /*19270*/  STS.U8 [R47+UR9+0x5f00], R82 ;  /* 0x005f00522f007988 */ /* 0x0003e80008000009 */
[----:B0-----:R-:W2:Y:S04]  /*19280*/  LDL.LU R68, [R1+0x81c] ;  /* 0x00081c0001447983 */ /* 0x001ea80000300800 */
[----:B-1----:R-:W2:Y:S04]  /*19290*/  LDL.LU R86, [R1+0x818] ;  /* 0x0008180001567983 */ /* 0x002ea80000300800 */
[----:B------:R-:W2:Y:S04]  /*192a0*/  LDL.LU R82, [R1+0x814] ;  /* 0x0008140001527983 */ /* 0x000ea80000300800 */
[----:B------:R0:W-:Y:S04]  /*192b0*/  STS.U8 [R47+UR9+0x6300], R84 ;  /* 0x006300542f007988 */ /* 0x0001e80008000009 */
[----:B0-----:R-:W2:Y:S04]  /*192c0*/  LDL.LU R84, [R1+0x810] ;  /* 0x0008100001547983 */ /* 0x001ea80000300800 */
[----:B------:R-:W-:Y:S04]  /*192d0*/  STS.U8 [R47+UR9+0x6700], R46 ;  /* 0x0067002e2f007988 */ /* 0x000fe80008000009 */
[----:B--2---:R0:W-:Y:S04]  /*192e0*/  STS.U8 [R47+UR9+0x6b00], R84 ;  /* 0x006b00542f007988 */ /* 0x0041e80008000009 */
[----:B------:R1:W-:Y:S04]  /*192f0*/  STS.U8 [R47+UR9+0x6f00], R86 ;  /* 0x006f00562f007988 */ /* 0x0003e80008000009 */
[----:B------:R2:W-:Y:S04]  /*19300*/  STS.U8 [R47+UR9+0x7300], R90 ;  /* 0x0073005a2f007988 */ /* 0x0005e80008000009 */
[----:B0-----:R-:W3:Y:S04]  /*19310*/  LDL.LU R84, [R1+0x80c] ;  /* 0x00080c0001547983 */ /* 0x001ee80000300800 */
[----:B-1----:R-:W3:Y:S04]  /*19320*/  LDL.LU R86, [R1+0x808] ;  /* 0x0008080001567983 */ /* 0x002ee80000300800 */
[----:B--2---:R-:W2:Y:S04]  /*19330*/  LDL.LU R90, [R1+0x6a4] ;  /* 0x0006a400015a7983 */ /* 0x004ea80000300800 */
[----:B------:R0:W-:Y:S04]  /*19340*/  STS.U8 [R47+UR9+0x7700], R77 ;  /* 0x0077004d2f007988 */ /* 0x0001e80008000009 */
[----:B0-----:R-:W2:Y:S01]  /*19350*/  LDL.LU R77, [R1+0x6bc] ;  /* 0x0006bc00014d7983 */ /* 0x001ea20000300800 */
[----:B------:R-:W-:-:S03]  /*19360*/  LOP3.LUT R46, R79, 0x70, RZ, 0x3c, !PT ;  /* 0x000000704f2e7812 */ /* 0x000fc600078e3cff */
[----:B------:R-:W-:Y:S04]  /*19370*/  STS.U8 [R47+UR9+0x7b00], R69 ;  /* 0x007b00452f007988 */ /* 0x000fe80008000009 */
[----:B------:R-:W-:Y:S04]  /*19380*/  STS.U8 [R47+UR9+0x7f00], R61 ;  /* 0x007f003d2f007988 */ /* 0x000fe80008000009 */
[----:B--2---:R-:W-:Y:S04]  /*19390*/  STS.U8 [R46+UR9+0x4380], R77 ;  /* 0x0043804d2e007988 */ /* 0x004fe80008000009 */
[----:B------:R-:W-:Y:S04]  /*193a0*/  STS.U8 [R46+UR9+0x4780], R90 ;  /* 0x0047805a2e007988 */ /* 0x000fe80008000009 */
[----:B------:R-:W-:Y:S04]  /*193b0*/  STS.U8 [R46+UR9+0x4b80], R63 ;  /* 0x004b803f2e007988 */ /* 0x000fe80008000009 */
[----:B------:R-:W-:Y:S04]  /*193c0*/  STS.U8 [R46+UR9+0x4f80], R71 ;  /* 0x004f80472e007988 */ /* 0x000fe80008000009 */
[----:B---3--:R-:W-:Y:S04]  /*193d0*/  STS.U8 [R46+UR9+0x5380], R78 ;  /* 0x0053804e2e007988 */ /* 0x008fe80008000009 */
[----:B------:R-:W-:Y:S04]  /*193e0*/  STS.U8 [R46+UR9+0x5780], R92 ;  /* 0x0057805c2e007988 */ /* 0x000fe80008000009 */
[----:B------:R-:W-:Y:S04]  /*193f0*/  STS.U8 [R46+UR9+0x5b80], R64 ;  /* 0x005b80402e007988 */ /* 0x000fe80008000009 */
[----:B------:R-:W-:Y:S04]  /*19400*/  STS.U8 [R46+UR9+0x5f80], R72 ;  /* 0x005f80482e007988 */ /* 0x000fe80008000009 */
[----:B------:R0:W-:Y:S04]  /*19410*/  STS.U8 [R46+UR9+0x6380], R86 ;  /* 0x006380562e007988 */ /* 0x0001e80008000009 */
[----:B------:R1:W-:Y:S04]  /*19420*/  STS.U8 [R46+UR9+0x6780], R84 ;  /* 0x006780542e007988 */ /* 0x0003e80008000009 */
[----:B------:R2:W-:Y:S04]  /*19430*/  STS.U8 [R46+UR9+0x6b80], R82 ;  /* 0x006b80522e007988 */ /* 0x0005e80008000009 */
[----:B0-----:R0:W5:Y:S04]  /*19440*/  LDL.LU R86, [R1+0x804] ;  /* 0x0008040001567983 */ /* 0x0011680000300800 */
[----:B-1----:R0:W5:Y:S04]  /*19450*/  LDL.LU R84, [R1+0x800] ;  /* 0x0008000001547983 */ /* 0x0021680000300800 */
[----:B--2---:R0:W5:Y:S04]  /*19460*/  LDL.LU R82, [R1+0x7fc] ;  /* 0x0007fc0001527983 */ /* 0x0041680000300800 */
[----:B------:R1:W-:Y:S04]  /*19470*/  STS.U8 [R46+UR9+0x6f80], R68 ;  /* 0x006f80442e007988 */ /* 0x0003e80008000009 */
[----:B-1----:R0:W5:Y:S04]  /*19480*/  LDL.LU R68, [R1+0x7f8] ;  /* 0x0007f80001447983 */ /* 0x0021680000300800 */
[----:B------:R-:W-:Y:S04]  /*19490*/  STS.U8 [R46+UR9+0x7380], R88 ;  /* 0x007380582e007988 */ /* 0x000fe80008000009 */
[----:B----4-:R-:W-:Y:S04]  /*194a0*/  STS.U8 [R46+UR9+0x7780], R76 ;  /* 0x0077804c2e007988 */ /* 0x010fe80008000009 */
[----:B------:R-:W-:Y:S04]  /*194b0*/  STS.U8 [R46+UR9+0x7b80], R67 ;  /* 0x007b80432e007988 */ /* 0x000fe80008000009 */
[----:B------:R-:W-:Y:S01]  /*194c0*/  STS.U8 [R46+UR9+0x7f80], R60 ;  /* 0x007f803c2e007988 */ /* 0x000fe20008000009 */
[----:B------:R-:W-:-:S03]  /*194d0*/  LOP3.LUT R72, R79, 0x10, RZ, 0x3c, !PT ;  /* 0x000000104f487812 */ /* 0x000fc600078e3cff */
        /* <DEDUP_REMOVED lines=8> */
[----:B------:R0:W-:Y:S04]  /*19560*/  STS.U8 [R72+UR9+0xa080], R14 ;  /* 0x00a0800e48007988 */ /* 0x0001e80008000009 */
[----:B------:R0:W-:Y:S01]  /*19570*/  STS.U8 [R72+UR9+0xa480], R15 ;  /* 0x00a4800f48007988 */ /* 0x0001e20008000009 */
[----:B-1----:R-:W-:-:S03]  /*19580*/  LOP3.LUT R79, R79, 0x20, RZ, 0x3c, !PT ;  /* 0x000000204f4f7812 */ /* 0x002fc600078e3cff */
[----:B------:R0:W-:Y:S04]  /*19590*/  STS.U8 [R72+UR9+0xa880], R16 ;  /* 0x00a8801048007988 */ /* 0x0001e80008000009 */
        /* <DEDUP_REMOVED lines=52> */
[----:B------:R0:W-:Y:S01]  /*198e0*/  STS.U8 [R46+UR9+0xbb80], R93 ;  /* 0x00bb805d2e007988 */ /* 0x0001e20008000009 */
[----:B------:R1:W-:Y:S06]  /*198f0*/  MEMBAR.ALL.CTA ;  /* 0x0000000000007992 */ /* 0x0003ec0000008000 */
[----:B-1----:R-:W1:Y:S01]  /*19900*/  FENCE.VIEW.ASYNC.S ;  /* 0x00000000000073c6 */ /* 0x002e620000000000 */
[----:B------:R-:W-:Y:S01]  /*19910*/  ULEA UR6, UR11, UR9, 0x3 ;  /* 0x000000090b067291 */ /* 0x000fe2000f8e18ff */
[----:B------:R-:W-:-:S03]  /*19920*/  UMOV UR4, UR5 ;  /* 0x0000000500047c82 */ /* 0x000fc60008000000 */
[----:B------:R-:W-:Y:S01]  /*19930*/  UIADD3 UR6, UPT, UPT, UR6, 0xc000, URZ ;  /* 0x0000c00006067890 */ /* 0x000fe2000fffe0ff */
[----:B-1----:R-:W-:Y:S06]  /*19940*/  BAR.SYNC.DEFER_BLOCKING 0x0 ;  /* 0x0000000000007b1d */ /* 0x002fec0000010000 */
[----:B0-----:R-:W-:Y:S05]  /*19950*/  @P0 BRA `(.L_x_9) ;  /* 0x0000000000480947 */ /* 0x001fea0003800000 */
[----:B------:R-:W-:Y:S01]  /*19960*/  UMOV UR13, 0x40004040 ;  /* 0x40004040000d7882 */ /* 0x000fe20000000000 */
[----:B------:R-:W-:Y:S01]  /*19970*/  UMOV UR15, 0x40004040 ;  /* 0x40004040000f7882 */ /* 0x000fe20000000000 */
[----:B------:R-:W-:Y:S01]  /*19980*/  UMOV UR16, 0x0 ;  /* 0x0000000000107882 */ /* 0x000fe20000000000 */
[----:B------:R-:W-:Y:S01]  /*19990*/  UMOV UR17, 0x8108010 ;  /* 0x0810801000117882 */ /* 0x000fe20000000000 */
[----:B------:R-:W-:Y:S01]  /*199a0*/  UMOV UR32, 0x0 ;  /* 0x0000000000207882 */ /* 0x000fe20000000000 */
[----:B------:R-:W-:Y:S01]  /*199b0*/  UMOV UR33, 0x8108010 ;  /* 0x0810801000217882 */ /* 0x000fe20000000000 */
[----:B------:R-:W-:Y:S01]  /*199c0*/  UMOV UR34, 0x0 ;  /* 0x0000000000227882 */ /* 0x000fe20000000000 */
[----:B------:R-:W-:Y:S01]  /*199d0*/  UMOV UR35, 0x8108010 ;  /* 0x0810801000237882 */ /* 0x000fe20000000000 */
[----:B------:R-:W-:Y:S01]  /*199e0*/  UMOV UR7, URZ ;  /* 0x000000ff00077c82 */ /* 0x000fe20008000000 */
[----:B------:R0:W-:Y:S01]  /*199f0*/  UTCQMMA gdesc[UR12], gdesc[UR14], tmem[UR8], tmem[UR16], idesc[UR17], UPT ;  /* 0x00ff100e0c0075ea */ /* 0x0001e2000b800308 */
        /* <DEDUP_REMOVED lines=8> */
.L_x_9:
[----:B------:R-:W2:Y:S04]  /*19a80*/  LDL R7, [R1+0x6f4] ;  /* 0x0006f40001077983 */ /* 0x000ea80000100800 */
[----:B------:R-:W2:Y:S01]  /*19a90*/  LDL.LU R6, [R1+0x6b8] ;  /* 0x0006b80001067983 */ /* 0x000ea20000300800 */
[----:B------:R-:W-:-:S04]  /*19aa0*/  UIADD3 UR11, UPT, UPT, UR11, 0x1, URZ ;  /* 0x000000010b0b7890 */ /* 0x000fc8000fffe0ff */
[----:B------:R-:W-:-:S04]  /*19ab0*/  UISETP.GT.AND UP1, UPT, UR11, 0x1, UPT ;  /* 0x000000010b00788c */ /* 0x000fc8000bf24270 */
[----:B0-----:R-:W-:Y:S02]  /*19ac0*/  USEL UR5, URZ, 0x1, !UP1 ;  /* 0x00000001ff057887 */ /* 0x001fe4000c800000 */
[----:B------:R-:W-:Y:S02]  /*19ad0*/  USEL UR11, UR11, URZ, !UP1 ;  /* 0x000000ff0b0b7287 */ /* 0x000fe4000c800000 */
[----:B------:R-:W-:Y:S01]  /*19ae0*/  ULOP3.LUT UR5, UR4, UR5, URZ, 0x3c, !UPT ;  /* 0x0000000504057292 */ /* 0x000fe2000f8e3cff */
[----:B--2---:R-:W-:Y:S02]  /*19af0*/  ISETP.NE.U32.AND P1, PT, R6, R7, PT ;  /* 0x000000070600720c */ /* 0x004fe40003f25070 */
[----:B------:R-:W2:Y:S01]  /*19b00*/  LDL.LU R7, [R1+0x6cc] ;  /* 0x0006cc0001077983 */ /* 0x000ea20000300800 */
[----:B------:R-:W-:-:S03]  /*19b10*/  IMAD.U32 R6, RZ, RZ, UR4 ;  /* 0x00000004ff067e24 */ /* 0x000fc6000f8e00ff */
[----:B--2---:R1:W-:Y:S07]  /*19b20*/  STL [R1+0x6b8], R7 ;  /* 0x0006b80701007387 */ /* 0x0043ee0000100800 */
[----:B------:R-:W-:Y:S05]  /*19b30*/  @P1 BRA `(.L_x_10) ;  /* 0xffffff5c00a81947 */ /* 0x000fea000383ffff */
.L_x_7:
[----:B-1----:R-:W1:Y:S01]  /*19b40*/  LDC R7, c[0x0][0x3a0] ;  /* 0x0000e800ff077b82 */ /* 0x002e620000000800 */
[----:B------:R-:W2:Y:S01]  /*19b50*/  LDCU UR7, c[0x0][0x3b8] ;  /* 0x00007700ff0777ac */ /* 0x000ea20008000800 */
[----:B------:R-:W3:Y:S01]  /*19b60*/  LDCU UR5, c[0x0][0x3b4] ;  /* 0x00007680ff0577ac */ /* 0x000ee20008000800 */
[----:B------:R-:W4:Y:S01]  /*19b70*/  LDCU.128 UR12, c[0x0][0x390] ;  /* 0x00007200ff0c77ac */ /* 0x000f220008000c00 */
[----:B--2--5:R-:W-:Y:S02]  /*19b80*/  IMAD R69, R68, UR7, RZ ;  /* 0x0000000744457c24 */ /* 0x024fe4000f8e02ff */
[----:B-1----:R-:W-:-:S05]  /*19b90*/  VIADD R7, R7, 0x7f ;  /* 0x0000007f07077836 */ /* 0x002fca0000000000 */
[----:B------:R-:W-:-:S13]  /*19ba0*/  ISETP.GE.AND P0, PT, R7, 0x80, PT ;  /* 0x000000800700780c */ /* 0x000fda0003f06270 */
[----:B---34-:R-:W-:Y:S05]  /*19bb0*/  @!P0 BRA `(.L_x_11) ;  /* 0x0000000000108947 */ /* 0x018fea0003800000 */
[----:B------:R-:W-:-:S06]  /*19bc0*/  USHF.L.U32 UR4, UR4, 0x1f, URZ ;  /* 0x0000001f04047899 */ /* 0x000fcc00080006ff */
[----:B------:R-:W-:-:S04]  /*19bd0*/  IMAD.U32 R0, RZ, RZ, UR4 ;  /* 0x00000004ff007e24 */ /* 0x000fc8000f8e00ff */
[----:B------:R-:W1:Y:S02]  /*19be0*/  SYNCS.PHASECHK.TRANS64.TRYWAIT P0, [UR6], R0 ;  /* 0x00000000ff0075a7 */ /* 0x000e640008001106 */
[----:B-1----:R-:W-:Y:S05]  /*19bf0*/  @!P0 BRA `(.L_x_12) ;  /* 0x00000020007c8947 */ /* 0x002fea0003800000 */
.L_x_11:
[----:B------:R-:W-:Y:S06]  /*19c00*/  BAR.SYNC.DEFER_BLOCKING 0x0 ;  /* 0x0000000000007b1d */ /* 0x000fec0000010000 */
[----:B------:R-:W2:Y:S04]  /*19c10*/  LDL.LU R2, [R1+0x6f8] ;  /* 0x0006f80001027983 */ /* 0x000ea80000300800 */
[----:B------:R-:W3:Y:S04]  /*19c20*/  LDL.LU R72, [R1+0x744] ;  /* 0x0007440001487983 */ /* 0x000ee80000300800 */
[----:B------:R-:W4:Y:S04]  /*19c30*/  LDL.LU R71, [R1+0x740] ;  /* 0x0007400001477983 */ /* 0x000f280000300800 */
[----:B------:R-:W5:Y:S01]  /*19c40*/  LDL.LU R70, [R1+0x748] ;  /* 0x0007480001467983 */ /* 0x000f620000300800 */
[----:B------:R-:W-:Y:S01]  /*19c50*/  VIADD R74, R69, UR7 ;  /* 0x00000007454a7c36 */ /* 0x000fe20008000000 */
[----:B------:R-:W1:Y:S02]  /*19c60*/  @!P3 SYNCS.CCTL.IV [UR9+0xc000] ;  /* 0x00c00000ff00b9b1 */ /* 0x000e640008000009 */
[----:B-1----:R-:W-:Y:S01]  /*19c70*/  BAR.SYNC.DEFER_BLOCKING 0x0 ;  /* 0x0000000000007b1d */ /* 0x002fe20000010000 */
[----:B0-----:R-:W-:-:S04]  /*19c80*/  VIADD R3, R74, UR7 ;  /* 0x000000074a037c36 */ /* 0x001fc80008000000 */
[----:B------:R-:W-:Y:S01]  /*19c90*/  VIADD R73, R3, UR7 ;  /* 0x0000000703497c36 */ /* 0x000fe20008000000 */
[----:B------:R-:W0:Y:S01]  /*19ca0*/  LDTM.x64 R4, tmem[UR10] ;  /* 0x0000000a000479ee */ /* 0x000e220008340000 */
[----:B------:R-:W1:Y:S01]  /*19cb0*/  @!P3 SYNCS.CCTL.IV [UR9+0xc008] ;  /* 0x00c00800ff00b9b1 */ /* 0x000e620008000009 */
[----:B------:R-:W-:Y:S01]  /*19cc0*/  NOP ;  /* 0x0000000000007918 */ /* 0x000fe20000000000 */
[----:B0-----:R0:W-:Y:S04]  /*19cd0*/  STL [R1+0x7fc], R66 ;  /* 0x0007fc4201007387 */ /* 0x0011e80000100800 */
[----:B------:R1:W-:Y:S04]  /*19ce0*/  STL [R1+0x7f8], R67 ;  /* 0x0007f84301007387 */ /* 0x0003e80000100800 */
[----:B0-----:R-:W5:Y:S04]  /*19cf0*/  LDL.LU R66, [R1+0x74c] ;  /* 0x00074c0001427983 */ /* 0x001f680000300800 */
[----:B-1----:R-:W5:Y:S04]  /*19d00*/  LDL.LU R67, [R1+0x754] ;  /* 0x0007540001437983 */ /* 0x002f680000300800 */
[----:B------:R-:W5:Y:S01]  /*19d10*/  LDL.LU R91, [R1+0x750] ;  /* 0x00075000015b7983 */ /* 0x000f620000300800 */
[----:B------:R-:W-:-:S04]  /*19d20*/  F2FP.SATFINITE.E4M3.F32.PACK_AB_MERGE_C R92, R5, R4, RZ ;  /* 0x00000004055c723e */ /* 0x000fc800048070ff */
[----:B------:R-:W-:-:S04]  /*19d30*/  PRMT R93, R92, 0x9910, RZ ;  /* 0x000099105c5d7816 */ /* 0x000fc800000000ff */
[----:B------:R-:W-:Y:S02]  /*19d40*/  SHF.R.S32.HI R93, RZ, 0x8, R93 ;  /* 0x00000008ff5d7819 */ /* 0x000fe4000001145d */
[C---:B--2---:R-:W-:Y:S01]  /*19d50*/  ISETP.GE.AND P0, PT, R2.reuse, UR14, PT ;  /* 0x0000000e02007c0c */ /* 0x044fe2000bf06270 */
[----:B------:R-:W-:-:S03]  /*19d60*/  IMAD R2, R2, UR5, RZ ;  /* 0x0000000502027c24 */ /* 0x000fc6000f8e02ff */
[----:B---3--:R-:W-:Y:S02]  /*19d70*/  ISETP.LT.AND P1, PT, R72, UR15, !P0 ;  /* 0x0000000f48007c0c */ /* 0x008fe4000c721270 */
[----:B------:R-:W-:Y:S02]  /*19d80*/  IADD3 R0, P4, PT, R2, UR12, RZ ;  /* 0x0000000c02007c10 */ /* 0x000fe4000ff9e0ff */
[----:B----4-:R-:W-:Y:S01]  /*19d90*/  ISETP.LT.AND P2, PT, R71, UR15, !P0 ;  /* 0x0000000f47007c0c */ /* 0x010fe2000c741270 */
[----:B------:R-:W-:Y:S01]  /*19da0*/  VIADD R71, R73, UR7 ;  /* 0x0000000749477c36 */ /* 0x000fe20008000000 */
[----:B------:R-:W-:Y:S02]  /*19db0*/  ISETP.LT.AND P5, PT, R68, UR15, !P0 ;  /* 0x0000000f44007c0c */ /* 0x000fe4000c7a1270 */
[----:B------:R-:W-:Y:S01]  /*19dc0*/  LEA.HI.X.SX32 R2, R2, UR13, 0x1, P4 ;  /* 0x0000000d02027c11 */ /* 0x000fe2000a0f0eff */
[----:B------:R-:W-:Y:S01]  /*19dd0*/  VIADD R72, R71, UR7 ;  /* 0x0000000747487c36 */ /* 0x000fe20008000000 */
[----:B------:R-:W-:-:S02]  /*19de0*/  IADD3 R68, P3, PT, R69, R0, RZ ;  /* 0x0000000045447210 */ /* 0x000fc40007f7e0ff */
[----:B-----5:R-:W-:Y:S01]  /*19df0*/  ISETP.LT.AND P6, PT, R70, UR15, !P0 ;  /* 0x0000000f46007c0c */ /* 0x020fe2000c7c1270 */
[----:B------:R-:W-:Y:S01]  /*19e00*/  VIADD R70, R72, UR7 ;  /* 0x0000000748467c36 */ /* 0x000fe20008000000 */
[----:B------:R-:W-:Y:S02]  /*19e10*/  LEA.HI.X.SX32 R69, R69, R2, 0x1, P3 ;  /* 0x0000000245457211 */ /* 0x000fe400018f0eff */
[-C--:B------:R-:W-:Y:S02]  /*19e20*/  IADD3 R86, P4, PT, R74, R0.reuse, RZ ;  /* 0x000000004a567210 */ /* 0x080fe40007f9e0ff */
[C---:B------:R-:W-:Y:S01]  /*19e30*/  IADD3 R84, P3, PT, R3.reuse, R0, RZ ;  /* 0x0000000003547210 */ /* 0x040fe20007f7e0ff */
[----:B------:R-:W-:Y:S01]  /*19e40*/  VIADD R4, R70, UR7 ;  /* 0x0000000746047c36 */ /* 0x000fe20008000000 */
[-C--:B------:R-:W-:Y:S02]  /*19e50*/  LEA.HI.X.SX32 R87, R74, R2.reuse, 0x1, P4 ;  /* 0x000000024a577211 */ /* 0x080fe400020f0eff */
[----:B------:R-:W-:Y:S01]  /*19e60*/  LEA.HI.X.SX32 R85, R3, R2, 0x1, P3 ;  /* 0x0000000203557211 */ /* 0x000fe200018f0eff */
[----:B------:R-:W-:Y:S01]  /*19e70*/  VIADD R3, R4, UR7 ;  /* 0x0000000704037c36 */ /* 0x000fe20008000000 */
[----:B------:R-:W-:-:S02]  /*19e80*/  IADD3 R82, P4, PT, R73, R0, RZ ;  /* 0x0000000049527210 */ /* 0x000fc40007f9e0ff */
[----:B------:R-:W-:Y:S02]  /*19e90*/  IADD3 R80, P3, PT, R71, R0, RZ ;  /* 0x0000000047507210 */ /* 0x000fe40007f7e0ff */
[-C--:B------:R-:W-:Y:S02]  /*19ea0*/  LEA.HI.X.SX32 R83, R73, R2.reuse, 0x1, P4 ;  /* 0x0000000249537211 */ /* 0x080fe400020f0eff */
[----:B------:R-:W-:Y:S01]  /*19eb0*/  LEA.HI.X.SX32 R81, R71, R2, 0x1, P3 ;  /* 0x0000000247517211 */ /* 0x000fe200018f0eff */
[----:B------:R-:W-:Y:S01]  /*19ec0*/  VIADD R71, R3, UR7 ;  /* 0x0000000703477c36 */ /* 0x000fe20008000000 */
[-C--:B------:R-:W-:Y:S02]  /*19ed0*/  IADD3 R76, P4, PT, R72, R0.reuse, RZ ;  /* 0x00000000484c7210 */ /* 0x080fe40007f9e0ff */
[----:B------:R-:W-:Y:S01]  /*19ee0*/  IADD3 R78, P3, PT, R70, R0, RZ ;  /* 0x00000000464e7210 */ /* 0x000fe20007f7e0ff */
[----:B------:R-:W-:Y:S01]  /*19ef0*/  VIADD R5, R71, UR7 ;  /* 0x0000000747057c36 */ /* 0x000fe20008000000 */
[----:B------:R-:W-:-:S02]  /*19f00*/  LEA.HI.X.SX32 R77, R72, R2, 0x1, P4 ;  /* 0x00000002484d7211 */ /* 0x000fc400020f0eff */
[----:B------:R-:W-:Y:S02]  /*19f10*/  IADD3 R72, P4, PT, R4, R0, RZ ;  /* 0x0000000004487210 */ /* 0x000fe40007f9e0ff */
[----:B------:R-:W-:Y:S01]  /*19f20*/  LEA.HI.X.SX32 R79, R70, R2, 0x1, P3 ;  /* 0x00000002464f7211 */ /* 0x000fe200018f0eff */
[----:B------:R-:W-:Y:S01]  /*19f30*/  VIADD R89, R5, UR7 ;  /* 0x0000000705597c36 */ /* 0x000fe20008000000 */
[----:B------:R-:W-:Y:S02]  /*19f40*/  IADD3 R74, P3, PT, R3, R0, RZ ;  /* 0x00000000034a7210 */ /* 0x000fe40007f7e0ff */
[----:B------:R-:W-:Y:S02]  /*19f50*/  LEA.HI.X.SX32 R73, R4, R2, 0x1, P4 ;  /* 0x0000000204497211 */ /* 0x000fe400020f0eff */
[----:B------:R-:W-:Y:S02]  /*19f60*/  IADD3 R70, P4, PT, R71, R0, RZ ;  /* 0x0000000047467210 */ /* 0x000fe40007f9e0ff */
[----:B------:R-:W-:Y:S01]  /*19f70*/  LEA.HI.X.SX32 R75, R3, R2, 0x1, P3 ;  /* 0x00000002034b7211 */ /* 0x000fe200018f0eff */
[----:B------:R-:W-:Y:S01]  /*19f80*/  VIADD R3, R89, UR7 ;  /* 0x0000000759037c36 */ /* 0x000fe20008000000 */
[----:B------:R-:W-:-:S02]  /*19f90*/  IADD3 R4, P3, PT, R5, R0, RZ ;  /* 0x0000000005047210 */ /* 0x000fc40007f7e0ff */
[----:B------:R-:W-:Y:S02]  /*19fa0*/  LEA.HI.X.SX32 R71, R71, R2, 0x1, P4 ;  /* 0x0000000247477211 */ /* 0x000fe400020f0eff */
[----:B------:R-:W-:Y:S02]  /*19fb0*/  IADD3 R88, P4, PT, R89, R0, RZ ;  /* 0x0000000059587210 */ /* 0x000fe40007f9e0ff */
[----:B------:R-:W-:Y:S02]  /*19fc0*/  LEA.HI.X.SX32 R5, R5, R2, 0x1, P3 ;  /* 0x0000000205057211 */ /* 0x000fe400018f0eff */
[----:B------:R-:W-:Y:S02]  /*19fd0*/  IADD3 R90, P3, PT, R3, R0, RZ ;  /* 0x00000000035a7210 */ /* 0x000fe40007f7e0ff */
[----:B------:R-:W-:Y:S02]  /*19fe0*/  LEA.HI.X.SX32 R89, R89, R2, 0x1, P4 ;  /* 0x0000000259597211 */ /* 0x000fe400020f0eff */
[----:B------:R-:W-:-:S02]  /*19ff0*/  ISETP.LT.AND P4, PT, R91, UR15, !P0 ;  /* 0x0000000f5b007c0c */ /* 0x000fc4000c781270 */
[----:B------:R-:W-:Y:S01]  /*1a000*/  LEA.HI.X.SX32 R91, R3, R2, 0x1, P3 ;  /* 0x00000002035b7211 */ /* 0x000fe200018f0eff */
[----:B------:R0:W-:Y:S01]  /*1a010*/  @P5 STG.E.U8 desc[UR18][R68.64], R92 ;  /* 0x0000005c44005986 */ /* 0x0001e2000c101112 */
[----:B------:R-:W-:-:S03]  /*1a020*/  ISETP.LT.AND P3, PT, R66, UR15, !P0 ;  /* 0x0000000f42007c0c */ /* 0x000fc6000c761270 */
[----:B------:R-:W2:Y:S04]  /*1a030*/  LDL.LU R66, [R1+0x7fc] ;  /* 0x0007fc0001427983 */ /* 0x000ea80000300800 */
[----:B0-----:R-:W3:Y:S01]  /*1a040*/  LDL.LU R92, [R1+0x758] ;  /* 0x00075800015c7983 */ /* 0x001ee20000300800 */
[----:B------:R-:W-:-:S03]  /*1a050*/  ISETP.LT.AND P5, PT, R67, UR15, !P0 ;  /* 0x0000000f43007c0c */ /* 0x000fc6000c7a1270 */
[----:B------:R-:W4:Y:S04]  /*1a060*/  LDL.LU R69, [R1+0x75c] ;  /* 0x00075c0001457983 */ /* 0x000f280000300800 */
[----:B------:R-:W5:Y:S04]  /*1a070*/  LDL.LU R68, [R1+0x760] ;  /* 0x0007600001447983 */ /* 0x000f680000300800 */
[----:B------:R-:W2:Y:S04]  /*1a080*/  LDL.LU R67, [R1+0x7f8] ;  /* 0x0007f80001437983 */ /* 0x000ea80000300800 */
[----:B------:R0:W-:Y:S04]  /*1a090*/  @P1 STG.E.U8 desc[UR18][R86.64], R93 ;  /* 0x0000005d56001986 */ /* 0x0001e8000c101112 */
[----:B0-----:R-:W2:Y:S01]  /*1a0a0*/  LDL.LU R93, [R1+0x764] ;  /* 0x00076400015d7983 */ /* 0x001ea20000300800 */
[----:B------:R-:W-:-:S02]  /*1a0b0*/  F2FP.SATFINITE.E4M3.F32.PACK_AB_MERGE_C R6, R7, R6, RZ ;  /* 0x000000060706723e */ /* 0x000fc400048070ff */
[----:B------:R-:W-:Y:S02]  /*1a0c0*/  F2FP.SATFINITE.E4M3.F32.PACK_AB_MERGE_C R8, R9, R8, RZ ;  /* 0x000000080908723e */ /* 0x000fe400048070ff */
[----:B------:R-:W-:Y:S01]  /*1a0d0*/  PRMT R7, R6, 0x9910, RZ ;  /* 0x0000991006077816 */ /* 0x000fe200000000ff */
[----:B------:R0:W-:Y:S03]  /*1a0e0*/  @P2 STG.E.U8 desc[UR18][R84.64], R6 ;  /* 0x0000000654002986 */ /* 0x0001e6000c101112 */
[----:B------:R-:W-:Y:S02]  /*1a0f0*/  SHF.R.S32.HI R7, RZ, 0x8, R7 ;  /* 0x00000008ff077819 */ /* 0x000fe40000011407 */
[----:B------:R-:W-:Y:S02]  /*1a100*/  F2FP.SATFINITE.E4M3.F32.PACK_AB_MERGE_C R10, R11, R10, RZ ;  /* 0x0000000a0b0a723e */ /* 0x000fe400048070ff */
[----:B0-----:R-:W-:Y:S01]  /*1a110*/  PRMT R6, R8, 0x9910, RZ ;  /* 0x0000991008067816 */ /* 0x001fe200000000ff */
[----:B------:R0:W-:Y:S03]  /*1a120*/  @P6 STG.E.U8 desc[UR18][R82.64], R7 ;  /* 0x0000000752006986 */ /* 0x0001e6000c101112 */
[----:B------:R-:W-:Y:S01]  /*1a130*/  SHF.R.S32.HI R6, RZ, 0x8, R6 ;  /* 0x00000008ff067819 */ /* 0x000fe20000011406 */
[----:B------:R-:W-:Y:S01]  /*1a140*/  @P4 STG.E.U8 desc[UR18][R80.64], R8 ;  /* 0x0000000850004986 */ /* 0x000fe2000c101112 */
[----:B------:R-:W-:-:S03]  /*1a150*/  F2FP.SATFINITE.E4M3.F32.PACK_AB_MERGE_C R12, R13, R12, RZ ;  /* 0x0000000c0d0c723e */ /* 0x000fc600048070ff */
[----:B------:R1:W-:Y:S01]  /*1a160*/  @P3 STG.E.U8 desc[UR18][R76.64], R6 ;  /* 0x000000064c003986 */ /* 0x0003e2000c101112 */
[----:B0-----:R-:W-:-:S03]  /*1a170*/  PRMT R7, R10, 0x9910, RZ ;  /* 0x000099100a077816 */ /* 0x001fc600000000ff */
[----:B------:R0:W-:Y:S01]  /*1a180*/  @P5 STG.E.U8 desc[UR18][R78.64], R10 ;  /* 0x0000000a4e005986 */ /* 0x0001e2000c101112 */
[----:B------:R-:W-:Y:S02]  /*1a190*/  SHF.R.S32.HI R7, RZ, 0x8, R7 ;  /* 0x00000008ff077819 */ /* 0x000fe40000011407 */
[----:B-1----:R-:W-:Y:S02]  /*1a1a0*/  PRMT R6, R12, 0x9910, RZ ;  /* 0x000099100c067816 */ /* 0x002fe400000000ff */
[----:B------:R-:W-:Y:S02]  /*1a1b0*/  F2FP.SATFINITE.E4M3.F32.PACK_AB_MERGE_C R14, R15, R14, RZ ;  /* 0x0000000e0f0e723e */ /* 0x000fe400048070ff */
[----:B------:R-:W-:Y:S02]  /*1a1c0*/  SHF.R.S32.HI R6, RZ, 0x8, R6 ;  /* 0x00000008ff067819 */ /* 0x000fe40000011406 */
[----:B---3--:R-:W-:Y:S02]  /*1a1d0*/  ISETP.LT.AND P1, PT, R92, UR15, !P0 ;  /* 0x0000000f5c007c0c */ /* 0x008fe4000c721270 */
[----:B------:R-:W3:Y:S04]  /*1a1e0*/  LDL.LU R92, [R1+0x76c] ;  /* 0x00076c00015c7983 */ /* 0x000ee80000300800 */
[----:B------:R-:W3:Y:S04]  /*1a1f0*/  LDL.LU R87, [R1+0x77c] ;  /* 0x00077c0001577983 */ /* 0x000ee80000300800 */
[----:B------:R-:W3:Y:S04]  /*1a200*/  LDL.LU R86, [R1+0x778] ;  /* 0x0007780001567983 */ /* 0x000ee80000300800 */
[----:B------:R-:W3:Y:S01]  /*1a210*/  LDL.LU R84, [R1+0x774] ;  /* 0x0007740001547983 */ /* 0x000ee20000300800 */
[----:B----4-:R-:W-:-:S02]  /*1a220*/  ISETP.LT.AND P2, PT, R69, UR15, !P0 ;  /* 0x0000000f45007c0c */ /* 0x010fc4000c741270 */
[----:B-----5:R-:W-:Y:S01]  /*1a230*/  ISETP.LT.AND P6, PT, R68, UR15, !P0 ;  /* 0x0000000f44007c0c */ /* 0x020fe2000c7c1270 */
[----:B------:R-:W4:Y:S04]  /*1a240*/  LDL.LU R69, [R1+0x770] ;  /* 0x0007700001457983 */ /* 0x000f280000300800 */
[----:B------:R-:W5:Y:S04]  /*1a250*/  LDL.LU R68, [R1+0x768] ;  /* 0x0007680001447983 */ /* 0x000f680000300800 */
[----:B------:R-:W4:Y:S01]  /*1a260*/  LDL.LU R11, [R1+0x780] ;  /* 0x00078000010b7983 */ /* 0x000f220000300800 */
[----:B--2---:R-:W-:-:S03]  /*1a270*/  ISETP.LT.AND P4, PT, R93, UR15, !P0 ;  /* 0x0000000f5d007c0c */ /* 0x004fc6000c781270 */
[----:B0-----:R-:W2:Y:S04]  /*1a280*/  LDL.LU R10, [R1+0x790] ;  /* 0x00079000010a7983 */ /* 0x001ea80000300800 */
[----:B------:R-:W2:Y:S04]  /*1a290*/  LDL.LU R9, [R1+0x78c] ;  /* 0x00078c0001097983 */ /* 0x000ea80000300800 */
[----:B------:R0:W-:Y:S04]  /*1a2a0*/  @P1 STG.E.U8 desc[UR18][R72.64], R7 ;  /* 0x0000000748001986 */ /* 0x0001e8000c101112 */
[----:B------:R-:W-:Y:S04]  /*1a2b0*/  @P2 STG.E.U8 desc[UR18][R74.64], R12 ;  /* 0x0000000c4a002986 */ /* 0x000fe8000c101112 */
[----:B------:R-:W-:Y:S01]  /*1a2c0*/  @P6 STG.E.U8 desc[UR18][R70.64], R6 ;  /* 0x0000000646006986 */ /* 0x000fe2000c101112 */
[----:B0-----:R-:W-:-:S03]  /*1a2d0*/  PRMT R7, R14, 0x9910, RZ ;  /* 0x000099100e077816 */ /* 0x001fc600000000ff */
[----:B------:R0:W-:Y:S04]  /*1a2e0*/  @P4 STG.E.U8 desc[UR18][R4.64], R14 ;  /* 0x0000000e04004986 */ /* 0x0001e8000c101112 */
[----:B0-----:R-:W5:Y:S04]  /*1a2f0*/  LDL.LU R14, [R1+0x794] ;  /* 0x00079400010e7983 */ /* 0x001f680000300800 */
[----:B------:R-:W5:Y:S04]  /*1a300*/  LDL.LU R13, [R1+0x798] ;  /* 0x00079800010d7983 */ /* 0x000f680000300800 */
[----:B------:R-:W5:Y:S01]  /*1a310*/  LDL.LU R12, [R1+0x7a8] ;  /* 0x0007a800010c7983 */ /* 0x000f620000300800 */
[----:B------:R-:W-:Y:S01]  /*1a320*/  F2FP.SATFINITE.E4M3.F32.PACK_AB_MERGE_C R16, R17, R16, RZ ;  /* 0x000000101110723e */ /* 0x000fe200048070ff */
[----:B------:R-:W-:Y:S01]  /*1a330*/  VIADD R3, R3, UR7 ;  /* 0x0000000703037c36 */ /* 0x000fe20008000000 */
[----:B------:R-:W-:-:S02]  /*1a340*/  SHF.R.S32.HI R7, RZ, 0x8, R7 ;  /* 0x00000008ff077819 */ /* 0x000fc40000011407 */
[----:B------:R-:W-:Y:S01]  /*1a350*/  PRMT R4, R16, 0x9910, RZ ;  /* 0x0000991010047816 */ /* 0x000fe200000000ff */
[----:B------:R-:W-:-:S04]  /*1a360*/  VIADD R8, R3, UR7 ;  /* 0x0000000703087c36 */ /* 0x000fc80008000000 */
[----:B------:R-:W-:Y:S01]  /*1a370*/  IMAD.MOV.U32 R6, RZ, RZ, R4 ;  /* 0x000000ffff067224 */ /* 0x000fe200078e0004 */
[----:B------:R-:W-:Y:S02]  /*1a380*/  F2FP.SATFINITE.E4M3.F32.PACK_AB_MERGE_C R18, R19, R18, RZ ;  /* 0x000000121312723e */ /* 0x000fe400048070ff */
[----:B------:R-:W-:Y:S02]  /*1a390*/  F2FP.SATFINITE.E4M3.F32.PACK_AB_MERGE_C R20, R21, R20, RZ ;  /* 0x000000141514723e */ /* 0x000fe400048070ff */
[----:B---3--:R-:W-:Y:S02]  /*1a3a0*/  ISETP.LT.AND P3, PT, R92, UR15, !P0 ;  /* 0x0000000f5c007c0c */ /* 0x008fe4000c761270 */
[----:B------:R-:W-:Y:S02]  /*1a3b0*/  ISETP.LT.AND P5, PT, R87, UR15, !P0 ;  /* 0x0000000f57007c0c */ /* 0x000fe4000c7a1270 */
[----:B------:R-:W-:-:S09]  /*1a3c0*/  ISETP.LT.AND P1, PT, R86, UR15, !P0 ;  /* 0x0000000f56007c0c */ /* 0x000fd2000c721270 */
[----:B------:R0:W-:Y:S01]  /*1a3d0*/  @P3 STG.E.U8 desc[UR18][R88.64], R7 ;  /* 0x0000000758003986 */ /* 0x0001e2000c101112 */
[C---:B------:R-:W-:Y:S02]  /*1a3e0*/  IADD3 R4, P3, PT, R3.reuse, R0, RZ ;  /* 0x0000000003047210 */ /* 0x040fe40007f7e0ff */
[----:B------:R-:W-:Y:S02]  /*1a3f0*/  ISETP.LT.AND P2, PT, R84, UR15, !P0 ;  /* 0x0000000f54007c0c */ /* 0x000fe4000c741270 */
[----:B------:R-:W-:Y:S01]  /*1a400*/  LEA.HI.X.SX32 R5, R3, R2, 0x1, P3 ;  /* 0x0000000203057211 */ /* 0x000fe200018f0eff */
[----:B------:R-:W-:Y:S01]  /*1a410*/  @P5 STG.E.U8 desc[UR18][R90.64], R16 ;  /* 0x000000105a005986 */ /* 0x000fe2000c101112 */
[----:B------:R-:W-:Y:S02]  /*1a420*/  SHF.R.S32.HI R3, RZ, 0x8, R6 ;  /* 0x00000008ff037819 */ /* 0x000fe40000011406 */
[----:B------:R-:W-:-:S03]  /*1a430*/  IADD3 R6, P5, PT, R8, R0, RZ ;  /* 0x0000000008067210 */ /* 0x000fc60007fbe0ff */
[----:B------:R1:W-:Y:S01]  /*1a440*/  @P1 STG.E.U8 desc[UR18][R4.64], R3 ;  /* 0x0000000304001986 */ /* 0x0003e2000c101112 */
[C---:B0-----:R-:W-:Y:S01]  /*1a450*/  LEA.HI.X.SX32 R7, R8.reuse, R2, 0x1, P5 ;  /* 0x0000000208077211 */ /* 0x041fe200028f0eff */
[----:B------:R-:W-:-:S04]  /*1a460*/  VIADD R8, R8, UR7 ;  /* 0x0000000708087c36 */ /* 0x000fc80008000000 */
[----:B------:R0:W-:Y:S01]  /*1a470*/  @P2 STG.E.U8 desc[UR18][R6.64], R18 ;  /* 0x0000001206002986 */ /* 0x0001e2000c101112 */
[----:B--2---:R-:W-:Y:S02]  /*1a480*/  ISETP.LT.AND P5, PT, R9, UR15, !P0 ;  /* 0x0000000f09007c0c */ /* 0x004fe4000c7a1270 */
[----:B-1----:R-:W-:Y:S02]  /*1a490*/  PRMT R3, R18, 0x9910, RZ ;  /* 0x0000991012037816 */ /* 0x002fe400000000ff */
[----:B------:R-:W-:-:S03]  /*1a4a0*/  IADD3 R4, P2, PT, R8, R0, RZ ;  /* 0x0000000008047210 */ /* 0x000fc60007f5e0ff */
[----:B------:R-:W-:Y:S02]  /*1a4b0*/  IMAD.MOV.U32 R9, RZ, RZ, R3 ;  /* 0x000000ffff097224 */ /* 0x000fe400078e0003 */
[C---:B------:R-:W-:Y:S01]  /*1a4c0*/  VIADD R3, R8.reuse, UR7 ;  /* 0x0000000708037c36 */ /* 0x040fe20008000000 */
[----:B------:R-:W-:-:S04]  /*1a4d0*/  LEA.HI.X.SX32 R5, R8, R2, 0x1, P2 ;  /* 0x0000000208057211 */ /* 0x000fc800010f0eff */
[----:B0-----:R-:W-:Y:S02]  /*1a4e0*/  IADD3 R6, P2, PT, R3, R0, RZ ;  /* 0x0000000003067210 */ /* 0x001fe40007f5e0ff */
[----:B----4-:R-:W-:Y:S02]  /*1a4f0*/  ISETP.LT.AND P6, PT, R69, UR15, !P0 ;  /* 0x0000000f45007c0c */ /* 0x010fe4000c7c1270 */
[----:B------:R-:W-:Y:S02]  /*1a500*/  ISETP.LT.AND P3, PT, R11, UR15, !P0 ;  /* 0x0000000f0b007c0c */ /* 0x000fe4000c761270 */
[----:B------:R-:W-:Y:S01]  /*1a510*/  LEA.HI.X.SX32 R7, R3, R2, 0x1, P2 ;  /* 0x0000000203077211 */ /* 0x000fe200010f0eff */
[----:B------:R-:W2:Y:S01]  /*1a520*/  LDL.LU R11, [R1+0x7a4] ;  /* 0x0007a400010b7983 */ /* 0x000ea20000300800 */
[----:B-----5:R-:W-:-:S03]  /*1a530*/  ISETP.LT.AND P2, PT, R14, UR15, !P0 ;  /* 0x0000000f0e007c0c */ /* 0x020fc6000c741270 */
[----:B------:R-:W3:Y:S01]  /*1a540*/  LDL.LU R14, [R1+0x7ac] ;  /* 0x0007ac00010e7983 */ /* 0x000ee20000300800 */
[----:B------:R-:W-:Y:S01]  /*1a550*/  SHF.R.S32.HI R9, RZ, 0x8, R9 ;  /* 0x00000008ff097819 */ /* 0x000fe20000011409 */
[----:B------:R-:W-:Y:S01]  /*1a560*/  VIADD R8, R3, UR7 ;  /* 0x0000000703087c36 */ /* 0x000fe20008000000 */
[----:B------:R-:W-:Y:S01]  /*1a570*/  ISETP.LT.AND P4, PT, R68, UR15, !P0 ;  /* 0x0000000f44007c0c */ /* 0x000fe2000c781270 */
[----:B------:R-:W4:Y:S01]  /*1a580*/  LDL.LU R15, [R1+0x7b0] ;  /* 0x0007b000010f7983 */ /* 0x000f220000300800 */
[----:B------:R-:W-:Y:S02]  /*1a590*/  ISETP.LT.AND P1, PT, R10, UR15, !P0 ;  /* 0x0000000f0a007c0c */ /* 0x000fe4000c721270 */
[----:B------:R-:W-:Y:S01]  /*1a5a0*/  PRMT R10, R20, 0x9910, RZ ;  /* 0x00009910140a7816 */ /* 0x000fe200000000ff */
[----:B------:R0:W-:Y:S03]  /*1a5b0*/  @P6 STG.E.U8 desc[UR18][R4.64], R9 ;  /* 0x0000000904006986 */ /* 0x0001e6000c101112 */
[----:B------:R-:W-:-:S02]  /*1a5c0*/  SHF.R.S32.HI R10, RZ, 0x8, R10 ;  /* 0x00000008ff0a7819 */ /* 0x000fc4000001140a */
[----:B0-----:R-:W-:-:S04]  /*1a5d0*/  IADD3 R4, P6, PT, R8, R0, RZ ;  /* 0x0000000008047210 */ /* 0x001fc80007fde0ff */
[----:B------:R-:W-:Y:S01]  /*1a5e0*/  LEA.HI.X.SX32 R5, R8, R2, 0x1, P6 ;  /* 0x0000000208057211 */ /* 0x000fe200030f0eff */
[----:B------:R0:W-:Y:S04]  /*1a5f0*/  @P4 STG.E.U8 desc[UR18][R6.64], R20 ;  /* 0x0000001406004986 */ /* 0x0001e8000c101112 */
[----:B------:R1:W-:Y:S01]  /*1a600*/  @P3 STG.E.U8 desc[UR18][R4.64], R10 ;  /* 0x0000000a04003986 */ /* 0x0003e2000c101112 */
[----:B------:R-:W-:-:S03]  /*1a610*/  ISETP.LT.AND P3, PT, R12, UR15, !P0 ;  /* 0x0000000f0c007c0c */ /* 0x000fc6000c761270 */
[----:B------:R-:W5:Y:S01]  /*1a620*/  LDL.LU R12, [R1+0x7c0] ;  /* 0x0007c000010c7983 */ /* 0x000f620000300800 */
[----:B------:R-:W-:Y:S01]  /*1a630*/  VIADD R3, R8, UR7 ;  /* 0x0000000708037c36 */ /* 0x000fe20008000000 */
[----:B------:R-:W-:Y:S02]  /*1a640*/  F2FP.SATFINITE.E4M3.F32.PACK_AB_MERGE_C R22, R23, R22, RZ ;  /* 0x000000161716723e */ /* 0x000fe400048070ff */
[----:B------:R-:W4:Y:S02]  /*1a650*/  LDL.LU R8, [R1+0x7bc] ;  /* 0x0007bc0001087983 */ /* 0x000f240000300800 */
[----:B0-----:R-:W-:-:S04]  /*1a660*/  IADD3 R6, P6, PT, R3, R0, RZ ;  /* 0x0000000003067210 */ /* 0x001fc80007fde0ff */
[C---:B------:R-:W-:Y:S01]  /*1a670*/  LEA.HI.X.SX32 R7, R3.reuse, R2, 0x1, P6 ;  /* 0x0000000203077211 */ /* 0x040fe200030f0eff */
[----:B------:R-:W-:-:S04]  /*1a680*/  VIADD R3, R3, UR7 ;  /* 0x0000000703037c36 */ /* 0x000fc80008000000 */
[----:B------:R0:W-:Y:S01]  /*1a690*/  @P1 STG.E.U8 desc[UR18][R6.64], R22 ;  /* 0x0000001606001986 */ /* 0x0001e2000c101112 */
[C---:B-1----:R-:W-:Y:S01]  /*1a6a0*/  IADD3 R4, P1, PT, R3.reuse, R0, RZ ;  /* 0x0000000003047210 */ /* 0x042fe20007f3e0ff */
[----:B------:R-:W-:-:S03]  /*1a6b0*/  VIADD R9, R3, UR7 ;  /* 0x0000000703097c36 */ /* 0x000fc60008000000 */
[----:B------:R-:W-:Y:S02]  /*1a6c0*/  LEA.HI.X.SX32 R5, R3, R2, 0x1, P1 ;  /* 0x0000000203057211 */ /* 0x000fe400008f0eff */
[----:B0-----:R-:W-:-:S04]  /*1a6d0*/  IADD3 R6, P1, PT, R9, R0, RZ ;  /* 0x0000000009067210 */ /* 0x001fc80007f3e0ff */
[C---:B------:R-:W-:Y:S01]  /*1a6e0*/  LEA.HI.X.SX32 R7, R9.reuse, R2, 0x1, P1 ;  /* 0x0000000209077211 */ /* 0x040fe200008f0eff */
[----:B------:R-:W-:Y:S01]  /*1a6f0*/  VIADD R3, R9, UR7 ;  /* 0x0000000709037c36 */ /* 0x000fe20008000000 */
[----:B------:R-:W-:Y:S02]  /*1a700*/  ISETP.LT.AND P4, PT, R13, UR15, !P0 ;  /* 0x0000000f0d007c0c */ /* 0x000fe4000c781270 */
[----:B------:R-:W-:-:S04]  /*1a710*/  F2FP.SATFINITE.E4M3.F32.PACK_AB_MERGE_C R25, R25, R24, RZ ;  /* 0x000000181919723e */ /* 0x000fc800048070ff */
[----:B------:R-:W-:-:S04]  /*1a720*/  PRMT R13, R25, 0x9910, RZ ;  /* 0x00009910190d7816 */ /* 0x000fc800000000ff */
[----:B------:R-:W-:Y:S02]  /*1a730*/  SHF.R.S32.HI R13, RZ, 0x8, R13 ;  /* 0x00000008ff0d7819 */ /* 0x000fe4000001140d */
[----:B--2---:R-:W-:Y:S02]  /*1a740*/  ISETP.LT.AND P6, PT, R11, UR15, !P0 ;  /* 0x0000000f0b007c0c */ /* 0x004fe4000c7c1270 */
[----:B------:R-:W-:Y:S02]  /*1a750*/  PRMT R11, R22, 0x9910, RZ ;  /* 0x00009910160b7816 */ /* 0x000fe400000000ff */
[----:B---3--:R-:W-:Y:S02]  /*1a760*/  ISETP.LT.AND P1, PT, R14, UR15, !P0 ;  /* 0x0000000f0e007c0c */ /* 0x008fe4000c721270 */
[----:B------:R-:W2:Y:S04]  /*1a770*/  LDL.LU R14, [R1+0x7c4] ;  /* 0x0007c400010e7983 */ /* 0x000ea80000300800 */
[----:B------:R-:W3:Y:S01]  /*1a780*/  LDL.LU R10, [R1+0x7c8] ;  /* 0x0007c800010a7983 */ /* 0x000ee20000300800 */
[----:B------:R-:W-:-:S05]  /*1a790*/  SHF.R.S32.HI R11, RZ, 0x8, R11 ;  /* 0x00000008ff0b7819 */ /* 0x000fca000001140b */
[----:B------:R0:W-:Y:S04]  /*1a7a0*/  @P5 STG.E.U8 desc[UR18][R4.64], R11 ;  /* 0x0000000b04005986 */ /* 0x0001e8000c101112 */
[----:B------:R1:W-:Y:S01]  /*1a7b0*/  @P2 STG.E.U8 desc[UR18][R6.64], R25 ;  /* 0x0000001906002986 */ /* 0x0003e2000c101112 */
[----:B0-----:R-:W-:-:S04]  /*1a7c0*/  IADD3 R4, P5, PT, R3, R0, RZ ;  /* 0x0000000003047210 */ /* 0x001fc80007fbe0ff */
[----:B------:R-:W-:-:S05]  /*1a7d0*/  LEA.HI.X.SX32 R5, R3, R2, 0x1, P5 ;  /* 0x0000000203057211 */ /* 0x000fca00028f0eff */
[----:B------:R0:W-:Y:S01]  /*1a7e0*/  @P4 STG.E.U8 desc[UR18][R4.64], R13 ;  /* 0x0000000d04004986 */ /* 0x0001e2000c101112 */
[----:B-----5:R-:W-:-:S03]  /*1a7f0*/  ISETP.LT.AND P4, PT, R12, UR15, !P0 ;  /* 0x0000000f0c007c0c */ /* 0x020fc6000c781270 */
[----:B------:R-:W5:Y:S01]  /*1a800*/  LDL.LU R12, [R1+0x7d8] ;  /* 0x0007d800010c7983 */ /* 0x000f620000300800 */
[----:B------:R-:W-:Y:S01]  /*1a810*/  VIADD R9, R3, UR7 ;  /* 0x0000000703097c36 */ /* 0x000fe20008000000 */
[----:B------:R-:W-:-:S04]  /*1a820*/  F2FP.SATFINITE.E4M3.F32.PACK_AB_MERGE_C R27, R27, R26, RZ ;  /* 0x0000001a1b1b723e */ /* 0x000fc800048070ff */
[----:B-1----:R-:W-:-:S04]  /*1a830*/  IADD3 R6, P5, PT, R9, R0, RZ ;  /* 0x0000000009067210 */ /* 0x002fc80007fbe0ff */
[C---:B------:R-:W-:Y:S01]  /*1a840*/  LEA.HI.X.SX32 R7, R9.reuse, R2, 0x1, P5 ;  /* 0x0000000209077211 */ /* 0x040fe200028f0eff */
[----:B------:R-:W-:Y:S01]  /*1a850*/  VIADD R9, R9, UR7 ;  /* 0x0000000709097c36 */ /* 0x000fe20008000000 */
[----:B----4-:R-:W-:Y:S02]  /*1a860*/  ISETP.LT.AND P5, PT, R8, UR15, !P0 ;  /* 0x0000000f08007c0c */ /* 0x010fe4000c7a1270 */
[----:B------:R-:W4:Y:S01]  /*1a870*/  LDL.LU R8, [R1+0x7d4] ;  /* 0x0007d40001087983 */ /* 0x000f220000300800 */
[----:B------:R-:W-:-:S03]  /*1a880*/  VIADD R3, R9, UR7 ;  /* 0x0000000709037c36 */ /* 0x000fc60008000000 */
[----:B------:R1:W-:Y:S01]  /*1a890*/  @P3 STG.E.U8 desc[UR18][R6.64], R27 ;  /* 0x0000001b06003986 */ /* 0x0003e2000c101112 */
[----:B0-----:R-:W-:Y:S02]  /*1a8a0*/  IADD3 R4, P3, PT, R9, R0, RZ ;  /* 0x0000000009047210 */ /* 0x001fe40007f7e0ff */
[----:B------:R-:W-:Y:S02]  /*1a8b0*/  PRMT R11, R27, 0x9910, RZ ;  /* 0x000099101b0b7816 */ /* 0x000fe400000000ff */
[----:B------:R-:W-:Y:S02]  /*1a8c0*/  LEA.HI.X.SX32 R5, R9, R2, 0x1, P3 ;  /* 0x0000000209057211 */ /* 0x000fe400018f0eff */
[----:B------:R-:W-:Y:S02]  /*1a8d0*/  SHF.R.S32.HI R11, RZ, 0x8, R11 ;  /* 0x00000008ff0b7819 */ /* 0x000fe4000001140b */
[----:B-1----:R-:W-:Y:S02]  /*1a8e0*/  IADD3 R6, P3, PT, R3, R0, RZ ;  /* 0x0000000003067210 */ /* 0x002fe40007f7e0ff */
[----:B------:R-:W-:-:S02]  /*1a8f0*/  F2FP.SATFINITE.E4M3.F32.PACK_AB_MERGE_C R29, R29, R28, RZ ;  /* 0x0000001c1d1d723e */ /* 0x000fc400048070ff */
[C---:B------:R-:W-:Y:S01]  /*1a900*/  LEA.HI.X.SX32 R7, R3.reuse, R2, 0x1, P3 ;  /* 0x0000000203077211 */ /* 0x040fe200018f0eff */
[----:B------:R0:W-:Y:S04]  /*1a910*/  @P6 STG.E.U8 desc[UR18][R4.64], R11 ;  /* 0x0000000b04006986 */ /* 0x0001e8000c101112 */
[----:B------:R1:W-:Y:S01]  /*1a920*/  @P1 STG.E.U8 desc[UR18][R6.64], R29 ;  /* 0x0000001d06001986 */ /* 0x0003e2000c101112 */
[----:B------:R-:W-:Y:S01]  /*1a930*/  VIADD R9, R3, UR7 ;  /* 0x0000000703097c36 */ /* 0x000fe20008000000 */
[----:B------:R-:W-:Y:S02]  /*1a940*/  ISETP.LT.AND P2, PT, R15, UR15, !P0 ;  /* 0x0000000f0f007c0c */ /* 0x000fe4000c741270 */
[----:B------:R-:W-:Y:S02]  /*1a950*/  PRMT R13, R29, 0x9910, RZ ;  /* 0x000099101d0d7816 */ /* 0x000fe400000000ff */
[----:B0-----:R-:W-:-:S02]  /*1a960*/  IADD3 R4, P6, PT, R9, R0, RZ ;  /* 0x0000000009047210 */ /* 0x001fc40007fde0ff */
[----:B------:R-:W-:Y:S02]  /*1a970*/  SHF.R.S32.HI R13, RZ, 0x8, R13 ;  /* 0x00000008ff0d7819 */ /* 0x000fe4000001140d */
[----:B------:R-:W-:-:S05]  /*1a980*/  LEA.HI.X.SX32 R5, R9, R2, 0x1, P6 ;  /* 0x0000000209057211 */ /* 0x000fca00030f0eff */
[----:B------:R0:W-:Y:S01]  /*1a990*/  @P2 STG.E.U8 desc[UR18][R4.64], R13 ;  /* 0x0000000d04002986 */ /* 0x0001e2000c101112 */
[----:B--2---:R-:W-:-:S03]  /*1a9a0*/  ISETP.LT.AND P3, PT, R14, UR15, !P0 ;  /* 0x0000000f0e007c0c */ /* 0x004fc6000c761270 */
[----:B------:R-:W2:Y:S01]  /*1a9b0*/  LDL.LU R14, [R1+0x7dc] ;  /* 0x0007dc00010e7983 */ /* 0x000ea20000300800 */
[----:B---3--:R-:W-:-:S03]  /*1a9c0*/  ISETP.LT.AND P1, PT, R10, UR15, !P0 ;  /* 0x0000000f0a007c0c */ /* 0x008fc6000c721270 */
[----:B------:R-:W3:Y:S01]  /*1a9d0*/  LDL.LU R10, [R1+0x7e0] ;  /* 0x0007e000010a7983 */ /* 0x000ee20000300800 */
        /* <DEDUP_REMOVED lines=20> */
[----:B------:R-:W-:-:S03]  /*1ab20*/  VIADD R3, R9, UR7 ;  /* 0x0000000709037c36 */ /* 0x000fc60008000000 */
[----:B0-----:R-:W4:Y:S01]  /*1ab30*/  LDL.LU R11, [R1+0x7f4] ;  /* 0x0007f400010b7983 */ /* 0x001f220000300800 */
[----:B------:R-:W-:Y:S02]  /*1ab40*/  PRMT R13, R33, 0x9910, RZ ;  /* 0x00009910210d7816 */ /* 0x000fe400000000ff */
[C---:B------:R-:W-:Y:S02]  /*1ab50*/  IADD3 R4, P5, PT, R3.reuse, R0, RZ ;  /* 0x0000000003047210 */ /* 0x040fe40007fbe0ff */
[----:B------:R-:W-:Y:S02]  /*1ab60*/  SHF.R.S32.HI R13, RZ, 0x8, R13 ;  /* 0x00000008ff0d7819 */ /* 0x000fe4000001140d */
[----:B------:R-:W-:-:S05]  /*1ab70*/  LEA.HI.X.SX32 R5, R3, R2, 0x1, P5 ;  /* 0x0000000203057211 */ /* 0x000fca00028f0eff */
[----:B------:R0:W-:Y:S01]  /*1ab80*/  @P1 STG.E.U8 desc[UR18][R4.64], R13 ;  /* 0x0000000d04001986 */ /* 0x0001e2000c101112 */
[----:B---3--:R-:W-:-:S03]  /*1ab90*/  ISETP.LT.AND P3, PT, R10, UR15, !P0 ;  /* 0x0000000f0a007c0c */ /* 0x008fc6000c761270 */
[----:B------:R-:W3:Y:S04]  /*1aba0*/  LDL.LU R10, [R1+0x7e8] ;  /* 0x0007e800010a7983 */ /* 0x000ee80000300800 */
[----:B------:R-:W3:Y:S04]  /*1abb0*/  LDL.LU R16, [R1+0x7e4] ;  /* 0x0007e40001107983 */ /* 0x000ee80000300800 */
[----:B------:R-:W3:Y:S01]  /*1abc0*/  LDL.LU R17, [R1+0x7d0] ;  /* 0x0007d00001117983 */ /* 0x000ee20000300800 */
[----:B--2---:R-:W-:Y:S02]  /*1abd0*/  ISETP.LT.AND P4, PT, R14, UR15, !P0 ;  /* 0x0000000f0e007c0c */ /* 0x004fe4000c781270 */
[----:B-----5:R-:W-:-:S02]  /*1abe0*/  ISETP.LT.AND P1, PT, R12, UR15, !P0 ;  /* 0x0000000f0c007c0c */ /* 0x020fc4000c721270 */
[----:B------:R-:W2:Y:S04]  /*1abf0*/  LDL.LU R12, [R1+0x7cc] ;  /* 0x0007cc00010c7983 */ /* 0x000ea80000300800 */
[----:B------:R-:W5:Y:S01]  /*1ac00*/  LDL.LU R14, [R1+0x7b8] ;  /* 0x0007b800010e7983 */ /* 0x000f620000300800 */
[----:B------:R-:W-:Y:S01]  /*1ac10*/  VIADD R9, R3, UR7 ;  /* 0x0000000703097c36 */ /* 0x000fe20008000000 */
[----:B------:R-:W-:-:S04]  /*1ac20*/  F2FP.SATFINITE.E4M3.F32.PACK_AB_MERGE_C R35, R35, R34, RZ ;  /* 0x000000222323723e */ /* 0x000fc800048070ff */
[----:B-1----:R-:W-:-:S04]  /*1ac30*/  IADD3 R6, P5, PT, R9, R0, RZ ;  /* 0x0000000009067210 */ /* 0x002fc80007fbe0ff */
[C---:B------:R-:W-:Y:S01]  /*1ac40*/  LEA.HI.X.SX32 R7, R9.reuse, R2, 0x1, P5 ;  /* 0x0000000209077211 */ /* 0x040fe200028f0eff */
[----:B------:R-:W-:Y:S01]  /*1ac50*/  VIADD R9, R9, UR7 ;  /* 0x0000000709097c36 */ /* 0x000fe20008000000 */
[----:B----4-:R-:W-:-:S03]  /*1ac60*/  ISETP.LT.AND P5, PT, R8, UR15, !P0 ;  /* 0x0000000f08007c0c */ /* 0x010fc6000c7a1270 */
[----:B------:R1:W-:Y:S01]  /*1ac70*/  @P2 STG.E.U8 desc[UR18][R6.64], R35 ;  /* 0x0000002306002986 */ /* 0x0003e2000c101112 */
[C---:B0-----:R-:W-:Y:S01]  /*1ac80*/  IADD3 R4, P2, PT, R9.reuse, R0, RZ ;  /* 0x0000000009047210 */ /* 0x041fe20007f5e0ff */
[----:B------:R-:W-:Y:S01]  /*1ac90*/  VIADD R3, R9, UR7 ;  /* 0x0000000709037c36 */ /* 0x000fe20008000000 */
[----:B------:R-:W-:Y:S02]  /*1aca0*/  PRMT R8, R35, 0x9910, RZ ;  /* 0x0000991023087816 */ /* 0x000fe400000000ff */
[----:B------:R-:W-:Y:S01]  /*1acb0*/  LEA.HI.X.SX32 R5, R9, R2, 0x1, P2 ;  /* 0x0000000209057211 */ /* 0x000fe200010f0eff */
[C---:B------:R-:W-:Y:S01]  /*1acc0*/  VIADD R9, R3.reuse, UR7 ;  /* 0x0000000703097c36 */ /* 0x040fe20008000000 */
[----:B------:R-:W-:Y:S02]  /*1acd0*/  SHF.R.S32.HI R13, RZ, 0x8, R8 ;  /* 0x00000008ff0d7819 */ /* 0x000fe40000011408 */
[----:B-1----:R-:W-:-:S03]  /*1ace0*/  IADD3 R6, P2, PT, R3, R0, RZ ;  /* 0x0000000003067210 */ /* 0x002fc60007f5e0ff */
[----:B------:R-:W-:Y:S01]  /*1acf0*/  @P6 STG.E.U8 desc[UR18][R4.64], R13 ;  /* 0x0000000d04006986 */ /* 0x000fe2000c101112 */
[----:B------:R-:W-:Y:S02]  /*1ad00*/  F2FP.SATFINITE.E4M3.F32.PACK_AB_MERGE_C R37, R37, R36, RZ ;  /* 0x000000242525723e */ /* 0x000fe400048070ff */
[----:B------:R-:W-:Y:S01]  /*1ad10*/  LEA.HI.X.SX32 R7, R3, R2, 0x1, P2 ;  /* 0x0000000203077211 */ /* 0x000fe200010f0eff */
[C---:B------:R-:W-:Y:S01]  /*1ad20*/  VIADD R3, R9.reuse, UR7 ;  /* 0x0000000709037c36 */ /* 0x040fe20008000000 */
[----:B------:R-:W-:Y:S02]  /*1ad30*/  IADD3 R8, P6, PT, R9, R0, RZ ;  /* 0x0000000009087210 */ /* 0x000fe40007fde0ff */
[----:B------:R-:W-:Y:S01]  /*1ad40*/  PRMT R15, R37, 0x9910, RZ ;  /* 0x00009910250f7816 */ /* 0x000fe200000000ff */
[----:B------:R0:W-:Y:S01]  /*1ad50*/  @P4 STG.E.U8 desc[UR18][R6.64], R37 ;  /* 0x0000002506004986 */ /* 0x0001e2000c101112 */
[----:B------:R-:W-:Y:S02]  /*1ad60*/  LEA.HI.X.SX32 R9, R9, R2, 0x1, P6 ;  /* 0x0000000209097211 */ /* 0x000fe400030f0eff */
[----:B------:R-:W-:-:S02]  /*1ad70*/  SHF.R.S32.HI R15, RZ, 0x8, R15 ;  /* 0x00000008ff0f7819 */ /* 0x000fc4000001140f */
[----:B------:R-:W-:Y:S02]  /*1ad80*/  ISETP.LT.AND P2, PT, R11, UR15, !P0 ;  /* 0x0000000f0b007c0c */ /* 0x000fe4000c741270 */
[----:B------:R-:W-:Y:S01]  /*1ad90*/  F2FP.SATFINITE.E4M3.F32.PACK_AB_MERGE_C R39, R39, R38, RZ ;  /* 0x000000262727723e */ /* 0x000fe200048070ff */
[----:B------:R1:W-:Y:S03]  /*1ada0*/  @P3 STG.E.U8 desc[UR18][R8.64], R15 ;  /* 0x0000000f08003986 */ /* 0x0003e6000c101112 */
[----:B0-----:R-:W-:-:S04]  /*1adb0*/  PRMT R6, R39, 0x9910, RZ ;  /* 0x0000991027067816 */ /* 0x001fc800000000ff */
[----:B-1----:R-:W-:Y:S02]  /*1adc0*/  SHF.R.S32.HI R15, RZ, 0x8, R6 ;  /* 0x00000008ff0f7819 */ /* 0x002fe40000011406 */
[----:B------:R-:W-:Y:S02]  /*1add0*/  F2FP.SATFINITE.E4M3.F32.PACK_AB_MERGE_C R41, R41, R40, RZ ;  /* 0x000000282929723e */ /* 0x000fe400048070ff */
[----:B---3--:R-:W-:Y:S02]  /*1ade0*/  ISETP.LT.AND P4, PT, R10, UR15, !P0 ;  /* 0x0000000f0a007c0c */ /* 0x008fe4000c781270 */
[----:B------:R-:W-:-:S04]  /*1adf0*/  IADD3 R10, P6, PT, R3, R0, RZ ;  /* 0x00000000030a7210 */ /* 0x000fc80007fde0ff */
[C---:B------:R-:W-:Y:S01]  /*1ae00*/  LEA.HI.X.SX32 R11, R3.reuse, R2, 0x1, P6 ;  /* 0x00000002030b7211 */ /* 0x040fe200030f0eff */
[----:B------:R-:W-:-:S04]  /*1ae10*/  VIADD R3, R3, UR7 ;  /* 0x0000000703037c36 */ /* 0x000fc80008000000 */
[----:B------:R0:W-:Y:S01]  /*1ae20*/  @P1 STG.E.U8 desc[UR18][R10.64], R39 ;  /* 0x000000270a001986 */ /* 0x0001e2000c101112 */
[C---:B------:R-:W-:Y:S01]  /*1ae30*/  IADD3 R4, P1, PT, R3.reuse, R0, RZ ;  /* 0x0000000003047210 */ /* 0x040fe20007f3e0ff */
[----:B------:R-:W-:-:S03]  /*1ae40*/  VIADD R7, R3, UR7 ;  /* 0x0000000703077c36 */ /* 0x000fc60008000000 */
[----:B------:R-:W-:Y:S02]  /*1ae50*/  LEA.HI.X.SX32 R5, R3, R2, 0x1, P1 ;  /* 0x0000000203057211 */ /* 0x000fe400008f0eff */
[C---:B------:R-:W-:Y:S01]  /*1ae60*/  IADD3 R6, P1, PT, R7.reuse, R0, RZ ;  /* 0x0000000007067210 */ /* 0x040fe20007f3e0ff */
[C---:B------:R-:W-:Y:S01]  /*1ae70*/  VIADD R3, R7.reuse, UR7 ;  /* 0x0000000707037c36 */ /* 0x040fe20008000000 */
[----:B------:R-:W-:Y:S02]  /*1ae80*/  ISETP.LT.AND P3, PT, R16, UR15, !P0 ;  /* 0x0000000f10007c0c */ /* 0x000fe4000c761270 */
[----:B------:R-:W3:Y:S01]  /*1ae90*/  LDL.LU R16, [R1+0x7b4] ;  /* 0x0007b40001107983 */ /* 0x000ee20000300800 */
[----:B------:R-:W-:-:S03]  /*1aea0*/  LEA.HI.X.SX32 R7, R7, R2, 0x1, P1 ;  /* 0x0000000207077211 */ /* 0x000fc600008f0eff */
[----:B------:R-:W4:Y:S01]  /*1aeb0*/  LDL.LU R18, [R1+0x7a0] ;  /* 0x0007a00001127983 */ /* 0x000f220000300800 */
[----:B--2---:R-:W-:-:S03]  /*1aec0*/  ISETP.LT.AND P1, PT, R12, UR15, !P0 ;  /* 0x0000000f0c007c0c */ /* 0x004fc6000c721270 */
[----:B------:R-:W2:Y:S04]  /*1aed0*/  LDL.LU R12, [R1+0x79c] ;  /* 0x00079c00010c7983 */ /* 0x000ea80000300800 */
[----:B------:R-:W-:Y:S04]  /*1aee0*/  @P5 STG.E.U8 desc[UR18][R4.64], R15 ;  /* 0x0000000f04005986 */ /* 0x000fe8000c101112 */
[----:B------:R1:W-:Y:S01]  /*1aef0*/  @P2 STG.E.U8 desc[UR18][R6.64], R41 ;  /* 0x0000002906002986 */ /* 0x0003e2000c101112 */
[----:B-----5:R-:W-:-:S03]  /*1af00*/  ISETP.LT.AND P2, PT, R14, UR15, !P0 ;  /* 0x0000000f0e007c0c */ /* 0x020fc6000c741270 */
[----:B------:R-:W5:Y:S01]  /*1af10*/  LDL.LU R14, [R1+0x788] ;  /* 0x00078800010e7983 */ /* 0x000f620000300800 */
[C---:B------:R-:W-:Y:S01]  /*1af20*/  IADD3 R8, P5, PT, R3.reuse, R0, RZ ;  /* 0x0000000003087210 */ /* 0x040fe20007fbe0ff */
[----:B------:R-:W-:Y:S01]  /*1af30*/  VIADD R13, R3, UR7 ;  /* 0x00000007030d7c36 */ /* 0x000fe20008000000 */
[----:B------:R-:W-:Y:S02]  /*1af40*/  ISETP.LT.AND P6, PT, R17, UR15, !P0 ;  /* 0x0000000f11007c0c */ /* 0x000fe4000c7c1270 */
[----:B------:R-:W-:Y:S02]  /*1af50*/  PRMT R17, R41, 0x9910, RZ ;  /* 0x0000991029117816 */ /* 0x000fe400000000ff */
[----:B------:R-:W-:Y:S02]  /*1af60*/  LEA.HI.X.SX32 R9, R3, R2, 0x1, P5 ;  /* 0x0000000203097211 */ /* 0x000fe400028f0eff */
[----:B0-----:R-:W-:Y:S02]  /*1af70*/  IADD3 R10, P5, PT, R13, R0, RZ ;  /* 0x000000000d0a7210 */ /* 0x001fe40007fbe0ff */
[----:B------:R-:W-:-:S02]  /*1af80*/  SHF.R.S32.HI R17, RZ, 0x8, R17 ;  /* 0x00000008ff117819 */ /* 0x000fc40000011411 */
[----:B------:R-:W-:Y:S02]  /*1af90*/  F2FP.SATFINITE.E4M3.F32.PACK_AB_MERGE_C R43, R43, R42, RZ ;  /* 0x0000002a2b2b723e */ /* 0x000fe400048070ff */
[C---:B------:R-:W-:Y:S01]  /*1afa0*/  LEA.HI.X.SX32 R11, R13.reuse, R2, 0x1, P5 ;  /* 0x000000020d0b7211 */ /* 0x040fe200028f0eff */
[----:B------:R-:W-:Y:S01]  /*1afb0*/  VIADD R13, R13, UR7 ;  /* 0x000000070d0d7c36 */ /* 0x000fe20008000000 */
[----:B------:R0:W-:Y:S01]  /*1afc0*/  @P4 STG.E.U8 desc[UR18][R8.64], R17 ;  /* 0x0000001108004986 */ /* 0x0001e2000c101112 */
[----:B-1----:R-:W-:-:S03]  /*1afd0*/  PRMT R6, R43, 0x9910, RZ ;  /* 0x000099102b067816 */ /* 0x002fc600000000ff */
[----:B------:R1:W-:Y:S01]  /*1afe0*/  @P3 STG.E.U8 desc[UR18][R10.64], R43 ;  /* 0x0000002b0a003986 */ /* 0x0003e2000c101112 */
[C---:B------:R-:W-:Y:S01]  /*1aff0*/  IADD3 R4, P3, PT, R13.reuse, R0, RZ ;  /* 0x000000000d047210 */ /* 0x040fe20007f7e0ff */
[----:B------:R-:W-:-:S03]  /*1b000*/  VIADD R3, R13, UR7 ;  /* 0x000000070d037c36 */ /* 0x000fc60008000000 */
[----:B------:R-:W-:Y:S02]  /*1b010*/  LEA.HI.X.SX32 R5, R13, R2, 0x1, P3 ;  /* 0x000000020d057211 */ /* 0x000fe400018f0eff */
[----:B------:R-:W-:Y:S02]  /*1b020*/  SHF.R.S32.HI R13, RZ, 0x8, R6 ;  /* 0x00000008ff0d7819 */ /* 0x000fe40000011406 */
[----:B------:R-:W-:-:S04]  /*1b030*/  IADD3 R6, P3, PT, R3, R0, RZ ;  /* 0x0000000003067210 */ /* 0x000fc80007f7e0ff */
[----:B------:R-:W-:Y:S02]  /*1b040*/  LEA.HI.X.SX32 R7, R3, R2, 0x1, P3 ;  /* 0x0000000203077211 */ /* 0x000fe400018f0eff */
[----:B------:R-:W-:Y:S01]  /*1b050*/  F2FP.SATFINITE.E4M3.F32.PACK_AB_MERGE_C R45, R45, R44, RZ ;  /* 0x0000002c2d2d723e */ /* 0x000fe200048070ff */
[----:B------:R-:W-:Y:S04]  /*1b060*/  @P6 STG.E.U8 desc[UR18][R4.64], R13 ;  /* 0x0000000d04006986 */ /* 0x000fe8000c101112 */
[----:B------:R0:W-:Y:S01]  /*1b070*/  @P1 STG.E.U8 desc[UR18][R6.64], R45 ;  /* 0x0000002d06001986 */ /* 0x0001e2000c101112 */
[----:B---3--:R-:W-:-:S03]  /*1b080*/  ISETP.LT.AND P4, PT, R16, UR15, !P0 ;  /* 0x0000000f10007c0c */ /* 0x008fc6000c781270 */
[----:B------:R-:W3:Y:S04]  /*1b090*/  LDL.LU R16, [R1+0x784] ;  /* 0x0007840001107983 */ /* 0x000ee80000300800 */
[----:B0-----:R-:W3:Y:S01]  /*1b0a0*/  LDL.LU R17, [R1+0x73c] ;  /* 0x00073c0001117983 */ /* 0x001ee20000300800 */
[----:B--2---:R-:W-:-:S03]  /*1b0b0*/  ISETP.LT.AND P3, PT, R12, UR15, !P0 ;  /* 0x0000000f0c007c0c */ /* 0x004fc6000c761270 */
[----:B------:R-:W2:Y:S01]  /*1b0c0*/  LDL.LU R12, [R1+0x738] ;  /* 0x00073800010c7983 */ /* 0x000ea20000300800 */
[----:B-----5:R-:W-:-:S03]  /*1b0d0*/  ISETP.LT.AND P1, PT, R14, UR15, !P0 ;  /* 0x0000000f0e007c0c */ /* 0x020fc6000c721270 */
[----:B------:R-:W5:Y:S01]  /*1b0e0*/  LDL.LU R14, [R1+0x734] ;  /* 0x00073400010e7983 */ /* 0x000f620000300800 */
[----:B------:R-:W-:-:S04]  /*1b0f0*/  VIADD R9, R3, UR7 ;  /* 0x0000000703097c36 */ /* 0x000fc80008000000 */
[C---:B------:R-:W-:Y:S01]  /*1b100*/  VIADD R3, R9.reuse, UR7 ;  /* 0x0000000709037c36 */ /* 0x040fe20008000000 */
[----:B------:R-:W-:Y:S02]  /*1b110*/  IADD3 R8, P6, PT, R9, R0, RZ ;  /* 0x0000000009087210 */ /* 0x000fe40007fde0ff */
[----:B------:R-:W-:Y:S02]  /*1b120*/  PRMT R15, R45, 0x9910, RZ ;  /* 0x000099102d0f7816 */ /* 0x000fe400000000ff */
[----:B------:R-:W-:Y:S02]  /*1b130*/  LEA.HI.X.SX32 R9, R9, R2, 0x1, P6 ;  /* 0x0000000209097211 */ /* 0x000fe400030f0eff */
[----:B-1----:R-:W-:Y:S02]  /*1b140*/  IADD3 R10, P6, PT, R3, R0, RZ ;  /* 0x00000000030a7210 */ /* 0x002fe40007fde0ff */
[----:B------:R-:W-:Y:S02]  /*1b150*/  SHF.R.S32.HI R15, RZ, 0x8, R15 ;  /* 0x00000008ff0f7819 */ /* 0x000fe4000001140f */
[----:B------:R-:W-:-:S02]  /*1b160*/  F2FP.SATFINITE.E4M3.F32.PACK_AB_MERGE_C R47, R47, R46, RZ ;  /* 0x0000002e2f2f723e */ /* 0x000fc400048070ff */
[C---:B------:R-:W-:Y:S01]  /*1b170*/  LEA.HI.X.SX32 R11, R3.reuse, R2, 0x1, P6 ;  /* 0x00000002030b7211 */ /* 0x040fe200030f0eff */
[----:B------:R-:W-:Y:S01]  /*1b180*/  VIADD R3, R3, UR7 ;  /* 0x0000000703037c36 */ /* 0x000fe20008000000 */
[----:B------:R0:W-:Y:S01]  /*1b190*/  @P2 STG.E.U8 desc[UR18][R8.64], R15 ;  /* 0x0000000f08002986 */ /* 0x0001e2000c101112 */
[----:B------:R-:W-:Y:S02]  /*1b1a0*/  PRMT R6, R47, 0x9910, RZ ;  /* 0x000099102f067816 */ /* 0x000fe400000000ff */
[C---:B------:R-:W-:Y:S01]  /*1b1b0*/  VIADD R7, R3.reuse, UR7 ;  /* 0x0000000703077c36 */ /* 0x040fe20008000000 */
[----:B------:R1:W-:Y:S01]  /*1b1c0*/  @P4 STG.E.U8 desc[UR18][R10.64], R47 ;  /* 0x0000002f0a004986 */ /* 0x0003e2000c101112 */
[----:B------:R-:W-:-:S04]  /*1b1d0*/  IADD3 R4, P4, PT, R3, R0, RZ ;  /* 0x0000000003047210 */ /* 0x000fc80007f9e0ff */
[----:B------:R-:W-:Y:S02]  /*1b1e0*/  LEA.HI.X.SX32 R5, R3, R2, 0x1, P4 ;  /* 0x0000000203057211 */ /* 0x000fe400020f0eff */
[----:B0-----:R-:W-:Y:S02]  /*1b1f0*/  SHF.R.S32.HI R15, RZ, 0x8, R6 ;  /* 0x00000008ff0f7819 */ /* 0x001fe40000011406 */
[C---:B------:R-:W-:Y:S01]  /*1b200*/  IADD3 R6, P4, PT, R7.reuse, R0, RZ ;  /* 0x0000000007067210 */ /* 0x040fe20007f9e0ff */
[C---:B------:R-:W-:Y:S01]  /*1b210*/  VIADD R3, R7.reuse, UR7 ;  /* 0x0000000707037c36 */ /* 0x040fe20008000000 */
[----:B----4-:R-:W-:Y:S02]  /*1b220*/  ISETP.LT.AND P5, PT, R18, UR15, !P0 ;  /* 0x0000000f12007c0c */ /* 0x010fe4000c7a1270 */
[----:B------:R-:W4:Y:S01]  /*1b230*/  LDL.LU R18, [R1+0x730] ;  /* 0x0007300001127983 */ /* 0x000f220000300800 */
[----:B------:R-:W-:Y:S02]  /*1b240*/  LEA.HI.X.SX32 R7, R7, R2, 0x1, P4 ;  /* 0x0000000207077211 */ /* 0x000fe400020f0eff */
[----:B------:R-:W-:-:S08]  /*1b250*/  F2FP.SATFINITE.E4M3.F32.PACK_AB_MERGE_C R49, R49, R48, RZ ;  /* 0x000000303131723e */ /* 0x000fd000048070ff */
[----:B------:R-:W-:Y:S04]  /*1b260*/  @P5 STG.E.U8 desc[UR18][R4.64], R15 ;  /* 0x0000000f04005986 */ /* 0x000fe8000c101112 */
[----:B------:R0:W-:Y:S01]  /*1b270*/  @P3 STG.E.U8 desc[UR18][R6.64], R49 ;  /* 0x0000003106003986 */ /* 0x0001e2000c101112 */
[----:B---3--:R-:W-:-:S03]  /*1b280*/  ISETP.LT.AND P2, PT, R16, UR15, !P0 ;  /* 0x0000000f10007c0c */ /* 0x008fc6000c741270 */
[----:B------:R-:W3:Y:S01]  /*1b290*/  LDL.LU R16, [R1+0x72c] ;  /* 0x00072c0001107983 */ /* 0x000ee20000300800 */
[----:B--2---:R-:W-:-:S03]  /*1b2a0*/  ISETP.LT.AND P4, PT, R12, UR15, !P0 ;  /* 0x0000000f0c007c0c */ /* 0x004fc6000c781270 */
[----:B------:R-:W2:Y:S01]  /*1b2b0*/  LDL.LU R12, [R1+0x728] ;  /* 0x00072800010c7983 */ /* 0x000ea20000300800 */
[----:B-----5:R-:W-:-:S03]  /*1b2c0*/  ISETP.LT.AND P3, PT, R14, UR15, !P0 ;  /* 0x0000000f0e007c0c */ /* 0x020fc6000c761270 */
[----:B------:R-:W5:Y:S01]  /*1b2d0*/  LDL.LU R14, [R1+0x724] ;  /* 0x00072400010e7983 */ /* 0x000f620000300800 */
[C---:B------:R-:W-:Y:S01]  /*1b2e0*/  IADD3 R8, P5, PT, R3.reuse, R0, RZ ;  /* 0x0000000003087210 */ /* 0x040fe20007fbe0ff */
[----:B------:R-:W-:Y:S01]  /*1b2f0*/  VIADD R13, R3, UR7 ;  /* 0x00000007030d7c36 */ /* 0x000fe20008000000 */
[----:B------:R-:W-:Y:S01]  /*1b300*/  ISETP.LT.AND P6, PT, R17, UR15, !P0 ;  /* 0x0000000f11007c0c */ /* 0x000fe2000c7c1270 */
[----:B------:R-:W5:Y:S01]  /*1b310*/  LDL.LU R19, [R1+0x720] ;  /* 0x0007200001137983 */ /* 0x000f620000300800 */
[----:B------:R-:W-:Y:S02]  /*1b320*/  PRMT R17, R49, 0x9910, RZ ;  /* 0x0000991031117816 */ /* 0x000fe400000000ff */
[----:B------:R-:W-:Y:S02]  /*1b330*/  LEA.HI.X.SX32 R9, R3, R2, 0x1, P5 ;  /* 0x0000000203097211 */ /* 0x000fe400028f0eff */
[----:B-1----:R-:W-:Y:S02]  /*1b340*/  IADD3 R10, P5, PT, R13, R0, RZ ;  /* 0x000000000d0a7210 */ /* 0x002fe40007fbe0ff */
[----:B------:R-:W-:-:S02]  /*1b350*/  SHF.R.S32.HI R17, RZ, 0x8, R17 ;  /* 0x00000008ff117819 */ /* 0x000fc40000011411 */
[----:B------:R-:W-:Y:S02]  /*1b360*/  F2FP.SATFINITE.E4M3.F32.PACK_AB_MERGE_C R51, R51, R50, RZ ;  /* 0x000000323333723e */ /* 0x000fe400048070ff */
[C---:B------:R-:W-:Y:S01]  /*1b370*/  LEA.HI.X.SX32 R11, R13.reuse, R2, 0x1, P5 ;  /* 0x000000020d0b7211 */ /* 0x040fe200028f0eff */
[----:B------:R-:W-:Y:S01]  /*1b380*/  VIADD R13, R13, UR7 ;  /* 0x000000070d0d7c36 */ /* 0x000fe20008000000 */
[----:B------:R1:W-:Y:S01]  /*1b390*/  @P1 STG.E.U8 desc[UR18][R8.64], R17 ;  /* 0x0000001108001986 */ /* 0x0003e2000c101112 */
[----:B0-----:R-:W-:-:S03]  /*1b3a0*/  PRMT R6, R51, 0x9910, RZ ;  /* 0x0000991033067816 */ /* 0x001fc600000000ff */
[----:B------:R0:W-:Y:S01]  /*1b3b0*/  @P2 STG.E.U8 desc[UR18][R10.64], R51 ;  /* 0x000000330a002986 */ /* 0x0001e2000c101112 */
[C---:B------:R-:W-:Y:S01]  /*1b3c0*/  IADD3 R4, P2, PT, R13.reuse, R0, RZ ;  /* 0x000000000d047210 */ /* 0x040fe20007f5e0ff */
[----:B------:R-:W-:-:S03]  /*1b3d0*/  VIADD R3, R13, UR7 ;  /* 0x000000070d037c36 */ /* 0x000fc60008000000 */
[----:B------:R-:W-:Y:S02]  /*1b3e0*/  LEA.HI.X.SX32 R5, R13, R2, 0x1, P2 ;  /* 0x000000020d057211 */ /* 0x000fe400010f0eff */
[----:B------:R-:W-:Y:S01]  /*1b3f0*/  SHF.R.S32.HI R13, RZ, 0x8, R6 ;  /* 0x00000008ff0d7819 */ /* 0x000fe20000011406 */
[----:B-1----:R-:W5:Y:S01]  /*1b400*/  LDL.LU R17, [R1+0x71c] ;  /* 0x00071c0001117983 */ /* 0x002f620000300800 */
[----:B------:R-:W-:-:S04]  /*1b410*/  IADD3 R6, P2, PT, R3, R0, RZ ;  /* 0x0000000003067210 */ /* 0x000fc80007f5e0ff */
[----:B------:R-:W-:Y:S02]  /*1b420*/  LEA.HI.X.SX32 R7, R3, R2, 0x1, P2 ;  /* 0x0000000203077211 */ /* 0x000fe400010f0eff */
[----:B------:R-:W-:Y:S02]  /*1b430*/  F2FP.SATFINITE.E4M3.F32.PACK_AB_MERGE_C R53, R53, R52, RZ ;  /* 0x000000343535723e */ /* 0x000fe400048070ff */
[----:B----4-:R-:W-:Y:S01]  /*1b440*/  ISETP.LT.AND P1, PT, R18, UR15, !P0 ;  /* 0x0000000f12007c0c */ /* 0x010fe2000c721270 */
[----:B------:R-:W-:Y:S04]  /*1b450*/  @P6 STG.E.U8 desc[UR18][R4.64], R13 ;  /* 0x0000000d04006986 */ /* 0x000fe8000c101112 */
[----:B------:R1:W-:Y:S01]  /*1b460*/  @P4 STG.E.U8 desc[UR18][R6.64], R53 ;  /* 0x0000003506004986 */ /* 0x0003e2000c101112 */
[----:B---3--:R-:W-:-:S02]  /*1b470*/  ISETP.LT.AND P5, PT, R16, UR15, !P0 ;  /* 0x0000000f10007c0c */ /* 0x008fc4000c7a1270 */
[----:B--2---:R-:W-:Y:S02]  /*1b480*/  ISETP.LT.AND P2, PT, R12, UR15, !P0 ;  /* 0x0000000f0c007c0c */ /* 0x004fe4000c741270 */
[----:B------:R-:W2:Y:S04]  /*1b490*/  LDL.LU R12, [R1+0x718] ;  /* 0x00071800010c7983 */ /* 0x000ea80000300800 */
[----:B------:R-:W3:Y:S04]  /*1b4a0*/  LDL.LU R18, [R1+0x714] ;  /* 0x0007140001127983 */ /* 0x000ee80000300800 */
[----:B------:R-:W4:Y:S01]  /*1b4b0*/  LDL.LU R16, [R1+0x710] ;  /* 0x0007100001107983 */ /* 0x000f220000300800 */
[----:B-----5:R-:W-:-:S03]  /*1b4c0*/  ISETP.LT.AND P4, PT, R14, UR15, !P0 ;  /* 0x0000000f0e007c0c */ /* 0x020fc6000c781270 */
[----:B------:R-:W5:Y:S01]  /*1b4d0*/  LDL.LU R14, [R1+0x70c] ;  /* 0x00070c00010e7983 */ /* 0x000f620000300800 */
[----:B------:R-:W-:-:S04]  /*1b4e0*/  VIADD R9, R3, UR7 ;  /* 0x0000000703097c36 */ /* 0x000fc80008000000 */
[C---:B------:R-:W-:Y:S01]  /*1b4f0*/  VIADD R3, R9.reuse, UR7 ;  /* 0x0000000709037c36 */ /* 0x040fe20008000000 */
[----:B------:R-:W-:Y:S02]  /*1b500*/  IADD3 R8, P6, PT, R9, R0, RZ ;  /* 0x0000000009087210 */ /* 0x000fe40007fde0ff */
[----:B------:R-:W-:Y:S02]  /*1b510*/  PRMT R15, R53, 0x9910, RZ ;  /* 0x00009910350f7816 */ /* 0x000fe400000000ff */
[----:B------:R-:W-:Y:S02]  /*1b520*/  LEA.HI.X.SX32 R9, R9, R2, 0x1, P6 ;  /* 0x0000000209097211 */ /* 0x000fe400030f0eff */
[----:B0-----:R-:W-:Y:S02]  /*1b530*/  IADD3 R10, P6, PT, R3, R0, RZ ;  /* 0x00000000030a7210 */ /* 0x001fe40007fde0ff */
[----:B------:R-:W-:Y:S02]  /*1b540*/  SHF.R.S32.HI R15, RZ, 0x8, R15 ;  /* 0x00000008ff0f7819 */ /* 0x000fe4000001140f */
[----:B------:R-:W-:-:S02]  /*1b550*/  F2FP.SATFINITE.E4M3.F32.PACK_AB_MERGE_C R55, R55, R54, RZ ;  /* 0x000000363737723e */ /* 0x000fc400048070ff */
[C---:B------:R-:W-:Y:S01]  /*1b560*/  LEA.HI.X.SX32 R11, R3.reuse, R2, 0x1, P6 ;  /* 0x00000002030b7211 */ /* 0x040fe200030f0eff */
[----:B------:R-:W-:Y:S01]  /*1b570*/  VIADD R3, R3, UR7 ;  /* 0x0000000703037c36 */ /* 0x000fe20008000000 */
[----:B------:R0:W-:Y:S01]  /*1b580*/  @P3 STG.E.U8 desc[UR18][R8.64], R15 ;  /* 0x0000000f08003986 */ /* 0x0001e2000c101112 */
[----:B-1----:R-:W-:Y:S02]  /*1b590*/  PRMT R6, R55, 0x9910, RZ ;  /* 0x0000991037067816 */ /* 0x002fe400000000ff */
[C---:B------:R-:W-:Y:S01]  /*1b5a0*/  VIADD R7, R3.reuse, UR7 ;  /* 0x0000000703077c36 */ /* 0x040fe20008000000 */
[----:B------:R1:W-:Y:S01]  /*1b5b0*/  @P1 STG.E.U8 desc[UR18][R10.64], R55 ;  /* 0x000000370a001986 */ /* 0x0003e2000c101112 */
[----:B------:R-:W-:-:S04]  /*1b5c0*/  IADD3 R4, P1, PT, R3, R0, RZ ;  /* 0x0000000003047210 */ /* 0x000fc80007f3e0ff */
[----:B------:R-:W-:Y:S01]  /*1b5d0*/  LEA.HI.X.SX32 R5, R3, R2, 0x1, P1 ;  /* 0x0000000203057211 */ /* 0x000fe200008f0eff */
[C---:B------:R-:W-:Y:S01]  /*1b5e0*/  VIADD R3, R7.reuse, UR7 ;  /* 0x0000000707037c36 */ /* 0x040fe20008000000 */
[----:B0-----:R-:W-:Y:S02]  /*1b5f0*/  SHF.R.S32.HI R15, RZ, 0x8, R6 ;  /* 0x00000008ff0f7819 */ /* 0x001fe40000011406 */
[----:B------:R-:W-:Y:S01]  /*1b600*/  IADD3 R6, P1, PT, R7, R0, RZ ;  /* 0x0000000007067210 */ /* 0x000fe20007f3e0ff */
[----:B------:R-:W-:Y:S01]  /*1b610*/  VIADD R13, R3, UR7 ;  /* 0x00000007030d7c36 */ /* 0x000fe20008000000 */
[----:B------:R-:W-:Y:S01]  /*1b620*/  F2FP.SATFINITE.E4M3.F32.PACK_AB_MERGE_C R57, R57, R56, RZ ;  /* 0x000000383939723e */ /* 0x000fe200048070ff */
[----:B------:R0:W-:Y:S01]  /*1b630*/  @P5 STG.E.U8 desc[UR18][R4.64], R15 ;  /* 0x0000000f04005986 */ /* 0x0001e2000c101112 */
[----:B------:R-:W-:Y:S02]  /*1b640*/  LEA.HI.X.SX32 R7, R7, R2, 0x1, P1 ;  /* 0x0000000207077211 */ /* 0x000fe400008f0eff */
[----:B------:R-:W-:-:S02]  /*1b650*/  IADD3 R8, P5, PT, R3, R0, RZ ;  /* 0x0000000003087210 */ /* 0x000fc40007fbe0ff */
[----:B------:R-:W-:Y:S02]  /*1b660*/  ISETP.LT.AND P6, PT, R17, UR15, !P0 ;  /* 0x0000000f11007c0c */ /* 0x000fe4000c7c1270 */
[----:B------:R-:W-:Y:S02]  /*1b670*/  PRMT R17, R57, 0x9910, RZ ;  /* 0x0000991039117816 */ /* 0x000fe400000000ff */
[----:B------:R-:W-:Y:S02]  /*1b680*/  LEA.HI.X.SX32 R9, R3, R2, 0x1, P5 ;  /* 0x0000000203097211 */ /* 0x000fe400028f0eff */
[C---:B-1----:R-:W-:Y:S01]  /*1b690*/  IADD3 R10, P5, PT, R13.reuse, R0, RZ ;  /* 0x000000000d0a7210 */ /* 0x042fe20007fbe0ff */
[----:B------:R-:W-:Y:S01]  /*1b6a0*/  @P2 STG.E.U8 desc[UR18][R6.64], R57 ;  /* 0x0000003906002986 */ /* 0x000fe2000c101112 */
[----:B------:R-:W-:Y:S02]  /*1b6b0*/  SHF.R.S32.HI R17, RZ, 0x8, R17 ;  /* 0x00000008ff117819 */ /* 0x000fe40000011411 */
[----:B------:R-:W-:-:S03]  /*1b6c0*/  LEA.HI.X.SX32 R11, R13, R2, 0x1, P5 ;  /* 0x000000020d0b7211 */ /* 0x000fc600028f0eff */
[----:B------:R1:W-:Y:S01]  /*1b6d0*/  @P4 STG.E.U8 desc[UR18][R8.64], R17 ;  /* 0x0000001108004986 */ /* 0x0003e2000c101112 */
[----:B--2---:R-:W-:-:S03]  /*1b6e0*/  ISETP.LT.AND P1, PT, R12, UR15, !P0 ;  /* 0x0000000f0c007c0c */ /* 0x004fc6000c721270 */
[----:B------:R-:W2:Y:S01]  /*1b6f0*/  LDL.LU R12, [R1+0x708] ;  /* 0x00070800010c7983 */ /* 0x000ea20000300800 */
[----:B---3--:R-:W-:-:S03]  /*1b700*/  ISETP.LT.AND P2, PT, R18, UR15, !P0 ;  /* 0x0000000f12007c0c */ /* 0x008fc6000c741270 */
[----:B------:R-:W3:Y:S01]  /*1b710*/  LDL.LU R18, [R1+0x700] ;  /* 0x0007000001127983 */ /* 0x000ee20000300800 */
[----:B----4-:R-:W-:-:S03]  /*1b720*/  ISETP.LT.AND P5, PT, R16, UR15, !P0 ;  /* 0x0000000f10007c0c */ /* 0x010fc6000c7a1270 */
[----:B------:R-:W4:Y:S01]  /*1b730*/  LDL.LU R16, [R1+0x6fc] ;  /* 0x0006fc0001107983 */ /* 0x000f220000300800 */
[----:B-----5:R-:W-:-:S03]  /*1b740*/  ISETP.LT.AND P4, PT, R14, UR15, !P0 ;  /* 0x0000000f0e007c0c */ /* 0x020fc6000c781270 */
[----:B------:R-:W5:Y:S01]  /*1b750*/  LDL.LU R14, [R1+0x704] ;  /* 0x00070400010e7983 */ /* 0x000f620000300800 */
[----:B------:R-:W-:Y:S01]  /*1b760*/  ISETP.LT.AND P3, PT, R19, UR15, !P0 ;  /* 0x0000000f13007c0c */ /* 0x000fe2000c761270 */
[----:B------:R-:W-:Y:S01]  /*1b770*/  VIADD R13, R13, UR7 ;  /* 0x000000070d0d7c36 */ /* 0x000fe20008000000 */
[----:B------:R-:W-:-:S03]  /*1b780*/  F2FP.SATFINITE.E4M3.F32.PACK_AB_MERGE_C R59, R59, R58, RZ ;  /* 0x0000003a3b3b723e */ /* 0x000fc600048070ff */
[----:B------:R-:W-:Y:S01]  /*1b790*/  VIADD R3, R13, UR7 ;  /* 0x000000070d037c36 */ /* 0x000fe20008000000 */
[----:B0-----:R-:W-:-:S07]  /*1b7a0*/  PRMT R15, R59, 0x9910, RZ ;  /* 0x000099103b0f7816 */ /* 0x001fce00000000ff */
[----:B------:R0:W-:Y:S01]  /*1b7b0*/  @P3 STG.E.U8 desc[UR18][R10.64], R59 ;  /* 0x0000003b0a003986 */ /* 0x0001e2000c101112 */
[----:B------:R-:W-:Y:S01]  /*1b7c0*/  IADD3 R4, P3, PT, R13, R0, RZ ;  /* 0x000000000d047210 */ /* 0x000fe20007f7e0ff */
[----:B-1----:R-:W-:-:S03]  /*1b7d0*/  VIADD R9, R3, UR7 ;  /* 0x0000000703097c36 */ /* 0x002fc60008000000 */
[----:B------:R-:W-:Y:S02]  /*1b7e0*/  LEA.HI.X.SX32 R5, R13, R2, 0x1, P3 ;  /* 0x000000020d057211 */ /* 0x000fe400018f0eff */
[C---:B------:R-:W-:Y:S02]  /*1b7f0*/  IADD3 R6, P3, PT, R3.reuse, R0, RZ ;  /* 0x0000000003067210 */ /* 0x040fe40007f7e0ff */
[----:B------:R-:W-:Y:S02]  /*1b800*/  SHF.R.S32.HI R15, RZ, 0x8, R15 ;  /* 0x00000008ff0f7819 */ /* 0x000fe4000001140f */
[----:B------:R-:W-:Y:S01]  /*1b810*/  LEA.HI.X.SX32 R7, R3, R2, 0x1, P3 ;  /* 0x0000000203077211 */ /* 0x000fe200018f0eff */
[----:B------:R-:W-:Y:S01]  /*1b820*/  VIADD R3, R9, UR7 ;  /* 0x0000000709037c36 */ /* 0x000fe20008000000 */
[----:B------:R-:W-:Y:S01]  /*1b830*/  F2FP.SATFINITE.E4M3.F32.PACK_AB_MERGE_C R61, R61, R60, RZ ;  /* 0x0000003c3d3d723e */ /* 0x000fe200048070ff */
[----:B------:R1:W-:Y:S02]  /*1b840*/  @P6 STG.E.U8 desc[UR18][R4.64], R15 ;  /* 0x0000000f04006986 */ /* 0x0003e4000c101112 */
[----:B------:R-:W-:-:S02]  /*1b850*/  VIADD R13, R3, UR7 ;  /* 0x00000007030d7c36 */ /* 0x000fc40008000000 */
[----:B------:R-:W-:Y:S01]  /*1b860*/  @P1 STG.E.U8 desc[UR18][R6.64], R61 ;  /* 0x0000003d06001986 */ /* 0x000fe2000c101112 */
[-C--:B0-----:R-:W-:Y:S02]  /*1b870*/  IADD3 R10, P1, PT, R3, R0.reuse, RZ ;  /* 0x00000000030a7210 */ /* 0x081fe40007f3e0ff */
[----:B------:R-:W-:Y:S02]  /*1b880*/  IADD3 R8, P6, PT, R9, R0, RZ ;  /* 0x0000000009087210 */ /* 0x000fe40007fde0ff */
[-C--:B------:R-:W-:Y:S01]  /*1b890*/  LEA.HI.X.SX32 R11, R3, R2.reuse, 0x1, P1 ;  /* 0x00000002030b7211 */ /* 0x080fe200008f0eff */
[----:B-1----:R-:W-:Y:S01]  /*1b8a0*/  VIADD R15, R13, UR7 ;  /* 0x000000070d0f7c36 */ /* 0x002fe20008000000 */
[----:B------:R-:W-:Y:S02]  /*1b8b0*/  LEA.HI.X.SX32 R9, R9, R2, 0x1, P6 ;  /* 0x0000000209097211 */ /* 0x000fe400030f0eff */
[----:B------:R-:W-:Y:S01]  /*1b8c0*/  IADD3 R4, P1, PT, R13, R0, RZ ;  /* 0x000000000d047210 */ /* 0x000fe20007f3e0ff */
[----:B------:R-:W-:Y:S01]  /*1b8d0*/  VIADD R3, R15, UR7 ;  /* 0x000000070f037c36 */ /* 0x000fe20008000000 */
[----:B------:R-:W-:-:S02]  /*1b8e0*/  PRMT R17, R61, 0x9910, RZ ;  /* 0x000099103d117816 */ /* 0x000fc400000000ff */
[----:B------:R-:W-:Y:S02]  /*1b8f0*/  LEA.HI.X.SX32 R5, R13, R2, 0x1, P1 ;  /* 0x000000020d057211 */ /* 0x000fe400008f0eff */
[----:B------:R-:W-:Y:S02]  /*1b900*/  SHF.R.S32.HI R17, RZ, 0x8, R17 ;  /* 0x00000008ff117819 */ /* 0x000fe40000011411 */
[----:B------:R-:W-:-:S03]  /*1b910*/  F2FP.SATFINITE.E4M3.F32.PACK_AB_MERGE_C R63, R63, R62, RZ ;  /* 0x0000003e3f3f723e */ /* 0x000fc600048070ff */
[----:B------:R0:W-:Y:S01]  /*1b920*/  @P2 STG.E.U8 desc[UR18][R8.64], R17 ;  /* 0x0000001108002986 */ /* 0x0001e2000c101112 */
[----:B------:R-:W-:Y:S02]  /*1b930*/  F2FP.SATFINITE.E4M3.F32.PACK_AB_MERGE_C R65, R65, R64, RZ ;  /* 0x000000404141723e */ /* 0x000fe400048070ff */
[----:B------:R-:W-:-:S04]  /*1b940*/  F2FP.SATFINITE.E4M3.F32.PACK_AB_MERGE_C R67, R67, R66, RZ ;  /* 0x000000424343723e */ /* 0x000fc800048070ff */
[----:B------:R-:W-:Y:S02]  /*1b950*/  PRMT R19, R67, 0x9910, RZ ;  /* 0x0000991043137816 */ /* 0x000fe400000000ff */
[----:B0-----:R-:W-:Y:S01]  /*1b960*/  PRMT R17, R65, 0x9910, RZ ;  /* 0x0000991041117816 */ /* 0x001fe200000000ff */
[----:B------:R0:W-:Y:S01]  /*1b970*/  @P5 STG.E.U8 desc[UR18][R10.64], R63 ;  /* 0x0000003f0a005986 */ /* 0x0001e2000c101112 */
[----:B------:R-:W-:Y:S02]  /*1b980*/  SHF.R.S32.HI R19, RZ, 0x8, R19 ;  /* 0x00000008ff137819 */ /* 0x000fe40000011413 */
[----:B------:R-:W-:Y:S02]  /*1b990*/  SHF.R.S32.HI R17, RZ, 0x8, R17 ;  /* 0x00000008ff117819 */ /* 0x000fe40000011411 */
[----:B--2---:R-:W-:Y:S02]  /*1b9a0*/  ISETP.LT.AND P3, PT, R12, UR15, !P0 ;  /* 0x0000000f0c007c0c */ /* 0x004fe4000c761270 */
[----:B------:R-:W-:-:S04]  /*1b9b0*/  IADD3 R12, P6, PT, R15, R0, RZ ;  /* 0x000000000f0c7210 */ /* 0x000fc80007fde0ff */
[----:B------:R-:W-:Y:S01]  /*1b9c0*/  LEA.HI.X.SX32 R13, R15, R2, 0x1, P6 ;  /* 0x000000020f0d7211 */ /* 0x000fe200030f0eff */
[C---:B------:R-:W-:Y:S01]  /*1b9d0*/  VIADD R15, R3.reuse, UR7 ;  /* 0x00000007030f7c36 */ /* 0x040fe20008000000 */
[C---:B------:R-:W-:Y:S02]  /*1b9e0*/  IADD3 R6, P6, PT, R3.reuse, R0, RZ ;  /* 0x0000000003067210 */ /* 0x040fe40007fde0ff */
[----:B----4-:R-:W-:Y:S02]  /*1b9f0*/  ISETP.LT.AND P1, PT, R16, UR15, !P0 ;  /* 0x0000000f10007c0c */ /* 0x010fe4000c721270 */
[----:B------:R-:W-:Y:S01]  /*1ba00*/  LEA.HI.X.SX32 R7, R3, R2, 0x1, P6 ;  /* 0x0000000203077211 */ /* 0x000fe200030f0eff */
[C---:B------:R-:W-:Y:S01]  /*1ba10*/  VIADD R3, R15.reuse, UR7 ;  /* 0x000000070f037c36 */ /* 0x040fe20008000000 */
[----:B------:R-:W-:Y:S02]  /*1ba20*/  IADD3 R8, P6, PT, R15, R0, RZ ;  /* 0x000000000f087210 */ /* 0x000fe40007fde0ff */
[----:B------:R-:W-:-:S02]  /*1ba30*/  PRMT R16, R63, 0x9910, RZ ;  /* 0x000099103f107816 */ /* 0x000fc400000000ff */
[----:B---3--:R-:W-:Y:S02]  /*1ba40*/  ISETP.LT.AND P2, PT, R18, UR15, !P0 ;  /* 0x0000000f12007c0c */ /* 0x008fe4000c741270 */
[----:B-----5:R-:W-:Y:S02]  /*1ba50*/  ISETP.LT.AND P0, PT, R14, UR15, !P0 ;  /* 0x0000000f0e007c0c */ /* 0x020fe4000c701270 */
[----:B------:R-:W-:Y:S02]  /*1ba60*/  LEA.HI.X.SX32 R9, R15, R2, 0x1, P6 ;  /* 0x000000020f097211 */ /* 0x000fe400030f0eff */
[----:B------:R-:W-:Y:S01]  /*1ba70*/  IADD3 R14, P6, PT, R3, R0, RZ ;  /* 0x00000000030e7210 */ /* 0x000fe20007fde0ff */
[----:B------:R-:W-:-:S03]  /*1ba80*/  IMAD.MOV.U32 R0, RZ, RZ, R16 ;  /* 0x000000ffff007224 */ /* 0x000fc600078e0010 */
[----:B------:R-:W-:Y:S02]  /*1ba90*/  LEA.HI.X.SX32 R15, R3, R2, 0x1, P6 ;  /* 0x00000002030f7211 */ /* 0x000fe400030f0eff */
[----:B------:R-:W-:-:S05]  /*1baa0*/  SHF.R.S32.HI R3, RZ, 0x8, R0 ;  /* 0x00000008ff037819 */ /* 0x000fca0000011400 */
[----:B------:R0:W-:Y:S04]  /*1bab0*/  @P4 STG.E.U8 desc[UR18][R4.64], R3 ;  /* 0x0000000304004986 */ /* 0x0001e8000c101112 */
[----:B------:R0:W-:Y:S04]  /*1bac0*/  @P3 STG.E.U8 desc[UR18][R12.64], R65 ;  /* 0x000000410c003986 */ /* 0x0001e8000c101112 */
[----:B------:R0:W-:Y:S04]  /*1bad0*/  @P2 STG.E.U8 desc[UR18][R6.64], R17 ;  /* 0x0000001106002986 */ /* 0x0001e8000c101112 */
[----:B------:R0:W-:Y:S04]  /*1bae0*/  @P1 STG.E.U8 desc[UR18][R8.64], R67 ;  /* 0x0000004308001986 */ /* 0x0001e8000c101112 */
[----:B------:R0:W-:Y:S01]  /*1baf0*/  @P0 STG.E.U8 desc[UR18][R14.64], R19 ;  /* 0x000000130e000986 */ /* 0x0001e2000c101112 */
[----:B------:R-:W-:Y:S06]  /*1bb00*/  BAR.SYNC.DEFER_BLOCKING 0x0 ;  /* 0x0000000000007b1d */ /* 0x000fec0000010000 */
[----:B------:R-:W-:Y:S05]  /*1bb10*/  BRA.U UP0, `(.L_x_13) ;  /* 0x0000000100a07547 */ /* 0x000fea000b800000 */
[----:B------:R-:W1:Y:S01]  /*1bb20*/  S2UR UR5, SR_CgaCtaId ;  /* 0x00000000000579c3 */ /* 0x000e620000008800 */
[----:B------:R-:W-:Y:S01]  /*1bb30*/  NOP ;  /* 0x0000000000007918 */ /* 0x000fe20000000000 */
[----:B------:R-:W-:Y:S01]  /*1bb40*/  UMOV UR4, 0x50 ;  /* 0x0000005000047882 */ /* 0x000fe20000000000 */
[----:B------:R-:W-:Y:S02]  /*1bb50*/  IMAD.U32 R0, RZ, RZ, UR8 ;  /* 0x00000008ff007e24 */ /* 0x000fe4000f8e00ff */
[----:B0-----:R-:W-:Y:S02]  /*1bb60*/  IMAD.MOV.U32 R3, RZ, RZ, 0x3 ;  /* 0x00000003ff037424 */ /* 0x001fe400078e00ff */
[----:B------:R-:W-:Y:S01]  /*1bb70*/  IMAD.MOV.U32 R7, RZ, RZ, 0x1 ;  /* 0x00000001ff077424 */ /* 0x000fe200078e00ff */
[----:B------:R-:W-:-:S04]  /*1bb80*/  LOP3.LUT R0, R0, 0xffff, RZ, 0xc0, !PT ;  /* 0x0000ffff00007812 */ /* 0x000fc800078ec0ff */
[----:B------:R-:W-:-:S05]  /*1bb90*/  SHF.R.U32.HI R0, RZ, 0x5, R0 ;  /* 0x00000005ff007819 */ /* 0x000fca0000011600 */
[----:B------:R-:W-:Y:S01]  /*1bba0*/  VIADD R2, R0, 0x10 ;  /* 0x0000001000027836 */ /* 0x000fe20000000000 */
[----:B------:R-:W-:Y:S01]  /*1bbb0*/  SHF.L.U32 R0, R3, R0, RZ ;  /* 0x0000000003007219 */ /* 0x000fe200000006ff */
[----:B-1----:R-:W-:-:S03]  /*1bbc0*/  ULEA UR6, UR5, UR4, 0x18 ;  /* 0x0000000405067291 */ /* 0x002fc6000f8ec0ff */
[----:B------:R-:W-:-:S04]  /*1bbd0*/  SHF.L.U32 R3, R7, R2, RZ ;  /* 0x0000000207037219 */ /* 0x000fc800000006ff */
[----:B------:R-:W-:Y:S02]  /*1bbe0*/  LOP3.LUT R0, R3, R0, RZ, 0xfc, !PT ;  /* 0x0000000003007212 */ /* 0x000fe400078efcff */
[----:B------:R-:W0:Y:S02]  /*1bbf0*/  LDS R5, [UR6] ;  /* 0x00000006ff057984 */ /* 0x000e240008000800 */
[C---:B------:R-:W-:Y:S02]  /*1bc00*/  LOP3.LUT R2, R0.reuse, 0xffff, RZ, 0xc0, !PT ;  /* 0x0000ffff00027812 */ /* 0x040fe400078ec0ff */
[----:B0-----:R-:W-:-:S04]  /*1bc10*/  LOP3.LUT R3, R0, 0xffff, R5, 0x80, !PT ;  /* 0x0000ffff00037812 */ /* 0x001fc800078e8005 */
[----:B------:R-:W-:-:S13]  /*1bc20*/  ISETP.NE.AND P0, PT, R3, R2, PT ;  /* 0x000000020300720c */ /* 0x000fda0003f05270 */
[----:B------:R-:W-:Y:S05]  /*1bc30*/  @P0 BRA `(.L_x_14) ;  /* 0x0000000000500947 */ /* 0x000fea0003800000 */
[----:B------:R-:W-:Y:S02]  /*1bc40*/  SHF.R.U32.HI R5, RZ, 0x10, R5 ;  /* 0x00000010ff057819 */ /* 0x000fe40000011605 */
[----:B------:R-:W-:-:S04]  /*1bc50*/  SHF.R.U32.HI R2, RZ, 0x10, R0 ;  /* 0x00000010ff027819 */ /* 0x000fc80000011600 */
[----:B------:R-:W-:-:S04]  /*1bc60*/  LOP3.LUT R5, R5, R2, RZ, 0xc0, !PT ;  /* 0x0000000205057212 */ /* 0x000fc800078ec0ff */
[----:B------:R-:W-:-:S13]  /*1bc70*/  ISETP.NE.AND P0, PT, R5, R2, PT ;  /* 0x000000020500720c */ /* 0x000fda0003f05270 */
[----:B------:R-:W-:Y:S05]  /*1bc80*/  @P0 BRA `(.L_x_15) ;  /* 0x0000000000300947 */ /* 0x000fea0003800000 */
[----:B------:R-:W-:Y:S01]  /*1bc90*/  R2UR UR4, R0 ;  /* 0x00000000000472ca */ /* 0x000fe200000e0000 */
[----:B------:R-:W-:Y:S01]  /*1bca0*/  VOTEU.ANY UR5, UPT, PT ;  /* 0x0000000000057886 */ /* 0x000fe200038e0100 */
[----:B------:R-:W0:Y:S01]  /*1bcb0*/  S2R R0, SR_LANEID ;  /* 0x0000000000007919 */ /* 0x000e220000000000 */
[----:B------:R-:W-:-:S10]  /*1bcc0*/  UFLO.U32 UR5, UR5 ;  /* 0x00000005000572bd */ /* 0x000fd400080e0000 */
[----:B------:R-:W-:-:S06]  /*1bcd0*/  ULOP3.LUT UR4, URZ, UR4, URZ, 0x33, !UPT ;  /* 0x00000004ff047292 */ /* 0x000fcc000f8e33ff */
[----:B------:R-:W-:-:S04]  /*1bce0*/  IMAD.U32 R2, RZ, RZ, UR4 ;  /* 0x00000004ff027e24 */ /* 0x000fc8000f8e00ff */
[----:B------:R-:W1:Y:S02]  /*1bcf0*/  REDUX UR7, R2 ;  /* 0x00000000020773c4 */ /* 0x000e640000000000 */
[----:B------:R2:W-:Y:S01]  /*1bd00*/  UTCATOMSWS.AND URZ, UR4 ;  /* 0x0000000400ff79e3 */ /* 0x0005e20008000000 */
[----:B0-----:R-:W-:Y:S01]  /*1bd10*/  ISETP.EQ.U32.AND P0, PT, R0, UR5, PT ;  /* 0x0000000500007c0c */ /* 0x001fe2000bf02070 */
[----:B-1----:R-:W-:-:S12]  /*1bd20*/  IMAD.U32 R0, RZ, RZ, UR7 ;  /* 0x00000007ff007e24 */ /* 0x002fd8000f8e00ff */
[----:B------:R2:W-:Y:S01]  /*1bd30*/  @P0 ATOMS.AND RZ, [UR6], R0 ;  /* 0x00000000ffff098c */ /* 0x0005e2000a800006 */
[----:B------:R-:W-:Y:S05]  /*1bd40*/  BRA `(.L_x_13) ;  /* 0x0000000000147947 */ /* 0x000fea0003800000 */
.L_x_15:
[----:B------:R-:W-:-:S07]  /*1bd50*/  MOV R2, 0x1bd70 ;  /* 0x0001bd7000027802 */ /* 0x000fce0000000f00 */
[----:B------:R-:W-:Y:S05]  /*1bd60*/  CALL.REL.NOINC `($__internal_0_$__cuda_sm10x_tcgen05_guardrail_trap_col_being_dealloced_not_returned_by_alloc) ;  /* 0x00000000002c7944 */ /* 0x000fea0003c00000 */
[----:B------:R-:W-:Y:S05]  /*1bd70*/  BRA `(.L_x_13) ;  /* 0x0000000000087947 */ /* 0x000fea0003800000 */
.L_x_14:
[----:B------:R-:W-:-:S07]  /*1bd80*/  MOV R2, 0x1bda0 ;  /* 0x0001bda000027802 */ /* 0x000fce0000000f00 */
[----:B------:R-:W-:Y:S05]  /*1bd90*/  CALL.REL.NOINC `($__internal_2_$__cuda_sm10x_tcgen05_guardrail_trap_unallocated_columns_being_dealloced) ;  /* 0x0000000000387944 */ /* 0x000fea0003c00000 */
.L_x_13:
[----:B------:R-:W-:Y:S01]  /*1bda0*/  NOP ;  /* 0x0000000000007918 */ /* 0x000fe20000000000 */
[----:B--2---:R-:W-:Y:S05]  /*1bdb0*/  EXIT ;  /* 0x000000000000794d */ /* 0x004fea0003800000 */
.L_x_8:
[----:B------:R-:W0:Y:S02]  /*1bdc0*/  SYNCS.PHASECHK.TRANS64.TRYWAIT P6, [UR6], R6 ;  /* 0x00000006ff0075a7 */ /* 0x000e2400080c1106 */
[----:B0-----:R-:W-:Y:S05]  /*1bdd0*/  @!P6 BRA `(.L_x_8) ;  /* 0xfffffffc00f8e947 */ /* 0x001fea000383ffff */
[----:B------:R-:W-:Y:S05]  /*1bde0*/  BRA `(.L_x_16) ;  /* 0xffffff3c00347947 */ /* 0x000fea000383ffff */
.L_x_12:
[----:B------:R-:W1:Y:S02]  /*1bdf0*/  SYNCS.PHASECHK.TRANS64.TRYWAIT P0, [UR6], R0 ;  /* 0x00000000ff0075a7 */ /* 0x000e640008001106 */
[----:B-1----:R-:W-:Y:S05]  /*1be00*/  @!P0 BRA `(.L_x_12) ;  /* 0xfffffffc00f88947 */ /* 0x002fea000383ffff */
[----:B------:R-:W-:Y:S05]  /*1be10*/  BRA `(.L_x_11) ;  /* 0xffffffdc00787947 */ /* 0x000fea000383ffff */
        .weak           $__internal_0_$__cuda_sm10x_tcgen05_guardrail_trap_col_being_dealloced_not_returned_by_alloc
        .type           $__internal_0_$__cuda_sm10x_tcgen05_guardrail_trap_col_being_dealloced_not_returned_by_alloc,@function
        .size           $__internal_0_$__cuda_sm10x_tcgen05_guardrail_trap_col_being_dealloced_not_returned_by_alloc,($__internal_1_$__cuda_sm10x_tcgen05_guardrail_trap_phase_invalid_during_alloc - $__internal_0_$__cuda_sm10x_tcgen05_guardrail_trap_col_being_dealloced_not_returned_by_alloc)
$__internal_0_$__cuda_sm10x_tcgen05_guardrail_trap_col_being_dealloced_not_returned_by_alloc:
[----:B------:R-:W-:Y:S05]  /*1be20*/  BPT.TRAP 0x1 ;  /* 0x000000040000795c */ /* 0x000fea0000300000 */
[----:B------:R-:W-:-:S04]  /*1be30*/  IMAD.MOV.U32 R3, RZ, RZ, 0x0 ;  /* 0x00000000ff037424 */ /* 0x000fc800078e00ff */
[----:B------:R-:W-:Y:S05]  /*1be40*/  RET.REL.NODEC R2 `(matmul_kernel) ;  /* 0xfffffe40026c7950 */ /* 0x000fea0003c3ffff */
        .weak           $__internal_1_$__cuda_sm10x_tcgen05_guardrail_trap_phase_invalid_during_alloc
        .type           $__internal_1_$__cuda_sm10x_tcgen05_guardrail_trap_phase_invalid_during_alloc,@function
        .size           $__internal_1_$__cuda_sm10x_tcgen05_guardrail_trap_phase_invalid_during_alloc,($__internal_2_$__cuda_sm10x_tcgen05_guardrail_trap_unallocated_columns_being_dealloced - $__internal_1_$__cuda_sm10x_tcgen05_guardrail_trap_phase_invalid_during_alloc)
$__internal_1_$__cuda_sm10x_tcgen05_guardrail_trap_phase_invalid_during_alloc:
[----:B------:R-:W-:Y:S05]  /*1be50*/  BPT.TRAP 0x1 ;  /* 0x000000040000795c */ /* 0x000fea0000300000 */
[----:B------:R-:W-:-:S04]  /*1be60*/  IMAD.MOV.U32 R3, RZ, RZ, 0x0 ;  /* 0x00000000ff037424 */ /* 0x000fc800078e00ff */
[----:B------:R-:W-:Y:S05]  /*1be70*/  RET.REL.NODEC R2 `(matmul_kernel) ;  /* 0xfffffe4002607950 */ /* 0x000fea0003c3ffff */
        .weak           $__internal_2_$__cuda_sm10x_tcgen05_guardrail_trap_unallocated_columns_being_dealloced
        .type           $__internal_2_$__cuda_sm10x_tcgen05_guardrail_trap_unallocated_columns_being_dealloced,@function
        .size           $__internal_2_$__cuda_sm10x_tcgen05_guardrail_trap_unallocated_columns_being_dealloced,(.L_x_20 - $__internal_2_$__cuda_sm10x_tcgen05_guardrail_trap_unallocated_columns_being_dealloced)
$__internal_2_$__cuda_sm10x_tcgen05_guardrail_trap_unallocated_columns_being_dealloced:
[----:B------:R-:W-:Y:S05]  /*1be80*/  BPT.TRAP 0x1 ;  /* 0x000000040000795c */ /* 0x000fea0000300000 */
[----:B------:R-:W-:-:S04]  /*1be90*/  IMAD.MOV.U32 R3, RZ, RZ, 0x0 ;  /* 0x00000000ff037424 */ /* 0x000fc800078e00ff */
[----:B------:R-:W-:Y:S05]  /*1bea0*/  RET.REL.NODEC R2 `(matmul_kernel) ;  /* 0xfffffe4002547950 */ /* 0x000fea0003c3ffff */
.L_x_17:
[----:B------:R-:W-:-:S00]  /*1beb0*/  BRA `(.L_x_17) ;  /* 0xfffffffc00fc7947 */ /* 0x000fc0000383ffff */
[----:B------:R-:W-:-:S00]  /*1bec0*/  NOP ;  /* 0x0000000000007918 */ /* 0x000fc00000000000 */
        /* <DEDUP_REMOVED lines=11> */
.L_x_20:


//--------------------- .nv.shared.matmul_kernel  --------------------------
	.section	.nv.shared.matmul_kernel,"aw",@nobits
	.sectionflags	@""
	.align	16
	.zero		1024


//--------------------- .nv.shared.reserved.0     --------------------------
	.section	.nv.shared.reserved.0,"aw",@nobits
	.align	8
	.weak		__nv_reservedSMEM_offset_0_alias
	.size		__nv_reservedSMEM_offset_0_alias, 0, 64
	.other		__nv_reservedSMEM_offset_0_alias,@"STO_CUDA_RESERVED_SHARED STV_DEFAULT"
__nv_reservedSMEM_offset_0_alias:
	.zero		0
.nv.shared.reserved.0:
	.zero		64
	.weak		__nv_reservedSMEM_allocation_phase
	.type		__nv_reservedSMEM_allocation_phase,@object
	.size		__nv_reservedSMEM_allocation_phase,(.L_0 - __nv_reservedSMEM_allocation_phase)
__nv_reservedSMEM_allocation_phase:
	.zero		1
.L_0:
	.zero		7
	.weak		__nv_reservedSMEM_devtool_atexit_pc
	.type		__nv_reservedSMEM_devtool_atexit_pc,@object
	.size		__nv_reservedSMEM_devtool_atexit_pc,(__nv_reservedSMEM_allocation_mask - __nv_reservedSMEM_devtool_atexit_pc)
__nv_reservedSMEM_devtool_atexit_pc:
	.zero		8
	.weak		__nv_reservedSMEM_allocation_mask
	.type		__nv_reservedSMEM_allocation_mask,@object
	.size		__nv_reservedSMEM_allocation_mask,(.L_2 - __nv_reservedSMEM_allocation_mask)
__nv_reservedSMEM_allocation_mask:
	.zero		4
.L_2:


//--------------------- .nv.constant0.matmul_kernel --------------------------
	.section	.nv.constant0.matmul_kernel,"a",@progbits
	.sectionflags	@""
	.align	4
.nv.constant0.matmul_kernel:
	.zero		976


//--------------------- SYMBOLS --------------------------

	.type		.nv.reservedSmem.offset0,@object
	.size		.nv.reservedSmem.offset0,0x4
	.type		.nv.reservedSmem.cap,@object
	.size		.nv.reservedSmem.cap,0x4
